//
// Generated by NVIDIA NVVM Compiler
//
// Compiler Build ID: CL-36424714
// Cuda compilation tools, release 13.0, V13.0.88
// Based on NVVM 20.0.0
//

.version 9.0
.target sm_100
.address_size 64

	// .globl	_Z11softmax_maxPfm
.extern .func  (.param .b32 func_retval0) vprintf
(
	.param .b64 vprintf_param_0,
	.param .b64 vprintf_param_1
)
;
// _ZZ11softmax_maxPfmE5sdata has been demoted
// _ZZ11softmax_maxPfmE7max_val has been demoted
// _ZZ9layernormPfS_iS_S_E5sdata has been demoted
// _ZZ9layernormPfS_iS_S_E3sum has been demoted
// _ZZ6matmulPKfS0_PfiiiE2As has been demoted
// _ZZ6matmulPKfS0_PfiiiE2Bs has been demoted
// _ZZ11matmul_biasPKfS0_PfS1_iiiiE2As has been demoted
// _ZZ11matmul_biasPKfS0_PfS1_iiiiE2Bs has been demoted
// _ZZ4QK_VPKfS0_PfiiE2As has been demoted
// _ZZ4QK_VPKfS0_PfiiE2Bs has been demoted
// _ZZ20matmul_mha_transposePKfS0_PfiiiiiE2As has been demoted
// _ZZ20matmul_mha_transposePKfS0_PfiiiiiE2Bs has been demoted
// _ZZ10matmul_mhaPKfS0_PfiiiiiiE2As has been demoted
// _ZZ10matmul_mhaPKfS0_PfiiiiiiE2Bs has been demoted
// _ZZ9max_indexPfmmPiE5sdata has been demoted
.global .align 1 .b8 $str[22] = {78, 65, 78, 32, 111, 114, 32, 73, 78, 70, 32, 97, 116, 32, 37, 100, 44, 32, 37, 100, 10};

.visible .entry _Z11softmax_maxPfm(
	.param .u64 .ptr .align 1 _Z11softmax_maxPfm_param_0,
	.param .u64 _Z11softmax_maxPfm_param_1
)
{
	.reg .pred 	%p<17>;
	.reg .b32 	%r<37>;
	.reg .b32 	%f<34>;
	.reg .b64 	%rd<12>;
	// demoted variable
	.shared .align 4 .b8 _ZZ11softmax_maxPfmE5sdata[128];
	// demoted variable
	.shared .align 4 .f32 _ZZ11softmax_maxPfmE7max_val;
	ld.param.u64 	%rd4, [_Z11softmax_maxPfm_param_0];
	ld.param.u64 	%rd5, [_Z11softmax_maxPfm_param_1];
	cvta.to.global.u64 	%rd1, %rd4;
	mov.u32 	%r1, %tid.x;
	shl.b32 	%r18, %r1, 2;
	mov.u32 	%r19, _ZZ11softmax_maxPfmE5sdata;
	add.s32 	%r2, %r19, %r18;
	mov.b32 	%r20, 0;
	st.shared.u32 	[%r2], %r20;
	mul.lo.s64 	%rd2, %rd5, %rd5;
	cvt.u32.u64 	%r3, %rd2;
	mov.u32 	%r21, %ctaid.x;
	cvt.u32.u64 	%r22, %rd5;
	mul.lo.s32 	%r23, %r21, %r22;
	add.s32 	%r4, %r23, %r22;
	st.shared.u32 	[_ZZ11softmax_maxPfmE7max_val], %r20;
	add.s32 	%r36, %r23, %r1;
	setp.ge.s32 	%p1, %r36, %r4;
	@%p1 bra 	$L__BB0_5;
	mov.f32 	%f33, 0f00000000;
	mov.u32 	%r6, %ntid.x;
	mov.u32 	%r32, %r36;
$L__BB0_2:
	cvt.s64.s32 	%rd3, %r32;
	setp.le.u64 	%p2, %rd2, %rd3;
	@%p2 bra 	$L__BB0_4;
	shl.b64 	%rd6, %rd3, 2;
	add.s64 	%rd7, %rd1, %rd6;
	ld.global.f32 	%f6, [%rd7];
	max.f32 	%f33, %f6, %f33;
	st.shared.f32 	[%r2], %f33;
$L__BB0_4:
	cvt.u32.u64 	%r24, %rd3;
	add.s32 	%r32, %r24, %r6;
	setp.lt.s32 	%p3, %r32, %r4;
	@%p3 bra 	$L__BB0_2;
$L__BB0_5:
	mov.u32 	%r9, %ntid.x;
	setp.lt.u32 	%p4, %r9, 2;
	@%p4 bra 	$L__BB0_10;
	mov.u32 	%r33, %r9;
$L__BB0_7:
	shr.u32 	%r11, %r33, 1;
	bar.sync 	0;
	setp.ge.u32 	%p5, %r1, %r11;
	@%p5 bra 	$L__BB0_9;
	ld.shared.f32 	%f7, [%r2];
	shl.b32 	%r25, %r11, 2;
	add.s32 	%r26, %r2, %r25;
	ld.shared.f32 	%f8, [%r26];
	max.f32 	%f9, %f7, %f8;
	st.shared.f32 	[%r2], %f9;
$L__BB0_9:
	setp.gt.u32 	%p6, %r33, 3;
	mov.u32 	%r33, %r11;
	@%p6 bra 	$L__BB0_7;
$L__BB0_10:
	bar.sync 	0;
	setp.ne.s32 	%p7, %r1, 0;
	@%p7 bra 	$L__BB0_12;
	ld.shared.f32 	%f10, [_ZZ11softmax_maxPfmE5sdata];
	st.shared.f32 	[_ZZ11softmax_maxPfmE7max_val], %f10;
$L__BB0_12:
	setp.ge.s32 	%p8, %r36, %r4;
	bar.sync 	0;
	mov.b32 	%r27, 0;
	st.shared.u32 	[%r2], %r27;
	@%p8 bra 	$L__BB0_17;
	mov.u32 	%r34, %r36;
$L__BB0_14:
	setp.ge.s32 	%p9, %r34, %r3;
	@%p9 bra 	$L__BB0_16;
	mul.wide.s32 	%rd8, %r34, 4;
	add.s64 	%rd9, %rd1, %rd8;
	ld.global.f32 	%f11, [%rd9];
	ld.shared.f32 	%f12, [_ZZ11softmax_maxPfmE7max_val];
	sub.f32 	%f13, %f11, %f12;
	fma.rn.f32 	%f14, %f13, 0f3BBB989D, 0f3F000000;
	cvt.sat.f32.f32 	%f15, %f14;
	mov.f32 	%f16, 0f4B400001;
	mov.f32 	%f17, 0f437C0000;
	fma.rm.f32 	%f18, %f15, %f17, %f16;
	add.f32 	%f19, %f18, 0fCB40007F;
	neg.f32 	%f20, %f19;
	fma.rn.f32 	%f21, %f13, 0f3FB8AA3B, %f20;
	fma.rn.f32 	%f22, %f13, 0f32A57060, %f21;
	mov.b32 	%r28, %f18;
	shl.b32 	%r29, %r28, 23;
	mov.b32 	%f23, %r29;
	ex2.approx.ftz.f32 	%f24, %f22;
	mul.f32 	%f25, %f24, %f23;
	st.global.f32 	[%rd9], %f25;
	atom.shared.add.f32 	%f26, [%r2], %f25;
$L__BB0_16:
	add.s32 	%r34, %r34, %r9;
	setp.lt.s32 	%p10, %r34, %r4;
	@%p10 bra 	$L__BB0_14;
$L__BB0_17:
	setp.lt.u32 	%p11, %r9, 2;
	bar.sync 	0;
	mov.u32 	%r35, %r9;
	@%p11 bra 	$L__BB0_18;
	bra.uni 	$L__BB0_24;
$L__BB0_18:
	setp.ge.s32 	%p14, %r36, %r4;
	@%p14 bra 	$L__BB0_23;
	ld.shared.f32 	%f4, [_ZZ11softmax_maxPfmE5sdata];
$L__BB0_20:
	setp.ge.s32 	%p15, %r36, %r3;
	@%p15 bra 	$L__BB0_22;
	mul.wide.s32 	%rd10, %r36, 4;
	add.s64 	%rd11, %rd1, %rd10;
	ld.global.f32 	%f30, [%rd11];
	div.rn.f32 	%f31, %f30, %f4;
	st.global.f32 	[%rd11], %f31;
$L__BB0_22:
	add.s32 	%r36, %r36, %r9;
	setp.lt.s32 	%p16, %r36, %r4;
	@%p16 bra 	$L__BB0_20;
$L__BB0_23:
	ret;
$L__BB0_24:
	shr.u32 	%r15, %r35, 1;
	setp.ge.u32 	%p12, %r1, %r15;
	@%p12 bra 	$L__BB0_26;
	shl.b32 	%r30, %r15, 2;
	add.s32 	%r31, %r2, %r30;
	ld.shared.f32 	%f27, [%r31];
	ld.shared.f32 	%f28, [%r2];
	add.f32 	%f29, %f27, %f28;
	st.shared.f32 	[%r2], %f29;
$L__BB0_26:
	bar.sync 	0;
	setp.lt.u32 	%p13, %r35, 4;
	mov.u32 	%r35, %r15;
	@%p13 bra 	$L__BB0_18;
	bra.uni 	$L__BB0_24;

}
	// .globl	_Z9layernormPfS_iS_S_
.visible .entry _Z9layernormPfS_iS_S_(
	.param .u64 .ptr .align 1 _Z9layernormPfS_iS_S__param_0,
	.param .u64 .ptr .align 1 _Z9layernormPfS_iS_S__param_1,
	.param .u32 _Z9layernormPfS_iS_S__param_2,
	.param .u64 .ptr .align 1 _Z9layernormPfS_iS_S__param_3,
	.param .u64 .ptr .align 1 _Z9layernormPfS_iS_S__param_4
)
{
	.reg .pred 	%p<32>;
	.reg .b32 	%r<300>;
	.reg .b32 	%f<238>;
	.reg .b64 	%rd<155>;
	.reg .b64 	%fd<5>;
	// demoted variable
	.shared .align 4 .b8 _ZZ9layernormPfS_iS_S_E5sdata[128];
	// demoted variable
	.shared .align 4 .f32 _ZZ9layernormPfS_iS_S_E3sum;
	ld.param.u64 	%rd5, [_Z9layernormPfS_iS_S__param_0];
	ld.param.u64 	%rd6, [_Z9layernormPfS_iS_S__param_1];
	ld.param.u32 	%r186, [_Z9layernormPfS_iS_S__param_2];
	ld.param.u64 	%rd7, [_Z9layernormPfS_iS_S__param_3];
	ld.param.u64 	%rd8, [_Z9layernormPfS_iS_S__param_4];
	cvta.to.global.u64 	%rd1, %rd6;
	cvta.to.global.u64 	%rd2, %rd8;
	cvta.to.global.u64 	%rd3, %rd7;
	cvta.to.global.u64 	%rd4, %rd5;
	mov.u32 	%r1, %tid.x;
	shl.b32 	%r187, %r1, 2;
	mov.u32 	%r188, _ZZ9layernormPfS_iS_S_E5sdata;
	add.s32 	%r2, %r188, %r187;
	mov.b32 	%r189, 0;
	st.shared.u32 	[%r2], %r189;
	st.shared.u32 	[_ZZ9layernormPfS_iS_S_E3sum], %r189;
	mov.u32 	%r3, %ntid.x;
	div.u32 	%r4, %r186, %r3;
	setp.gt.u32 	%p1, %r3, %r186;
	@%p1 bra 	$L__BB1_14;
	mov.u32 	%r191, %ctaid.x;
	mul.lo.s32 	%r5, %r186, %r191;
	add.s32 	%r6, %r5, %r1;
	max.u32 	%r7, %r4, 1;
	and.b32  	%r8, %r7, 15;
	setp.lt.u32 	%p2, %r4, 16;
	mov.b32 	%r242, 0;
	mov.f32 	%f227, 0f00000000;
	@%p2 bra 	$L__BB1_4;
	and.b32  	%r192, %r7, -16;
	neg.s32 	%r262, %r192;
	add.s32 	%r193, %r1, %r3;
	add.s32 	%r261, %r193, %r5;
	shl.b32 	%r194, %r3, 1;
	add.s32 	%r260, %r6, %r194;
	mad.lo.s32 	%r259, %r3, 3, %r6;
	shl.b32 	%r195, %r3, 2;
	add.s32 	%r258, %r6, %r195;
	mad.lo.s32 	%r257, %r3, 5, %r6;
	mad.lo.s32 	%r256, %r3, 6, %r6;
	mad.lo.s32 	%r255, %r3, 7, %r6;
	shl.b32 	%r196, %r3, 3;
	add.s32 	%r254, %r6, %r196;
	mad.lo.s32 	%r253, %r3, 9, %r6;
	mad.lo.s32 	%r252, %r3, 10, %r6;
	mad.lo.s32 	%r251, %r3, 11, %r6;
	mad.lo.s32 	%r250, %r3, 12, %r6;
	mad.lo.s32 	%r249, %r3, 13, %r6;
	mad.lo.s32 	%r248, %r3, 14, %r6;
	mad.lo.s32 	%r247, %r3, 15, %r6;
	mov.f32 	%f227, 0f00000000;
	mov.u32 	%r246, %r6;
$L__BB1_3:
	.pragma "nounroll";
	and.b32  	%r242, %r7, -16;
	mul.wide.u32 	%rd9, %r246, 4;
	add.s64 	%rd10, %rd4, %rd9;
	ld.global.f32 	%f33, [%rd10];
	add.f32 	%f34, %f33, %f227;
	mul.wide.u32 	%rd11, %r261, 4;
	add.s64 	%rd12, %rd4, %rd11;
	ld.global.f32 	%f35, [%rd12];
	add.f32 	%f36, %f35, %f34;
	mul.wide.u32 	%rd13, %r260, 4;
	add.s64 	%rd14, %rd4, %rd13;
	ld.global.f32 	%f37, [%rd14];
	add.f32 	%f38, %f37, %f36;
	mul.wide.u32 	%rd15, %r259, 4;
	add.s64 	%rd16, %rd4, %rd15;
	ld.global.f32 	%f39, [%rd16];
	add.f32 	%f40, %f39, %f38;
	mul.wide.u32 	%rd17, %r258, 4;
	add.s64 	%rd18, %rd4, %rd17;
	ld.global.f32 	%f41, [%rd18];
	add.f32 	%f42, %f41, %f40;
	mul.wide.u32 	%rd19, %r257, 4;
	add.s64 	%rd20, %rd4, %rd19;
	ld.global.f32 	%f43, [%rd20];
	add.f32 	%f44, %f43, %f42;
	mul.wide.u32 	%rd21, %r256, 4;
	add.s64 	%rd22, %rd4, %rd21;
	ld.global.f32 	%f45, [%rd22];
	add.f32 	%f46, %f45, %f44;
	mul.wide.u32 	%rd23, %r255, 4;
	add.s64 	%rd24, %rd4, %rd23;
	ld.global.f32 	%f47, [%rd24];
	add.f32 	%f48, %f47, %f46;
	mul.wide.u32 	%rd25, %r254, 4;
	add.s64 	%rd26, %rd4, %rd25;
	ld.global.f32 	%f49, [%rd26];
	add.f32 	%f50, %f49, %f48;
	mul.wide.u32 	%rd27, %r253, 4;
	add.s64 	%rd28, %rd4, %rd27;
	ld.global.f32 	%f51, [%rd28];
	add.f32 	%f52, %f51, %f50;
	mul.wide.u32 	%rd29, %r252, 4;
	add.s64 	%rd30, %rd4, %rd29;
	ld.global.f32 	%f53, [%rd30];
	add.f32 	%f54, %f53, %f52;
	mul.wide.u32 	%rd31, %r251, 4;
	add.s64 	%rd32, %rd4, %rd31;
	ld.global.f32 	%f55, [%rd32];
	add.f32 	%f56, %f55, %f54;
	mul.wide.u32 	%rd33, %r250, 4;
	add.s64 	%rd34, %rd4, %rd33;
	ld.global.f32 	%f57, [%rd34];
	add.f32 	%f58, %f57, %f56;
	mul.wide.u32 	%rd35, %r249, 4;
	add.s64 	%rd36, %rd4, %rd35;
	ld.global.f32 	%f59, [%rd36];
	add.f32 	%f60, %f59, %f58;
	mul.wide.u32 	%rd37, %r248, 4;
	add.s64 	%rd38, %rd4, %rd37;
	ld.global.f32 	%f61, [%rd38];
	add.f32 	%f62, %f61, %f60;
	mul.wide.u32 	%rd39, %r247, 4;
	add.s64 	%rd40, %rd4, %rd39;
	ld.global.f32 	%f63, [%rd40];
	add.f32 	%f227, %f63, %f62;
	add.s32 	%r262, %r262, 16;
	shl.b32 	%r197, %r3, 4;
	add.s32 	%r261, %r261, %r197;
	add.s32 	%r260, %r260, %r197;
	add.s32 	%r259, %r259, %r197;
	add.s32 	%r258, %r258, %r197;
	add.s32 	%r257, %r257, %r197;
	add.s32 	%r256, %r256, %r197;
	add.s32 	%r255, %r255, %r197;
	add.s32 	%r254, %r254, %r197;
	add.s32 	%r253, %r253, %r197;
	add.s32 	%r252, %r252, %r197;
	add.s32 	%r251, %r251, %r197;
	add.s32 	%r250, %r250, %r197;
	add.s32 	%r249, %r249, %r197;
	add.s32 	%r248, %r248, %r197;
	add.s32 	%r247, %r247, %r197;
	add.s32 	%r246, %r246, %r197;
	setp.eq.s32 	%p3, %r262, 0;
	@%p3 bra 	$L__BB1_4;
	bra.uni 	$L__BB1_3;
$L__BB1_4:
	setp.eq.s32 	%p4, %r8, 0;
	@%p4 bra 	$L__BB1_13;
	and.b32  	%r26, %r7, 7;
	setp.lt.u32 	%p5, %r8, 8;
	@%p5 bra 	$L__BB1_7;
	mad.lo.s32 	%r198, %r242, %r3, %r6;
	mul.wide.u32 	%rd41, %r198, 4;
	add.s64 	%rd42, %rd4, %rd41;
	ld.global.f32 	%f65, [%rd42];
	add.f32 	%f66, %f65, %f227;
	add.s32 	%r199, %r198, %r3;
	mul.wide.u32 	%rd43, %r199, 4;
	add.s64 	%rd44, %rd4, %rd43;
	ld.global.f32 	%f67, [%rd44];
	add.f32 	%f68, %f67, %f66;
	add.s32 	%r200, %r199, %r3;
	mul.wide.u32 	%rd45, %r200, 4;
	add.s64 	%rd46, %rd4, %rd45;
	ld.global.f32 	%f69, [%rd46];
	add.f32 	%f70, %f69, %f68;
	add.s32 	%r201, %r200, %r3;
	mul.wide.u32 	%rd47, %r201, 4;
	add.s64 	%rd48, %rd4, %rd47;
	ld.global.f32 	%f71, [%rd48];
	add.f32 	%f72, %f71, %f70;
	add.s32 	%r202, %r201, %r3;
	mul.wide.u32 	%rd49, %r202, 4;
	add.s64 	%rd50, %rd4, %rd49;
	ld.global.f32 	%f73, [%rd50];
	add.f32 	%f74, %f73, %f72;
	add.s32 	%r203, %r202, %r3;
	mul.wide.u32 	%rd51, %r203, 4;
	add.s64 	%rd52, %rd4, %rd51;
	ld.global.f32 	%f75, [%rd52];
	add.f32 	%f76, %f75, %f74;
	add.s32 	%r204, %r203, %r3;
	mul.wide.u32 	%rd53, %r204, 4;
	add.s64 	%rd54, %rd4, %rd53;
	ld.global.f32 	%f77, [%rd54];
	add.f32 	%f78, %f77, %f76;
	add.s32 	%r205, %r204, %r3;
	mul.wide.u32 	%rd55, %r205, 4;
	add.s64 	%rd56, %rd4, %rd55;
	ld.global.f32 	%f79, [%rd56];
	add.f32 	%f227, %f79, %f78;
	add.s32 	%r242, %r242, 8;
$L__BB1_7:
	setp.eq.s32 	%p6, %r26, 0;
	@%p6 bra 	$L__BB1_13;
	and.b32  	%r29, %r7, 3;
	setp.lt.u32 	%p7, %r26, 4;
	@%p7 bra 	$L__BB1_10;
	mad.lo.s32 	%r206, %r242, %r3, %r6;
	mul.wide.u32 	%rd57, %r206, 4;
	add.s64 	%rd58, %rd4, %rd57;
	ld.global.f32 	%f81, [%rd58];
	add.f32 	%f82, %f81, %f227;
	add.s32 	%r207, %r206, %r3;
	mul.wide.u32 	%rd59, %r207, 4;
	add.s64 	%rd60, %rd4, %rd59;
	ld.global.f32 	%f83, [%rd60];
	add.f32 	%f84, %f83, %f82;
	add.s32 	%r208, %r207, %r3;
	mul.wide.u32 	%rd61, %r208, 4;
	add.s64 	%rd62, %rd4, %rd61;
	ld.global.f32 	%f85, [%rd62];
	add.f32 	%f86, %f85, %f84;
	add.s32 	%r209, %r208, %r3;
	mul.wide.u32 	%rd63, %r209, 4;
	add.s64 	%rd64, %rd4, %rd63;
	ld.global.f32 	%f87, [%rd64];
	add.f32 	%f227, %f87, %f86;
	add.s32 	%r242, %r242, 4;
$L__BB1_10:
	setp.eq.s32 	%p8, %r29, 0;
	@%p8 bra 	$L__BB1_13;
	mad.lo.s32 	%r210, %r3, %r242, %r1;
	add.s32 	%r245, %r210, %r5;
	neg.s32 	%r244, %r29;
$L__BB1_12:
	.pragma "nounroll";
	mul.wide.u32 	%rd65, %r245, 4;
	add.s64 	%rd66, %rd4, %rd65;
	ld.global.f32 	%f88, [%rd66];
	add.f32 	%f227, %f88, %f227;
	add.s32 	%r245, %r245, %r3;
	add.s32 	%r244, %r244, 1;
	setp.ne.s32 	%p9, %r244, 0;
	@%p9 bra 	$L__BB1_12;
$L__BB1_13:
	st.shared.f32 	[%r2], %f227;
$L__BB1_14:
	setp.lt.u32 	%p10, %r3, 2;
	mov.u32 	%r263, %r3;
	@%p10 bra 	$L__BB1_18;
$L__BB1_15:
	shr.u32 	%r74, %r263, 1;
	bar.sync 	0;
	setp.ge.u32 	%p11, %r1, %r74;
	@%p11 bra 	$L__BB1_17;
	shl.b32 	%r211, %r74, 2;
	add.s32 	%r212, %r2, %r211;
	ld.shared.f32 	%f89, [%r212];
	ld.shared.f32 	%f90, [%r2];
	add.f32 	%f91, %f89, %f90;
	st.shared.f32 	[%r2], %f91;
$L__BB1_17:
	setp.gt.u32 	%p12, %r263, 3;
	mov.u32 	%r263, %r74;
	@%p12 bra 	$L__BB1_15;
$L__BB1_18:
	setp.ne.s32 	%p13, %r1, 0;
	@%p13 bra 	$L__BB1_20;
	ld.shared.f32 	%f92, [_ZZ9layernormPfS_iS_S_E5sdata];
	cvt.rn.f32.s32 	%f93, %r186;
	div.rn.f32 	%f94, %f92, %f93;
	st.shared.f32 	[_ZZ9layernormPfS_iS_S_E3sum], %f94;
$L__BB1_20:
	setp.gt.u32 	%p14, %r3, %r186;
	bar.sync 	0;
	mov.b32 	%r213, 0;
	st.shared.u32 	[%r2], %r213;
	@%p14 bra 	$L__BB1_34;
	mov.u32 	%r215, %ctaid.x;
	mul.lo.s32 	%r75, %r186, %r215;
	add.s32 	%r76, %r75, %r1;
	ld.shared.f32 	%f14, [_ZZ9layernormPfS_iS_S_E3sum];
	max.u32 	%r77, %r4, 1;
	and.b32  	%r78, %r77, 15;
	setp.lt.u32 	%p15, %r4, 16;
	mov.b32 	%r265, 0;
	mov.f32 	%f236, 0f00000000;
	@%p15 bra 	$L__BB1_24;
	and.b32  	%r216, %r77, -16;
	neg.s32 	%r285, %r216;
	add.s32 	%r217, %r1, %r3;
	add.s32 	%r284, %r217, %r75;
	shl.b32 	%r218, %r3, 1;
	add.s32 	%r283, %r76, %r218;
	mad.lo.s32 	%r282, %r3, 3, %r76;
	shl.b32 	%r219, %r3, 2;
	add.s32 	%r281, %r76, %r219;
	mad.lo.s32 	%r280, %r3, 5, %r76;
	mad.lo.s32 	%r279, %r3, 6, %r76;
	mad.lo.s32 	%r278, %r3, 7, %r76;
	shl.b32 	%r220, %r3, 3;
	add.s32 	%r277, %r76, %r220;
	mad.lo.s32 	%r276, %r3, 9, %r76;
	mad.lo.s32 	%r275, %r3, 10, %r76;
	mad.lo.s32 	%r274, %r3, 11, %r76;
	mad.lo.s32 	%r273, %r3, 12, %r76;
	mad.lo.s32 	%r272, %r3, 13, %r76;
	mad.lo.s32 	%r271, %r3, 14, %r76;
	mad.lo.s32 	%r270, %r3, 15, %r76;
	mov.f32 	%f236, 0f00000000;
	mov.u32 	%r269, %r76;
$L__BB1_23:
	.pragma "nounroll";
	and.b32  	%r265, %r77, -16;
	mul.wide.u32 	%rd67, %r269, 4;
	add.s64 	%rd68, %rd4, %rd67;
	ld.global.f32 	%f98, [%rd68];
	sub.f32 	%f99, %f98, %f14;
	fma.rn.f32 	%f100, %f99, %f99, %f236;
	mul.wide.u32 	%rd69, %r284, 4;
	add.s64 	%rd70, %rd4, %rd69;
	ld.global.f32 	%f101, [%rd70];
	sub.f32 	%f102, %f101, %f14;
	fma.rn.f32 	%f103, %f102, %f102, %f100;
	mul.wide.u32 	%rd71, %r283, 4;
	add.s64 	%rd72, %rd4, %rd71;
	ld.global.f32 	%f104, [%rd72];
	sub.f32 	%f105, %f104, %f14;
	fma.rn.f32 	%f106, %f105, %f105, %f103;
	mul.wide.u32 	%rd73, %r282, 4;
	add.s64 	%rd74, %rd4, %rd73;
	ld.global.f32 	%f107, [%rd74];
	sub.f32 	%f108, %f107, %f14;
	fma.rn.f32 	%f109, %f108, %f108, %f106;
	mul.wide.u32 	%rd75, %r281, 4;
	add.s64 	%rd76, %rd4, %rd75;
	ld.global.f32 	%f110, [%rd76];
	sub.f32 	%f111, %f110, %f14;
	fma.rn.f32 	%f112, %f111, %f111, %f109;
	mul.wide.u32 	%rd77, %r280, 4;
	add.s64 	%rd78, %rd4, %rd77;
	ld.global.f32 	%f113, [%rd78];
	sub.f32 	%f114, %f113, %f14;
	fma.rn.f32 	%f115, %f114, %f114, %f112;
	mul.wide.u32 	%rd79, %r279, 4;
	add.s64 	%rd80, %rd4, %rd79;
	ld.global.f32 	%f116, [%rd80];
	sub.f32 	%f117, %f116, %f14;
	fma.rn.f32 	%f118, %f117, %f117, %f115;
	mul.wide.u32 	%rd81, %r278, 4;
	add.s64 	%rd82, %rd4, %rd81;
	ld.global.f32 	%f119, [%rd82];
	sub.f32 	%f120, %f119, %f14;
	fma.rn.f32 	%f121, %f120, %f120, %f118;
	mul.wide.u32 	%rd83, %r277, 4;
	add.s64 	%rd84, %rd4, %rd83;
	ld.global.f32 	%f122, [%rd84];
	sub.f32 	%f123, %f122, %f14;
	fma.rn.f32 	%f124, %f123, %f123, %f121;
	mul.wide.u32 	%rd85, %r276, 4;
	add.s64 	%rd86, %rd4, %rd85;
	ld.global.f32 	%f125, [%rd86];
	sub.f32 	%f126, %f125, %f14;
	fma.rn.f32 	%f127, %f126, %f126, %f124;
	mul.wide.u32 	%rd87, %r275, 4;
	add.s64 	%rd88, %rd4, %rd87;
	ld.global.f32 	%f128, [%rd88];
	sub.f32 	%f129, %f128, %f14;
	fma.rn.f32 	%f130, %f129, %f129, %f127;
	mul.wide.u32 	%rd89, %r274, 4;
	add.s64 	%rd90, %rd4, %rd89;
	ld.global.f32 	%f131, [%rd90];
	sub.f32 	%f132, %f131, %f14;
	fma.rn.f32 	%f133, %f132, %f132, %f130;
	mul.wide.u32 	%rd91, %r273, 4;
	add.s64 	%rd92, %rd4, %rd91;
	ld.global.f32 	%f134, [%rd92];
	sub.f32 	%f135, %f134, %f14;
	fma.rn.f32 	%f136, %f135, %f135, %f133;
	mul.wide.u32 	%rd93, %r272, 4;
	add.s64 	%rd94, %rd4, %rd93;
	ld.global.f32 	%f137, [%rd94];
	sub.f32 	%f138, %f137, %f14;
	fma.rn.f32 	%f139, %f138, %f138, %f136;
	mul.wide.u32 	%rd95, %r271, 4;
	add.s64 	%rd96, %rd4, %rd95;
	ld.global.f32 	%f140, [%rd96];
	sub.f32 	%f141, %f140, %f14;
	fma.rn.f32 	%f142, %f141, %f141, %f139;
	mul.wide.u32 	%rd97, %r270, 4;
	add.s64 	%rd98, %rd4, %rd97;
	ld.global.f32 	%f143, [%rd98];
	sub.f32 	%f144, %f143, %f14;
	fma.rn.f32 	%f236, %f144, %f144, %f142;
	add.s32 	%r285, %r285, 16;
	shl.b32 	%r221, %r3, 4;
	add.s32 	%r284, %r284, %r221;
	add.s32 	%r283, %r283, %r221;
	add.s32 	%r282, %r282, %r221;
	add.s32 	%r281, %r281, %r221;
	add.s32 	%r280, %r280, %r221;
	add.s32 	%r279, %r279, %r221;
	add.s32 	%r278, %r278, %r221;
	add.s32 	%r277, %r277, %r221;
	add.s32 	%r276, %r276, %r221;
	add.s32 	%r275, %r275, %r221;
	add.s32 	%r274, %r274, %r221;
	add.s32 	%r273, %r273, %r221;
	add.s32 	%r272, %r272, %r221;
	add.s32 	%r271, %r271, %r221;
	add.s32 	%r270, %r270, %r221;
	add.s32 	%r269, %r269, %r221;
	setp.eq.s32 	%p16, %r285, 0;
	@%p16 bra 	$L__BB1_24;
	bra.uni 	$L__BB1_23;
$L__BB1_24:
	setp.eq.s32 	%p17, %r78, 0;
	@%p17 bra 	$L__BB1_33;
	and.b32  	%r96, %r77, 7;
	setp.lt.u32 	%p18, %r78, 8;
	@%p18 bra 	$L__BB1_27;
	mad.lo.s32 	%r222, %r265, %r3, %r76;
	mul.wide.u32 	%rd99, %r222, 4;
	add.s64 	%rd100, %rd4, %rd99;
	ld.global.f32 	%f146, [%rd100];
	sub.f32 	%f147, %f146, %f14;
	fma.rn.f32 	%f148, %f147, %f147, %f236;
	add.s32 	%r223, %r222, %r3;
	mul.wide.u32 	%rd101, %r223, 4;
	add.s64 	%rd102, %rd4, %rd101;
	ld.global.f32 	%f149, [%rd102];
	sub.f32 	%f150, %f149, %f14;
	fma.rn.f32 	%f151, %f150, %f150, %f148;
	add.s32 	%r224, %r223, %r3;
	mul.wide.u32 	%rd103, %r224, 4;
	add.s64 	%rd104, %rd4, %rd103;
	ld.global.f32 	%f152, [%rd104];
	sub.f32 	%f153, %f152, %f14;
	fma.rn.f32 	%f154, %f153, %f153, %f151;
	add.s32 	%r225, %r224, %r3;
	mul.wide.u32 	%rd105, %r225, 4;
	add.s64 	%rd106, %rd4, %rd105;
	ld.global.f32 	%f155, [%rd106];
	sub.f32 	%f156, %f155, %f14;
	fma.rn.f32 	%f157, %f156, %f156, %f154;
	add.s32 	%r226, %r225, %r3;
	mul.wide.u32 	%rd107, %r226, 4;
	add.s64 	%rd108, %rd4, %rd107;
	ld.global.f32 	%f158, [%rd108];
	sub.f32 	%f159, %f158, %f14;
	fma.rn.f32 	%f160, %f159, %f159, %f157;
	add.s32 	%r227, %r226, %r3;
	mul.wide.u32 	%rd109, %r227, 4;
	add.s64 	%rd110, %rd4, %rd109;
	ld.global.f32 	%f161, [%rd110];
	sub.f32 	%f162, %f161, %f14;
	fma.rn.f32 	%f163, %f162, %f162, %f160;
	add.s32 	%r228, %r227, %r3;
	mul.wide.u32 	%rd111, %r228, 4;
	add.s64 	%rd112, %rd4, %rd111;
	ld.global.f32 	%f164, [%rd112];
	sub.f32 	%f165, %f164, %f14;
	fma.rn.f32 	%f166, %f165, %f165, %f163;
	add.s32 	%r229, %r228, %r3;
	mul.wide.u32 	%rd113, %r229, 4;
	add.s64 	%rd114, %rd4, %rd113;
	ld.global.f32 	%f167, [%rd114];
	sub.f32 	%f168, %f167, %f14;
	fma.rn.f32 	%f236, %f168, %f168, %f166;
	add.s32 	%r265, %r265, 8;
$L__BB1_27:
	setp.eq.s32 	%p19, %r96, 0;
	@%p19 bra 	$L__BB1_33;
	and.b32  	%r99, %r77, 3;
	setp.lt.u32 	%p20, %r96, 4;
	@%p20 bra 	$L__BB1_30;
	mad.lo.s32 	%r230, %r265, %r3, %r76;
	mul.wide.u32 	%rd115, %r230, 4;
	add.s64 	%rd116, %rd4, %rd115;
	ld.global.f32 	%f170, [%rd116];
	sub.f32 	%f171, %f170, %f14;
	fma.rn.f32 	%f172, %f171, %f171, %f236;
	add.s32 	%r231, %r230, %r3;
	mul.wide.u32 	%rd117, %r231, 4;
	add.s64 	%rd118, %rd4, %rd117;
	ld.global.f32 	%f173, [%rd118];
	sub.f32 	%f174, %f173, %f14;
	fma.rn.f32 	%f175, %f174, %f174, %f172;
	add.s32 	%r232, %r231, %r3;
	mul.wide.u32 	%rd119, %r232, 4;
	add.s64 	%rd120, %rd4, %rd119;
	ld.global.f32 	%f176, [%rd120];
	sub.f32 	%f177, %f176, %f14;
	fma.rn.f32 	%f178, %f177, %f177, %f175;
	add.s32 	%r233, %r232, %r3;
	mul.wide.u32 	%rd121, %r233, 4;
	add.s64 	%rd122, %rd4, %rd121;
	ld.global.f32 	%f179, [%rd122];
	sub.f32 	%f180, %f179, %f14;
	fma.rn.f32 	%f236, %f180, %f180, %f178;
	add.s32 	%r265, %r265, 4;
$L__BB1_30:
	setp.eq.s32 	%p21, %r99, 0;
	@%p21 bra 	$L__BB1_33;
	mad.lo.s32 	%r234, %r3, %r265, %r1;
	add.s32 	%r268, %r234, %r75;
	neg.s32 	%r267, %r99;
$L__BB1_32:
	.pragma "nounroll";
	mul.wide.u32 	%rd123, %r268, 4;
	add.s64 	%rd124, %rd4, %rd123;
	ld.global.f32 	%f181, [%rd124];
	sub.f32 	%f182, %f181, %f14;
	fma.rn.f32 	%f236, %f182, %f182, %f236;
	add.s32 	%r268, %r268, %r3;
	add.s32 	%r267, %r267, 1;
	setp.ne.s32 	%p22, %r267, 0;
	@%p22 bra 	$L__BB1_32;
$L__BB1_33:
	st.shared.f32 	[%r2], %f236;
$L__BB1_34:
	setp.lt.u32 	%p23, %r3, 2;
	mov.u32 	%r286, %r3;
	@%p23 bra 	$L__BB1_38;
$L__BB1_35:
	shr.u32 	%r144, %r286, 1;
	bar.sync 	0;
	setp.ge.u32 	%p24, %r1, %r144;
	@%p24 bra 	$L__BB1_37;
	shl.b32 	%r235, %r144, 2;
	add.s32 	%r236, %r2, %r235;
	ld.shared.f32 	%f183, [%r236];
	ld.shared.f32 	%f184, [%r2];
	add.f32 	%f185, %f183, %f184;
	st.shared.f32 	[%r2], %f185;
$L__BB1_37:
	setp.gt.u32 	%p25, %r286, 3;
	mov.u32 	%r286, %r144;
	@%p25 bra 	$L__BB1_35;
$L__BB1_38:
	setp.ne.s32 	%p26, %r1, 0;
	@%p26 bra 	$L__BB1_40;
	ld.shared.f32 	%f186, [_ZZ9layernormPfS_iS_S_E5sdata];
	cvt.rn.f32.s32 	%f187, %r186;
	div.rn.f32 	%f188, %f186, %f187;
	cvt.f64.f32 	%fd1, %f188;
	add.f64 	%fd2, %fd1, 0d3EE4F8B588E368F1;
	sqrt.rn.f64 	%fd3, %fd2;
	rcp.rn.f64 	%fd4, %fd3;
	cvt.rn.f32.f64 	%f189, %fd4;
	st.shared.f32 	[_ZZ9layernormPfS_iS_S_E5sdata], %f189;
$L__BB1_40:
	setp.gt.u32 	%p27, %r3, %r186;
	bar.sync 	0;
	@%p27 bra 	$L__BB1_47;
	mov.u32 	%r238, %ctaid.x;
	mul.lo.s32 	%r145, %r186, %r238;
	ld.shared.f32 	%f28, [_ZZ9layernormPfS_iS_S_E3sum];
	ld.shared.f32 	%f29, [_ZZ9layernormPfS_iS_S_E5sdata];
	max.u32 	%r146, %r4, 1;
	and.b32  	%r147, %r146, 3;
	setp.lt.u32 	%p28, %r4, 4;
	mov.b32 	%r296, 0;
	@%p28 bra 	$L__BB1_44;
	and.b32  	%r296, %r146, -4;
	neg.s32 	%r295, %r296;
	add.s32 	%r290, %r1, %r3;
	add.s32 	%r294, %r290, %r145;
	shl.b32 	%r152, %r3, 2;
	add.s32 	%r291, %r1, %r145;
	shl.b32 	%r239, %r3, 1;
	add.s32 	%r293, %r291, %r239;
	mul.lo.s32 	%r240, %r3, 3;
	add.s32 	%r292, %r291, %r240;
	add.s32 	%r289, %r1, %r239;
	add.s32 	%r288, %r1, %r240;
	mov.u32 	%r287, %r1;
$L__BB1_43:
	mul.wide.u32 	%rd125, %r291, 4;
	add.s64 	%rd126, %rd4, %rd125;
	ld.global.f32 	%f190, [%rd126];
	sub.f32 	%f191, %f190, %f28;
	mul.f32 	%f192, %f191, %f29;
	mul.wide.u32 	%rd127, %r287, 4;
	add.s64 	%rd128, %rd3, %rd127;
	ld.global.f32 	%f193, [%rd128];
	add.s64 	%rd129, %rd2, %rd127;
	ld.global.f32 	%f194, [%rd129];
	fma.rn.f32 	%f195, %f192, %f193, %f194;
	add.s64 	%rd130, %rd1, %rd125;
	st.global.f32 	[%rd130], %f195;
	mul.wide.u32 	%rd131, %r294, 4;
	add.s64 	%rd132, %rd4, %rd131;
	ld.global.f32 	%f196, [%rd132];
	sub.f32 	%f197, %f196, %f28;
	mul.f32 	%f198, %f197, %f29;
	mul.wide.u32 	%rd133, %r290, 4;
	add.s64 	%rd134, %rd3, %rd133;
	ld.global.f32 	%f199, [%rd134];
	add.s64 	%rd135, %rd2, %rd133;
	ld.global.f32 	%f200, [%rd135];
	fma.rn.f32 	%f201, %f198, %f199, %f200;
	add.s64 	%rd136, %rd1, %rd131;
	st.global.f32 	[%rd136], %f201;
	mul.wide.u32 	%rd137, %r293, 4;
	add.s64 	%rd138, %rd4, %rd137;
	ld.global.f32 	%f202, [%rd138];
	sub.f32 	%f203, %f202, %f28;
	mul.f32 	%f204, %f203, %f29;
	mul.wide.u32 	%rd139, %r289, 4;
	add.s64 	%rd140, %rd3, %rd139;
	ld.global.f32 	%f205, [%rd140];
	add.s64 	%rd141, %rd2, %rd139;
	ld.global.f32 	%f206, [%rd141];
	fma.rn.f32 	%f207, %f204, %f205, %f206;
	add.s64 	%rd142, %rd1, %rd137;
	st.global.f32 	[%rd142], %f207;
	mul.wide.u32 	%rd143, %r292, 4;
	add.s64 	%rd144, %rd4, %rd143;
	ld.global.f32 	%f208, [%rd144];
	sub.f32 	%f209, %f208, %f28;
	mul.f32 	%f210, %f209, %f29;
	mul.wide.u32 	%rd145, %r288, 4;
	add.s64 	%rd146, %rd3, %rd145;
	ld.global.f32 	%f211, [%rd146];
	add.s64 	%rd147, %rd2, %rd145;
	ld.global.f32 	%f212, [%rd147];
	fma.rn.f32 	%f213, %f210, %f211, %f212;
	add.s64 	%rd148, %rd1, %rd143;
	st.global.f32 	[%rd148], %f213;
	add.s32 	%r295, %r295, 4;
	add.s32 	%r294, %r294, %r152;
	add.s32 	%r293, %r293, %r152;
	add.s32 	%r292, %r292, %r152;
	add.s32 	%r291, %r291, %r152;
	add.s32 	%r290, %r290, %r152;
	add.s32 	%r289, %r289, %r152;
	add.s32 	%r288, %r288, %r152;
	add.s32 	%r287, %r287, %r152;
	setp.ne.s32 	%p29, %r295, 0;
	@%p29 bra 	$L__BB1_43;
$L__BB1_44:
	setp.eq.s32 	%p30, %r147, 0;
	@%p30 bra 	$L__BB1_47;
	mad.lo.s32 	%r299, %r3, %r296, %r1;
	add.s32 	%r298, %r299, %r145;
	neg.s32 	%r297, %r147;
$L__BB1_46:
	.pragma "nounroll";
	mul.wide.u32 	%rd149, %r298, 4;
	add.s64 	%rd150, %rd4, %rd149;
	ld.global.f32 	%f214, [%rd150];
	sub.f32 	%f215, %f214, %f28;
	mul.f32 	%f216, %f215, %f29;
	mul.wide.u32 	%rd151, %r299, 4;
	add.s64 	%rd152, %rd3, %rd151;
	ld.global.f32 	%f217, [%rd152];
	add.s64 	%rd153, %rd2, %rd151;
	ld.global.f32 	%f218, [%rd153];
	fma.rn.f32 	%f219, %f216, %f217, %f218;
	add.s64 	%rd154, %rd1, %rd149;
	st.global.f32 	[%rd154], %f219;
	add.s32 	%r299, %r299, %r3;
	add.s32 	%r298, %r298, %r3;
	add.s32 	%r297, %r297, 1;
	setp.ne.s32 	%p31, %r297, 0;
	@%p31 bra 	$L__BB1_46;
$L__BB1_47:
	ret;

}
	// .globl	_Z6matmulPKfS0_Pfiii
.visible .entry _Z6matmulPKfS0_Pfiii(
	.param .u64 .ptr .align 1 _Z6matmulPKfS0_Pfiii_param_0,
	.param .u64 .ptr .align 1 _Z6matmulPKfS0_Pfiii_param_1,
	.param .u64 .ptr .align 1 _Z6matmulPKfS0_Pfiii_param_2,
	.param .u32 _Z6matmulPKfS0_Pfiii_param_3,
	.param .u32 _Z6matmulPKfS0_Pfiii_param_4,
	.param .u32 _Z6matmulPKfS0_Pfiii_param_5
)
{
	.reg .pred 	%p<6>;
	.reg .b32 	%r<38>;
	.reg .b32 	%f<105>;
	.reg .b64 	%rd<13>;
	// demoted variable
	.shared .align 4 .b8 _ZZ6matmulPKfS0_PfiiiE2As[4096];
	// demoted variable
	.shared .align 4 .b8 _ZZ6matmulPKfS0_PfiiiE2Bs[4096];
	ld.param.u64 	%rd3, [_Z6matmulPKfS0_Pfiii_param_0];
	ld.param.u64 	%rd4, [_Z6matmulPKfS0_Pfiii_param_1];
	ld.param.u64 	%rd5, [_Z6matmulPKfS0_Pfiii_param_2];
	ld.param.u32 	%r21, [_Z6matmulPKfS0_Pfiii_param_3];
	ld.param.u32 	%r19, [_Z6matmulPKfS0_Pfiii_param_4];
	ld.param.u32 	%r20, [_Z6matmulPKfS0_Pfiii_param_5];
	mov.u32 	%r1, %tid.x;
	mov.u32 	%r22, %ntid.x;
	mov.u32 	%r23, %ctaid.x;
	mad.lo.s32 	%r2, %r22, %r23, %r1;
	mov.u32 	%r3, %tid.y;
	mov.u32 	%r24, %ntid.y;
	mov.u32 	%r25, %ctaid.y;
	mad.lo.s32 	%r4, %r24, %r25, %r3;
	setp.ge.s32 	%p1, %r4, %r21;
	setp.ge.s32 	%p2, %r2, %r19;
	or.pred  	%p3, %p1, %p2;
	@%p3 bra 	$L__BB2_5;
	setp.lt.s32 	%p4, %r20, 32;
	mov.f32 	%f104, 0f00000000;
	@%p4 bra 	$L__BB2_4;
	shl.b32 	%r26, %r3, 7;
	mov.u32 	%r27, _ZZ6matmulPKfS0_PfiiiE2As;
	add.s32 	%r5, %r27, %r26;
	shl.b32 	%r28, %r1, 2;
	add.s32 	%r6, %r5, %r28;
	mov.u32 	%r29, _ZZ6matmulPKfS0_PfiiiE2Bs;
	add.s32 	%r8, %r29, %r28;
	add.s32 	%r7, %r8, %r26;
	shr.s32 	%r30, %r20, 31;
	shr.u32 	%r31, %r30, 27;
	add.s32 	%r32, %r20, %r31;
	shr.s32 	%r33, %r32, 5;
	neg.s32 	%r37, %r33;
	mad.lo.s32 	%r36, %r20, %r4, %r1;
	mad.lo.s32 	%r35, %r3, %r19, %r2;
	shl.b32 	%r12, %r19, 5;
	cvta.to.global.u64 	%rd1, %rd3;
	cvta.to.global.u64 	%rd2, %rd4;
	mov.f32 	%f104, 0f00000000;
$L__BB2_3:
	mul.wide.u32 	%rd6, %r36, 4;
	add.s64 	%rd7, %rd1, %rd6;
	ld.global.f32 	%f6, [%rd7];
	st.shared.f32 	[%r6], %f6;
	mul.wide.u32 	%rd8, %r35, 4;
	add.s64 	%rd9, %rd2, %rd8;
	ld.global.f32 	%f7, [%rd9];
	st.shared.f32 	[%r7], %f7;
	bar.sync 	0;
	ld.shared.f32 	%f8, [%r5];
	ld.shared.f32 	%f9, [%r8];
	fma.rn.f32 	%f10, %f8, %f9, %f104;
	ld.shared.f32 	%f11, [%r5+4];
	ld.shared.f32 	%f12, [%r8+128];
	fma.rn.f32 	%f13, %f11, %f12, %f10;
	ld.shared.f32 	%f14, [%r5+8];
	ld.shared.f32 	%f15, [%r8+256];
	fma.rn.f32 	%f16, %f14, %f15, %f13;
	ld.shared.f32 	%f17, [%r5+12];
	ld.shared.f32 	%f18, [%r8+384];
	fma.rn.f32 	%f19, %f17, %f18, %f16;
	ld.shared.f32 	%f20, [%r5+16];
	ld.shared.f32 	%f21, [%r8+512];
	fma.rn.f32 	%f22, %f20, %f21, %f19;
	ld.shared.f32 	%f23, [%r5+20];
	ld.shared.f32 	%f24, [%r8+640];
	fma.rn.f32 	%f25, %f23, %f24, %f22;
	ld.shared.f32 	%f26, [%r5+24];
	ld.shared.f32 	%f27, [%r8+768];
	fma.rn.f32 	%f28, %f26, %f27, %f25;
	ld.shared.f32 	%f29, [%r5+28];
	ld.shared.f32 	%f30, [%r8+896];
	fma.rn.f32 	%f31, %f29, %f30, %f28;
	ld.shared.f32 	%f32, [%r5+32];
	ld.shared.f32 	%f33, [%r8+1024];
	fma.rn.f32 	%f34, %f32, %f33, %f31;
	ld.shared.f32 	%f35, [%r5+36];
	ld.shared.f32 	%f36, [%r8+1152];
	fma.rn.f32 	%f37, %f35, %f36, %f34;
	ld.shared.f32 	%f38, [%r5+40];
	ld.shared.f32 	%f39, [%r8+1280];
	fma.rn.f32 	%f40, %f38, %f39, %f37;
	ld.shared.f32 	%f41, [%r5+44];
	ld.shared.f32 	%f42, [%r8+1408];
	fma.rn.f32 	%f43, %f41, %f42, %f40;
	ld.shared.f32 	%f44, [%r5+48];
	ld.shared.f32 	%f45, [%r8+1536];
	fma.rn.f32 	%f46, %f44, %f45, %f43;
	ld.shared.f32 	%f47, [%r5+52];
	ld.shared.f32 	%f48, [%r8+1664];
	fma.rn.f32 	%f49, %f47, %f48, %f46;
	ld.shared.f32 	%f50, [%r5+56];
	ld.shared.f32 	%f51, [%r8+1792];
	fma.rn.f32 	%f52, %f50, %f51, %f49;
	ld.shared.f32 	%f53, [%r5+60];
	ld.shared.f32 	%f54, [%r8+1920];
	fma.rn.f32 	%f55, %f53, %f54, %f52;
	ld.shared.f32 	%f56, [%r5+64];
	ld.shared.f32 	%f57, [%r8+2048];
	fma.rn.f32 	%f58, %f56, %f57, %f55;
	ld.shared.f32 	%f59, [%r5+68];
	ld.shared.f32 	%f60, [%r8+2176];
	fma.rn.f32 	%f61, %f59, %f60, %f58;
	ld.shared.f32 	%f62, [%r5+72];
	ld.shared.f32 	%f63, [%r8+2304];
	fma.rn.f32 	%f64, %f62, %f63, %f61;
	ld.shared.f32 	%f65, [%r5+76];
	ld.shared.f32 	%f66, [%r8+2432];
	fma.rn.f32 	%f67, %f65, %f66, %f64;
	ld.shared.f32 	%f68, [%r5+80];
	ld.shared.f32 	%f69, [%r8+2560];
	fma.rn.f32 	%f70, %f68, %f69, %f67;
	ld.shared.f32 	%f71, [%r5+84];
	ld.shared.f32 	%f72, [%r8+2688];
	fma.rn.f32 	%f73, %f71, %f72, %f70;
	ld.shared.f32 	%f74, [%r5+88];
	ld.shared.f32 	%f75, [%r8+2816];
	fma.rn.f32 	%f76, %f74, %f75, %f73;
	ld.shared.f32 	%f77, [%r5+92];
	ld.shared.f32 	%f78, [%r8+2944];
	fma.rn.f32 	%f79, %f77, %f78, %f76;
	ld.shared.f32 	%f80, [%r5+96];
	ld.shared.f32 	%f81, [%r8+3072];
	fma.rn.f32 	%f82, %f80, %f81, %f79;
	ld.shared.f32 	%f83, [%r5+100];
	ld.shared.f32 	%f84, [%r8+3200];
	fma.rn.f32 	%f85, %f83, %f84, %f82;
	ld.shared.f32 	%f86, [%r5+104];
	ld.shared.f32 	%f87, [%r8+3328];
	fma.rn.f32 	%f88, %f86, %f87, %f85;
	ld.shared.f32 	%f89, [%r5+108];
	ld.shared.f32 	%f90, [%r8+3456];
	fma.rn.f32 	%f91, %f89, %f90, %f88;
	ld.shared.f32 	%f92, [%r5+112];
	ld.shared.f32 	%f93, [%r8+3584];
	fma.rn.f32 	%f94, %f92, %f93, %f91;
	ld.shared.f32 	%f95, [%r5+116];
	ld.shared.f32 	%f96, [%r8+3712];
	fma.rn.f32 	%f97, %f95, %f96, %f94;
	ld.shared.f32 	%f98, [%r5+120];
	ld.shared.f32 	%f99, [%r8+3840];
	fma.rn.f32 	%f100, %f98, %f99, %f97;
	ld.shared.f32 	%f101, [%r5+124];
	ld.shared.f32 	%f102, [%r8+3968];
	fma.rn.f32 	%f104, %f101, %f102, %f100;
	bar.sync 	0;
	add.s32 	%r37, %r37, 1;
	setp.ne.s32 	%p5, %r37, 0;
	add.s32 	%r36, %r36, 32;
	add.s32 	%r35, %r35, %r12;
	@%p5 bra 	$L__BB2_3;
$L__BB2_4:
	mad.lo.s32 	%r34, %r19, %r4, %r2;
	cvta.to.global.u64 	%rd10, %rd5;
	mul.wide.s32 	%rd11, %r34, 4;
	add.s64 	%rd12, %rd10, %rd11;
	st.global.f32 	[%rd12], %f104;
$L__BB2_5:
	ret;

}
	// .globl	_Z11matmul_biasPKfS0_PfS1_iiii
.visible .entry _Z11matmul_biasPKfS0_PfS1_iiii(
	.param .u64 .ptr .align 1 _Z11matmul_biasPKfS0_PfS1_iiii_param_0,
	.param .u64 .ptr .align 1 _Z11matmul_biasPKfS0_PfS1_iiii_param_1,
	.param .u64 .ptr .align 1 _Z11matmul_biasPKfS0_PfS1_iiii_param_2,
	.param .u64 .ptr .align 1 _Z11matmul_biasPKfS0_PfS1_iiii_param_3,
	.param .u32 _Z11matmul_biasPKfS0_PfS1_iiii_param_4,
	.param .u32 _Z11matmul_biasPKfS0_PfS1_iiii_param_5,
	.param .u32 _Z11matmul_biasPKfS0_PfS1_iiii_param_6,
	.param .u32 _Z11matmul_biasPKfS0_PfS1_iiii_param_7
)
{
	.reg .pred 	%p<7>;
	.reg .b32 	%r<40>;
	.reg .b32 	%f<107>;
	.reg .b64 	%rd<19>;
	// demoted variable
	.shared .align 4 .b8 _ZZ11matmul_biasPKfS0_PfS1_iiiiE2As[4096];
	// demoted variable
	.shared .align 4 .b8 _ZZ11matmul_biasPKfS0_PfS1_iiiiE2Bs[4096];
	ld.param.u64 	%rd4, [_Z11matmul_biasPKfS0_PfS1_iiii_param_0];
	ld.param.u64 	%rd5, [_Z11matmul_biasPKfS0_PfS1_iiii_param_1];
	ld.param.u64 	%rd7, [_Z11matmul_biasPKfS0_PfS1_iiii_param_2];
	ld.param.u64 	%rd6, [_Z11matmul_biasPKfS0_PfS1_iiii_param_3];
	ld.param.u32 	%r22, [_Z11matmul_biasPKfS0_PfS1_iiii_param_4];
	ld.param.u32 	%r19, [_Z11matmul_biasPKfS0_PfS1_iiii_param_5];
	ld.param.u32 	%r20, [_Z11matmul_biasPKfS0_PfS1_iiii_param_6];
	ld.param.u32 	%r21, [_Z11matmul_biasPKfS0_PfS1_iiii_param_7];
	cvta.to.global.u64 	%rd1, %rd7;
	mov.u32 	%r1, %tid.y;
	mov.u32 	%r23, %ntid.y;
	mov.u32 	%r24, %ctaid.y;
	mad.lo.s32 	%r2, %r23, %r24, %r1;
	mov.u32 	%r3, %tid.x;
	mov.u32 	%r25, %ntid.x;
	mov.u32 	%r26, %ctaid.x;
	mad.lo.s32 	%r4, %r25, %r26, %r3;
	setp.ge.s32 	%p1, %r2, %r22;
	setp.ge.s32 	%p2, %r4, %r19;
	or.pred  	%p3, %p1, %p2;
	@%p3 bra 	$L__BB3_7;
	setp.lt.s32 	%p4, %r20, 32;
	mov.f32 	%f106, 0f00000000;
	@%p4 bra 	$L__BB3_4;
	shl.b32 	%r27, %r1, 7;
	mov.u32 	%r28, _ZZ11matmul_biasPKfS0_PfS1_iiiiE2As;
	add.s32 	%r5, %r28, %r27;
	shl.b32 	%r29, %r3, 2;
	add.s32 	%r6, %r5, %r29;
	mov.u32 	%r30, _ZZ11matmul_biasPKfS0_PfS1_iiiiE2Bs;
	add.s32 	%r8, %r30, %r29;
	add.s32 	%r7, %r8, %r27;
	shr.s32 	%r31, %r20, 31;
	shr.u32 	%r32, %r31, 27;
	add.s32 	%r33, %r20, %r32;
	shr.s32 	%r34, %r33, 5;
	neg.s32 	%r39, %r34;
	mad.lo.s32 	%r38, %r20, %r2, %r3;
	mad.lo.s32 	%r37, %r1, %r19, %r4;
	shl.b32 	%r12, %r19, 5;
	cvta.to.global.u64 	%rd2, %rd4;
	cvta.to.global.u64 	%rd3, %rd5;
	mov.f32 	%f106, 0f00000000;
$L__BB3_3:
	mul.wide.u32 	%rd8, %r38, 4;
	add.s64 	%rd9, %rd2, %rd8;
	ld.global.f32 	%f6, [%rd9];
	st.shared.f32 	[%r6], %f6;
	mul.wide.u32 	%rd10, %r37, 4;
	add.s64 	%rd11, %rd3, %rd10;
	ld.global.f32 	%f7, [%rd11];
	st.shared.f32 	[%r7], %f7;
	bar.sync 	0;
	ld.shared.f32 	%f8, [%r5];
	ld.shared.f32 	%f9, [%r8];
	fma.rn.f32 	%f10, %f8, %f9, %f106;
	ld.shared.f32 	%f11, [%r5+4];
	ld.shared.f32 	%f12, [%r8+128];
	fma.rn.f32 	%f13, %f11, %f12, %f10;
	ld.shared.f32 	%f14, [%r5+8];
	ld.shared.f32 	%f15, [%r8+256];
	fma.rn.f32 	%f16, %f14, %f15, %f13;
	ld.shared.f32 	%f17, [%r5+12];
	ld.shared.f32 	%f18, [%r8+384];
	fma.rn.f32 	%f19, %f17, %f18, %f16;
	ld.shared.f32 	%f20, [%r5+16];
	ld.shared.f32 	%f21, [%r8+512];
	fma.rn.f32 	%f22, %f20, %f21, %f19;
	ld.shared.f32 	%f23, [%r5+20];
	ld.shared.f32 	%f24, [%r8+640];
	fma.rn.f32 	%f25, %f23, %f24, %f22;
	ld.shared.f32 	%f26, [%r5+24];
	ld.shared.f32 	%f27, [%r8+768];
	fma.rn.f32 	%f28, %f26, %f27, %f25;
	ld.shared.f32 	%f29, [%r5+28];
	ld.shared.f32 	%f30, [%r8+896];
	fma.rn.f32 	%f31, %f29, %f30, %f28;
	ld.shared.f32 	%f32, [%r5+32];
	ld.shared.f32 	%f33, [%r8+1024];
	fma.rn.f32 	%f34, %f32, %f33, %f31;
	ld.shared.f32 	%f35, [%r5+36];
	ld.shared.f32 	%f36, [%r8+1152];
	fma.rn.f32 	%f37, %f35, %f36, %f34;
	ld.shared.f32 	%f38, [%r5+40];
	ld.shared.f32 	%f39, [%r8+1280];
	fma.rn.f32 	%f40, %f38, %f39, %f37;
	ld.shared.f32 	%f41, [%r5+44];
	ld.shared.f32 	%f42, [%r8+1408];
	fma.rn.f32 	%f43, %f41, %f42, %f40;
	ld.shared.f32 	%f44, [%r5+48];
	ld.shared.f32 	%f45, [%r8+1536];
	fma.rn.f32 	%f46, %f44, %f45, %f43;
	ld.shared.f32 	%f47, [%r5+52];
	ld.shared.f32 	%f48, [%r8+1664];
	fma.rn.f32 	%f49, %f47, %f48, %f46;
	ld.shared.f32 	%f50, [%r5+56];
	ld.shared.f32 	%f51, [%r8+1792];
	fma.rn.f32 	%f52, %f50, %f51, %f49;
	ld.shared.f32 	%f53, [%r5+60];
	ld.shared.f32 	%f54, [%r8+1920];
	fma.rn.f32 	%f55, %f53, %f54, %f52;
	ld.shared.f32 	%f56, [%r5+64];
	ld.shared.f32 	%f57, [%r8+2048];
	fma.rn.f32 	%f58, %f56, %f57, %f55;
	ld.shared.f32 	%f59, [%r5+68];
	ld.shared.f32 	%f60, [%r8+2176];
	fma.rn.f32 	%f61, %f59, %f60, %f58;
	ld.shared.f32 	%f62, [%r5+72];
	ld.shared.f32 	%f63, [%r8+2304];
	fma.rn.f32 	%f64, %f62, %f63, %f61;
	ld.shared.f32 	%f65, [%r5+76];
	ld.shared.f32 	%f66, [%r8+2432];
	fma.rn.f32 	%f67, %f65, %f66, %f64;
	ld.shared.f32 	%f68, [%r5+80];
	ld.shared.f32 	%f69, [%r8+2560];
	fma.rn.f32 	%f70, %f68, %f69, %f67;
	ld.shared.f32 	%f71, [%r5+84];
	ld.shared.f32 	%f72, [%r8+2688];
	fma.rn.f32 	%f73, %f71, %f72, %f70;
	ld.shared.f32 	%f74, [%r5+88];
	ld.shared.f32 	%f75, [%r8+2816];
	fma.rn.f32 	%f76, %f74, %f75, %f73;
	ld.shared.f32 	%f77, [%r5+92];
	ld.shared.f32 	%f78, [%r8+2944];
	fma.rn.f32 	%f79, %f77, %f78, %f76;
	ld.shared.f32 	%f80, [%r5+96];
	ld.shared.f32 	%f81, [%r8+3072];
	fma.rn.f32 	%f82, %f80, %f81, %f79;
	ld.shared.f32 	%f83, [%r5+100];
	ld.shared.f32 	%f84, [%r8+3200];
	fma.rn.f32 	%f85, %f83, %f84, %f82;
	ld.shared.f32 	%f86, [%r5+104];
	ld.shared.f32 	%f87, [%r8+3328];
	fma.rn.f32 	%f88, %f86, %f87, %f85;
	ld.shared.f32 	%f89, [%r5+108];
	ld.shared.f32 	%f90, [%r8+3456];
	fma.rn.f32 	%f91, %f89, %f90, %f88;
	ld.shared.f32 	%f92, [%r5+112];
	ld.shared.f32 	%f93, [%r8+3584];
	fma.rn.f32 	%f94, %f92, %f93, %f91;
	ld.shared.f32 	%f95, [%r5+116];
	ld.shared.f32 	%f96, [%r8+3712];
	fma.rn.f32 	%f97, %f95, %f96, %f94;
	ld.shared.f32 	%f98, [%r5+120];
	ld.shared.f32 	%f99, [%r8+3840];
	fma.rn.f32 	%f100, %f98, %f99, %f97;
	ld.shared.f32 	%f101, [%r5+124];
	ld.shared.f32 	%f102, [%r8+3968];
	fma.rn.f32 	%f106, %f101, %f102, %f100;
	bar.sync 	0;
	add.s32 	%r39, %r39, 1;
	setp.ne.s32 	%p5, %r39, 0;
	add.s32 	%r38, %r38, 32;
	add.s32 	%r37, %r37, %r12;
	@%p5 bra 	$L__BB3_3;
$L__BB3_4:
	setp.ge.s32 	%p6, %r2, %r21;
	@%p6 bra 	$L__BB3_6;
	cvta.to.global.u64 	%rd14, %rd6;
	mul.wide.s32 	%rd15, %r4, 4;
	add.s64 	%rd16, %rd14, %rd15;
	ld.global.f32 	%f103, [%rd16];
	add.f32 	%f104, %f106, %f103;
	mad.lo.s32 	%r36, %r19, %r2, %r4;
	mul.wide.s32 	%rd17, %r36, 4;
	add.s64 	%rd18, %rd1, %rd17;
	st.global.f32 	[%rd18], %f104;
	bra.uni 	$L__BB3_7;
$L__BB3_6:
	mad.lo.s32 	%r35, %r19, %r2, %r4;
	mul.wide.s32 	%rd12, %r35, 4;
	add.s64 	%rd13, %rd1, %rd12;
	st.global.f32 	[%rd13], %f106;
$L__BB3_7:
	ret;

}
	// .globl	_Z4QK_VPKfS0_Pfii
.visible .entry _Z4QK_VPKfS0_Pfii(
	.param .u64 .ptr .align 1 _Z4QK_VPKfS0_Pfii_param_0,
	.param .u64 .ptr .align 1 _Z4QK_VPKfS0_Pfii_param_1,
	.param .u64 .ptr .align 1 _Z4QK_VPKfS0_Pfii_param_2,
	.param .u32 _Z4QK_VPKfS0_Pfii_param_3,
	.param .u32 _Z4QK_VPKfS0_Pfii_param_4
)
{
	.reg .pred 	%p<6>;
	.reg .b32 	%r<36>;
	.reg .b32 	%f<154>;
	.reg .b64 	%rd<13>;
	// demoted variable
	.shared .align 4 .b8 _ZZ4QK_VPKfS0_PfiiE2As[4096];
	// demoted variable
	.shared .align 4 .b8 _ZZ4QK_VPKfS0_PfiiE2Bs[4096];
	ld.param.u64 	%rd3, [_Z4QK_VPKfS0_Pfii_param_0];
	ld.param.u64 	%rd4, [_Z4QK_VPKfS0_Pfii_param_1];
	ld.param.u64 	%rd5, [_Z4QK_VPKfS0_Pfii_param_2];
	ld.param.u32 	%r19, [_Z4QK_VPKfS0_Pfii_param_3];
	ld.param.u32 	%r20, [_Z4QK_VPKfS0_Pfii_param_4];
	mov.u32 	%r1, %tid.x;
	mov.u32 	%r21, %ntid.x;
	mov.u32 	%r22, %ctaid.x;
	mad.lo.s32 	%r2, %r21, %r22, %r1;
	mov.u32 	%r3, %tid.y;
	mov.u32 	%r23, %ntid.y;
	mov.u32 	%r24, %ctaid.y;
	mad.lo.s32 	%r4, %r23, %r24, %r3;
	setp.ge.s32 	%p1, %r4, %r20;
	setp.ge.s32 	%p2, %r2, %r19;
	or.pred  	%p3, %p2, %p1;
	@%p3 bra 	$L__BB4_5;
	setp.lt.u32 	%p4, %r20, 32;
	mov.f32 	%f152, 0f00000000;
	mov.f32 	%f153, %f152;
	@%p4 bra 	$L__BB4_4;
	shl.b32 	%r25, %r3, 7;
	mov.u32 	%r26, _ZZ4QK_VPKfS0_PfiiE2As;
	add.s32 	%r5, %r26, %r25;
	shl.b32 	%r27, %r1, 2;
	add.s32 	%r6, %r5, %r27;
	mov.u32 	%r28, _ZZ4QK_VPKfS0_PfiiE2Bs;
	add.s32 	%r8, %r28, %r27;
	add.s32 	%r7, %r8, %r25;
	shr.u32 	%r29, %r20, 5;
	neg.s32 	%r35, %r29;
	mad.lo.s32 	%r34, %r20, %r4, %r1;
	mad.lo.s32 	%r33, %r3, %r19, %r2;
	shl.b32 	%r12, %r19, 5;
	cvta.to.global.u64 	%rd1, %rd3;
	cvta.to.global.u64 	%rd2, %rd4;
	mov.f32 	%f153, 0f00000000;
	mov.f32 	%f152, %f153;
$L__BB4_3:
	mul.wide.u32 	%rd6, %r34, 4;
	add.s64 	%rd7, %rd1, %rd6;
	ld.global.f32 	%f9, [%rd7];
	fma.rn.f32 	%f10, %f9, 0f3BBB989D, 0f3F000000;
	cvt.sat.f32.f32 	%f11, %f10;
	mov.f32 	%f12, 0f4B400001;
	mov.f32 	%f13, 0f437C0000;
	fma.rm.f32 	%f14, %f11, %f13, %f12;
	add.f32 	%f15, %f14, 0fCB40007F;
	neg.f32 	%f16, %f15;
	fma.rn.f32 	%f17, %f9, 0f3FB8AA3B, %f16;
	fma.rn.f32 	%f18, %f9, 0f32A57060, %f17;
	mov.b32 	%r30, %f14;
	shl.b32 	%r31, %r30, 23;
	mov.b32 	%f19, %r31;
	ex2.approx.ftz.f32 	%f20, %f18;
	mul.f32 	%f21, %f20, %f19;
	st.shared.f32 	[%r6], %f21;
	mul.wide.u32 	%rd8, %r33, 4;
	add.s64 	%rd9, %rd2, %rd8;
	ld.global.f32 	%f22, [%rd9];
	st.shared.f32 	[%r7], %f22;
	bar.sync 	0;
	ld.shared.f32 	%f23, [%r5];
	ld.shared.f32 	%f24, [%r8];
	fma.rn.f32 	%f25, %f23, %f24, %f152;
	add.f32 	%f26, %f153, %f23;
	ld.shared.f32 	%f27, [%r5+4];
	ld.shared.f32 	%f28, [%r8+128];
	fma.rn.f32 	%f29, %f27, %f28, %f25;
	add.f32 	%f30, %f26, %f27;
	ld.shared.f32 	%f31, [%r5+8];
	ld.shared.f32 	%f32, [%r8+256];
	fma.rn.f32 	%f33, %f31, %f32, %f29;
	add.f32 	%f34, %f30, %f31;
	ld.shared.f32 	%f35, [%r5+12];
	ld.shared.f32 	%f36, [%r8+384];
	fma.rn.f32 	%f37, %f35, %f36, %f33;
	add.f32 	%f38, %f34, %f35;
	ld.shared.f32 	%f39, [%r5+16];
	ld.shared.f32 	%f40, [%r8+512];
	fma.rn.f32 	%f41, %f39, %f40, %f37;
	add.f32 	%f42, %f38, %f39;
	ld.shared.f32 	%f43, [%r5+20];
	ld.shared.f32 	%f44, [%r8+640];
	fma.rn.f32 	%f45, %f43, %f44, %f41;
	add.f32 	%f46, %f42, %f43;
	ld.shared.f32 	%f47, [%r5+24];
	ld.shared.f32 	%f48, [%r8+768];
	fma.rn.f32 	%f49, %f47, %f48, %f45;
	add.f32 	%f50, %f46, %f47;
	ld.shared.f32 	%f51, [%r5+28];
	ld.shared.f32 	%f52, [%r8+896];
	fma.rn.f32 	%f53, %f51, %f52, %f49;
	add.f32 	%f54, %f50, %f51;
	ld.shared.f32 	%f55, [%r5+32];
	ld.shared.f32 	%f56, [%r8+1024];
	fma.rn.f32 	%f57, %f55, %f56, %f53;
	add.f32 	%f58, %f54, %f55;
	ld.shared.f32 	%f59, [%r5+36];
	ld.shared.f32 	%f60, [%r8+1152];
	fma.rn.f32 	%f61, %f59, %f60, %f57;
	add.f32 	%f62, %f58, %f59;
	ld.shared.f32 	%f63, [%r5+40];
	ld.shared.f32 	%f64, [%r8+1280];
	fma.rn.f32 	%f65, %f63, %f64, %f61;
	add.f32 	%f66, %f62, %f63;
	ld.shared.f32 	%f67, [%r5+44];
	ld.shared.f32 	%f68, [%r8+1408];
	fma.rn.f32 	%f69, %f67, %f68, %f65;
	add.f32 	%f70, %f66, %f67;
	ld.shared.f32 	%f71, [%r5+48];
	ld.shared.f32 	%f72, [%r8+1536];
	fma.rn.f32 	%f73, %f71, %f72, %f69;
	add.f32 	%f74, %f70, %f71;
	ld.shared.f32 	%f75, [%r5+52];
	ld.shared.f32 	%f76, [%r8+1664];
	fma.rn.f32 	%f77, %f75, %f76, %f73;
	add.f32 	%f78, %f74, %f75;
	ld.shared.f32 	%f79, [%r5+56];
	ld.shared.f32 	%f80, [%r8+1792];
	fma.rn.f32 	%f81, %f79, %f80, %f77;
	add.f32 	%f82, %f78, %f79;
	ld.shared.f32 	%f83, [%r5+60];
	ld.shared.f32 	%f84, [%r8+1920];
	fma.rn.f32 	%f85, %f83, %f84, %f81;
	add.f32 	%f86, %f82, %f83;
	ld.shared.f32 	%f87, [%r5+64];
	ld.shared.f32 	%f88, [%r8+2048];
	fma.rn.f32 	%f89, %f87, %f88, %f85;
	add.f32 	%f90, %f86, %f87;
	ld.shared.f32 	%f91, [%r5+68];
	ld.shared.f32 	%f92, [%r8+2176];
	fma.rn.f32 	%f93, %f91, %f92, %f89;
	add.f32 	%f94, %f90, %f91;
	ld.shared.f32 	%f95, [%r5+72];
	ld.shared.f32 	%f96, [%r8+2304];
	fma.rn.f32 	%f97, %f95, %f96, %f93;
	add.f32 	%f98, %f94, %f95;
	ld.shared.f32 	%f99, [%r5+76];
	ld.shared.f32 	%f100, [%r8+2432];
	fma.rn.f32 	%f101, %f99, %f100, %f97;
	add.f32 	%f102, %f98, %f99;
	ld.shared.f32 	%f103, [%r5+80];
	ld.shared.f32 	%f104, [%r8+2560];
	fma.rn.f32 	%f105, %f103, %f104, %f101;
	add.f32 	%f106, %f102, %f103;
	ld.shared.f32 	%f107, [%r5+84];
	ld.shared.f32 	%f108, [%r8+2688];
	fma.rn.f32 	%f109, %f107, %f108, %f105;
	add.f32 	%f110, %f106, %f107;
	ld.shared.f32 	%f111, [%r5+88];
	ld.shared.f32 	%f112, [%r8+2816];
	fma.rn.f32 	%f113, %f111, %f112, %f109;
	add.f32 	%f114, %f110, %f111;
	ld.shared.f32 	%f115, [%r5+92];
	ld.shared.f32 	%f116, [%r8+2944];
	fma.rn.f32 	%f117, %f115, %f116, %f113;
	add.f32 	%f118, %f114, %f115;
	ld.shared.f32 	%f119, [%r5+96];
	ld.shared.f32 	%f120, [%r8+3072];
	fma.rn.f32 	%f121, %f119, %f120, %f117;
	add.f32 	%f122, %f118, %f119;
	ld.shared.f32 	%f123, [%r5+100];
	ld.shared.f32 	%f124, [%r8+3200];
	fma.rn.f32 	%f125, %f123, %f124, %f121;
	add.f32 	%f126, %f122, %f123;
	ld.shared.f32 	%f127, [%r5+104];
	ld.shared.f32 	%f128, [%r8+3328];
	fma.rn.f32 	%f129, %f127, %f128, %f125;
	add.f32 	%f130, %f126, %f127;
	ld.shared.f32 	%f131, [%r5+108];
	ld.shared.f32 	%f132, [%r8+3456];
	fma.rn.f32 	%f133, %f131, %f132, %f129;
	add.f32 	%f134, %f130, %f131;
	ld.shared.f32 	%f135, [%r5+112];
	ld.shared.f32 	%f136, [%r8+3584];
	fma.rn.f32 	%f137, %f135, %f136, %f133;
	add.f32 	%f138, %f134, %f135;
	ld.shared.f32 	%f139, [%r5+116];
	ld.shared.f32 	%f140, [%r8+3712];
	fma.rn.f32 	%f141, %f139, %f140, %f137;
	add.f32 	%f142, %f138, %f139;
	ld.shared.f32 	%f143, [%r5+120];
	ld.shared.f32 	%f144, [%r8+3840];
	fma.rn.f32 	%f145, %f143, %f144, %f141;
	add.f32 	%f146, %f142, %f143;
	ld.shared.f32 	%f147, [%r5+124];
	ld.shared.f32 	%f148, [%r8+3968];
	fma.rn.f32 	%f152, %f147, %f148, %f145;
	add.f32 	%f153, %f146, %f147;
	bar.sync 	0;
	add.s32 	%r35, %r35, 1;
	setp.ne.s32 	%p5, %r35, 0;
	add.s32 	%r34, %r34, 32;
	add.s32 	%r33, %r33, %r12;
	@%p5 bra 	$L__BB4_3;
$L__BB4_4:
	div.rn.f32 	%f149, %f152, %f153;
	mad.lo.s32 	%r32, %r19, %r4, %r2;
	cvta.to.global.u64 	%rd10, %rd5;
	mul.wide.s32 	%rd11, %r32, 4;
	add.s64 	%rd12, %rd10, %rd11;
	st.global.f32 	[%rd12], %f149;
$L__BB4_5:
	ret;

}
	// .globl	_Z4geluPfi
.visible .entry _Z4geluPfi(
	.param .u64 .ptr .align 1 _Z4geluPfi_param_0,
	.param .u32 _Z4geluPfi_param_1
)
{
	.reg .pred 	%p<21>;
	.reg .b32 	%r<44>;
	.reg .b32 	%f<101>;
	.reg .b64 	%rd<28>;
	.reg .b64 	%fd<46>;

	ld.param.u64 	%rd2, [_Z4geluPfi_param_0];
	ld.param.u32 	%r30, [_Z4geluPfi_param_1];
	cvta.to.global.u64 	%rd1, %rd2;
	mov.u32 	%r1, %ntid.x;
	setp.gt.u32 	%p1, %r1, %r30;
	@%p1 bra 	$L__BB5_7;
	div.u32 	%r32, %r30, %r1;
	mov.u32 	%r2, %tid.x;
	mov.u32 	%r33, %ctaid.x;
	mul.lo.s32 	%r3, %r30, %r33;
	max.u32 	%r4, %r32, 1;
	and.b32  	%r5, %r4, 3;
	setp.lt.u32 	%p2, %r32, 4;
	mov.b32 	%r41, 0;
	@%p2 bra 	$L__BB5_4;
	and.b32  	%r41, %r4, -4;
	neg.s32 	%r40, %r41;
	add.s32 	%r36, %r2, %r3;
	add.s32 	%r39, %r36, %r1;
	shl.b32 	%r9, %r1, 2;
	shl.b32 	%r34, %r1, 1;
	add.s32 	%r38, %r36, %r34;
	mad.lo.s32 	%r37, %r1, 3, %r36;
$L__BB5_3:
	mul.wide.u32 	%rd3, %r36, 4;
	add.s64 	%rd4, %rd1, %rd3;
	ld.global.f32 	%f1, [%rd4];
	cvt.f64.f32 	%fd1, %f1;
	mul.f64 	%fd2, %fd1, 0d3FE0000000000000;
	mul.f64 	%fd3, %fd1, 0d3FA6E4E26D4801F7;
	mul.f64 	%fd4, %fd3, %fd1;
	fma.rn.f64 	%fd5, %fd4, %fd1, %fd1;
	mul.f64 	%fd6, %fd5, 0d3FE9884533D3D180;
	cvt.rn.f32.f64 	%f2, %fd6;
	abs.f32 	%f3, %f2;
	mul.f32 	%f4, %f3, 0f4038AA3B;
	ex2.approx.ftz.f32 	%f5, %f4;
	add.f32 	%f6, %f5, 0f3F800000;
	rcp.approx.ftz.f32 	%f7, %f6;
	fma.rn.f32 	%f8, %f7, 0fC0000000, 0f3F800000;
	setp.ge.f32 	%p3, %f3, 0f41102CB4;
	selp.f32 	%f9, 0f3F800000, %f8, %p3;
	abs.f32 	%f10, %f9;
	neg.f32 	%f11, %f10;
	mov.b64 	%rd5, %fd6;
	shr.u64 	%rd6, %rd5, 63;
	and.b64  	%rd7, %rd6, 1;
	setp.eq.b64 	%p4, %rd7, 1;
	selp.f32 	%f12, %f11, %f10, %p4;
	mul.f32 	%f13, %f2, %f2;
	fma.rn.f32 	%f14, %f13, 0f3C80F082, 0fBD563CAE;
	fma.rn.f32 	%f15, %f14, %f13, 0f3E085941;
	fma.rn.f32 	%f16, %f15, %f13, 0fBEAAA9ED;
	fma.rn.f32 	%f17, %f16, %f13, 0f00000000;
	fma.rn.f32 	%f18, %f17, %f2, %f2;
	setp.ge.f32 	%p5, %f3, 0f3F19999A;
	selp.f32 	%f19, %f12, %f18, %p5;
	cvt.f64.f32 	%fd7, %f19;
	add.f64 	%fd8, %fd7, 0d3FF0000000000000;
	mul.f64 	%fd9, %fd2, %fd8;
	cvt.rn.f32.f64 	%f20, %fd9;
	st.global.f32 	[%rd4], %f20;
	mul.wide.u32 	%rd8, %r39, 4;
	add.s64 	%rd9, %rd1, %rd8;
	ld.global.f32 	%f21, [%rd9];
	cvt.f64.f32 	%fd10, %f21;
	mul.f64 	%fd11, %fd10, 0d3FE0000000000000;
	mul.f64 	%fd12, %fd10, 0d3FA6E4E26D4801F7;
	mul.f64 	%fd13, %fd12, %fd10;
	fma.rn.f64 	%fd14, %fd13, %fd10, %fd10;
	mul.f64 	%fd15, %fd14, 0d3FE9884533D3D180;
	cvt.rn.f32.f64 	%f22, %fd15;
	abs.f32 	%f23, %f22;
	mul.f32 	%f24, %f23, 0f4038AA3B;
	ex2.approx.ftz.f32 	%f25, %f24;
	add.f32 	%f26, %f25, 0f3F800000;
	rcp.approx.ftz.f32 	%f27, %f26;
	fma.rn.f32 	%f28, %f27, 0fC0000000, 0f3F800000;
	setp.ge.f32 	%p6, %f23, 0f41102CB4;
	selp.f32 	%f29, 0f3F800000, %f28, %p6;
	abs.f32 	%f30, %f29;
	neg.f32 	%f31, %f30;
	mov.b64 	%rd10, %fd15;
	shr.u64 	%rd11, %rd10, 63;
	and.b64  	%rd12, %rd11, 1;
	setp.eq.b64 	%p7, %rd12, 1;
	selp.f32 	%f32, %f31, %f30, %p7;
	mul.f32 	%f33, %f22, %f22;
	fma.rn.f32 	%f34, %f33, 0f3C80F082, 0fBD563CAE;
	fma.rn.f32 	%f35, %f34, %f33, 0f3E085941;
	fma.rn.f32 	%f36, %f35, %f33, 0fBEAAA9ED;
	fma.rn.f32 	%f37, %f36, %f33, 0f00000000;
	fma.rn.f32 	%f38, %f37, %f22, %f22;
	setp.ge.f32 	%p8, %f23, 0f3F19999A;
	selp.f32 	%f39, %f32, %f38, %p8;
	cvt.f64.f32 	%fd16, %f39;
	add.f64 	%fd17, %fd16, 0d3FF0000000000000;
	mul.f64 	%fd18, %fd11, %fd17;
	cvt.rn.f32.f64 	%f40, %fd18;
	st.global.f32 	[%rd9], %f40;
	mul.wide.u32 	%rd13, %r38, 4;
	add.s64 	%rd14, %rd1, %rd13;
	ld.global.f32 	%f41, [%rd14];
	cvt.f64.f32 	%fd19, %f41;
	mul.f64 	%fd20, %fd19, 0d3FE0000000000000;
	mul.f64 	%fd21, %fd19, 0d3FA6E4E26D4801F7;
	mul.f64 	%fd22, %fd21, %fd19;
	fma.rn.f64 	%fd23, %fd22, %fd19, %fd19;
	mul.f64 	%fd24, %fd23, 0d3FE9884533D3D180;
	cvt.rn.f32.f64 	%f42, %fd24;
	abs.f32 	%f43, %f42;
	mul.f32 	%f44, %f43, 0f4038AA3B;
	ex2.approx.ftz.f32 	%f45, %f44;
	add.f32 	%f46, %f45, 0f3F800000;
	rcp.approx.ftz.f32 	%f47, %f46;
	fma.rn.f32 	%f48, %f47, 0fC0000000, 0f3F800000;
	setp.ge.f32 	%p9, %f43, 0f41102CB4;
	selp.f32 	%f49, 0f3F800000, %f48, %p9;
	abs.f32 	%f50, %f49;
	neg.f32 	%f51, %f50;
	mov.b64 	%rd15, %fd24;
	shr.u64 	%rd16, %rd15, 63;
	and.b64  	%rd17, %rd16, 1;
	setp.eq.b64 	%p10, %rd17, 1;
	selp.f32 	%f52, %f51, %f50, %p10;
	mul.f32 	%f53, %f42, %f42;
	fma.rn.f32 	%f54, %f53, 0f3C80F082, 0fBD563CAE;
	fma.rn.f32 	%f55, %f54, %f53, 0f3E085941;
	fma.rn.f32 	%f56, %f55, %f53, 0fBEAAA9ED;
	fma.rn.f32 	%f57, %f56, %f53, 0f00000000;
	fma.rn.f32 	%f58, %f57, %f42, %f42;
	setp.ge.f32 	%p11, %f43, 0f3F19999A;
	selp.f32 	%f59, %f52, %f58, %p11;
	cvt.f64.f32 	%fd25, %f59;
	add.f64 	%fd26, %fd25, 0d3FF0000000000000;
	mul.f64 	%fd27, %fd20, %fd26;
	cvt.rn.f32.f64 	%f60, %fd27;
	st.global.f32 	[%rd14], %f60;
	mul.wide.u32 	%rd18, %r37, 4;
	add.s64 	%rd19, %rd1, %rd18;
	ld.global.f32 	%f61, [%rd19];
	cvt.f64.f32 	%fd28, %f61;
	mul.f64 	%fd29, %fd28, 0d3FE0000000000000;
	mul.f64 	%fd30, %fd28, 0d3FA6E4E26D4801F7;
	mul.f64 	%fd31, %fd30, %fd28;
	fma.rn.f64 	%fd32, %fd31, %fd28, %fd28;
	mul.f64 	%fd33, %fd32, 0d3FE9884533D3D180;
	cvt.rn.f32.f64 	%f62, %fd33;
	abs.f32 	%f63, %f62;
	mul.f32 	%f64, %f63, 0f4038AA3B;
	ex2.approx.ftz.f32 	%f65, %f64;
	add.f32 	%f66, %f65, 0f3F800000;
	rcp.approx.ftz.f32 	%f67, %f66;
	fma.rn.f32 	%f68, %f67, 0fC0000000, 0f3F800000;
	setp.ge.f32 	%p12, %f63, 0f41102CB4;
	selp.f32 	%f69, 0f3F800000, %f68, %p12;
	abs.f32 	%f70, %f69;
	neg.f32 	%f71, %f70;
	mov.b64 	%rd20, %fd33;
	shr.u64 	%rd21, %rd20, 63;
	and.b64  	%rd22, %rd21, 1;
	setp.eq.b64 	%p13, %rd22, 1;
	selp.f32 	%f72, %f71, %f70, %p13;
	mul.f32 	%f73, %f62, %f62;
	fma.rn.f32 	%f74, %f73, 0f3C80F082, 0fBD563CAE;
	fma.rn.f32 	%f75, %f74, %f73, 0f3E085941;
	fma.rn.f32 	%f76, %f75, %f73, 0fBEAAA9ED;
	fma.rn.f32 	%f77, %f76, %f73, 0f00000000;
	fma.rn.f32 	%f78, %f77, %f62, %f62;
	setp.ge.f32 	%p14, %f63, 0f3F19999A;
	selp.f32 	%f79, %f72, %f78, %p14;
	cvt.f64.f32 	%fd34, %f79;
	add.f64 	%fd35, %fd34, 0d3FF0000000000000;
	mul.f64 	%fd36, %fd29, %fd35;
	cvt.rn.f32.f64 	%f80, %fd36;
	st.global.f32 	[%rd19], %f80;
	add.s32 	%r40, %r40, 4;
	add.s32 	%r39, %r39, %r9;
	add.s32 	%r38, %r38, %r9;
	add.s32 	%r37, %r37, %r9;
	add.s32 	%r36, %r36, %r9;
	setp.ne.s32 	%p15, %r40, 0;
	@%p15 bra 	$L__BB5_3;
$L__BB5_4:
	setp.eq.s32 	%p16, %r5, 0;
	@%p16 bra 	$L__BB5_7;
	mad.lo.s32 	%r35, %r1, %r41, %r2;
	add.s32 	%r43, %r35, %r3;
	neg.s32 	%r42, %r5;
$L__BB5_6:
	.pragma "nounroll";
	mul.wide.u32 	%rd23, %r43, 4;
	add.s64 	%rd24, %rd1, %rd23;
	ld.global.f32 	%f81, [%rd24];
	cvt.f64.f32 	%fd37, %f81;
	mul.f64 	%fd38, %fd37, 0d3FE0000000000000;
	mul.f64 	%fd39, %fd37, 0d3FA6E4E26D4801F7;
	mul.f64 	%fd40, %fd39, %fd37;
	fma.rn.f64 	%fd41, %fd40, %fd37, %fd37;
	mul.f64 	%fd42, %fd41, 0d3FE9884533D3D180;
	cvt.rn.f32.f64 	%f82, %fd42;
	abs.f32 	%f83, %f82;
	mul.f32 	%f84, %f83, 0f4038AA3B;
	ex2.approx.ftz.f32 	%f85, %f84;
	add.f32 	%f86, %f85, 0f3F800000;
	rcp.approx.ftz.f32 	%f87, %f86;
	fma.rn.f32 	%f88, %f87, 0fC0000000, 0f3F800000;
	setp.ge.f32 	%p17, %f83, 0f41102CB4;
	selp.f32 	%f89, 0f3F800000, %f88, %p17;
	abs.f32 	%f90, %f89;
	neg.f32 	%f91, %f90;
	mov.b64 	%rd25, %fd42;
	shr.u64 	%rd26, %rd25, 63;
	and.b64  	%rd27, %rd26, 1;
	setp.eq.b64 	%p18, %rd27, 1;
	selp.f32 	%f92, %f91, %f90, %p18;
	mul.f32 	%f93, %f82, %f82;
	fma.rn.f32 	%f94, %f93, 0f3C80F082, 0fBD563CAE;
	fma.rn.f32 	%f95, %f94, %f93, 0f3E085941;
	fma.rn.f32 	%f96, %f95, %f93, 0fBEAAA9ED;
	fma.rn.f32 	%f97, %f96, %f93, 0f00000000;
	fma.rn.f32 	%f98, %f97, %f82, %f82;
	setp.ge.f32 	%p19, %f83, 0f3F19999A;
	selp.f32 	%f99, %f92, %f98, %p19;
	cvt.f64.f32 	%fd43, %f99;
	add.f64 	%fd44, %fd43, 0d3FF0000000000000;
	mul.f64 	%fd45, %fd38, %fd44;
	cvt.rn.f32.f64 	%f100, %fd45;
	st.global.f32 	[%rd24], %f100;
	add.s32 	%r43, %r43, %r1;
	add.s32 	%r42, %r42, 1;
	setp.ne.s32 	%p20, %r42, 0;
	@%p20 bra 	$L__BB5_6;
$L__BB5_7:
	ret;

}
	// .globl	_Z3addPfS_i
.visible .entry _Z3addPfS_i(
	.param .u64 .ptr .align 1 _Z3addPfS_i_param_0,
	.param .u64 .ptr .align 1 _Z3addPfS_i_param_1,
	.param .u32 _Z3addPfS_i_param_2
)
{
	.reg .pred 	%p<6>;
	.reg .b32 	%r<44>;
	.reg .b32 	%f<16>;
	.reg .b64 	%rd<20>;

	ld.param.u64 	%rd3, [_Z3addPfS_i_param_0];
	ld.param.u64 	%rd4, [_Z3addPfS_i_param_1];
	ld.param.u32 	%r30, [_Z3addPfS_i_param_2];
	cvta.to.global.u64 	%rd1, %rd4;
	cvta.to.global.u64 	%rd2, %rd3;
	mov.u32 	%r1, %ntid.x;
	setp.gt.u32 	%p1, %r1, %r30;
	@%p1 bra 	$L__BB6_7;
	div.u32 	%r32, %r30, %r1;
	mov.u32 	%r2, %tid.x;
	mov.u32 	%r33, %ctaid.x;
	mul.lo.s32 	%r3, %r30, %r33;
	max.u32 	%r4, %r32, 1;
	and.b32  	%r5, %r4, 3;
	setp.lt.u32 	%p2, %r32, 4;
	mov.b32 	%r41, 0;
	@%p2 bra 	$L__BB6_4;
	and.b32  	%r41, %r4, -4;
	neg.s32 	%r40, %r41;
	add.s32 	%r36, %r2, %r3;
	add.s32 	%r39, %r36, %r1;
	shl.b32 	%r9, %r1, 2;
	shl.b32 	%r34, %r1, 1;
	add.s32 	%r38, %r36, %r34;
	mad.lo.s32 	%r37, %r1, 3, %r36;
$L__BB6_3:
	mul.wide.u32 	%rd5, %r36, 4;
	add.s64 	%rd6, %rd2, %rd5;
	ld.global.f32 	%f1, [%rd6];
	add.s64 	%rd7, %rd1, %rd5;
	ld.global.f32 	%f2, [%rd7];
	add.f32 	%f3, %f1, %f2;
	st.global.f32 	[%rd7], %f3;
	mul.wide.u32 	%rd8, %r39, 4;
	add.s64 	%rd9, %rd2, %rd8;
	ld.global.f32 	%f4, [%rd9];
	add.s64 	%rd10, %rd1, %rd8;
	ld.global.f32 	%f5, [%rd10];
	add.f32 	%f6, %f4, %f5;
	st.global.f32 	[%rd10], %f6;
	mul.wide.u32 	%rd11, %r38, 4;
	add.s64 	%rd12, %rd2, %rd11;
	ld.global.f32 	%f7, [%rd12];
	add.s64 	%rd13, %rd1, %rd11;
	ld.global.f32 	%f8, [%rd13];
	add.f32 	%f9, %f7, %f8;
	st.global.f32 	[%rd13], %f9;
	mul.wide.u32 	%rd14, %r37, 4;
	add.s64 	%rd15, %rd2, %rd14;
	ld.global.f32 	%f10, [%rd15];
	add.s64 	%rd16, %rd1, %rd14;
	ld.global.f32 	%f11, [%rd16];
	add.f32 	%f12, %f10, %f11;
	st.global.f32 	[%rd16], %f12;
	add.s32 	%r40, %r40, 4;
	add.s32 	%r39, %r39, %r9;
	add.s32 	%r38, %r38, %r9;
	add.s32 	%r37, %r37, %r9;
	add.s32 	%r36, %r36, %r9;
	setp.ne.s32 	%p3, %r40, 0;
	@%p3 bra 	$L__BB6_3;
$L__BB6_4:
	setp.eq.s32 	%p4, %r5, 0;
	@%p4 bra 	$L__BB6_7;
	mad.lo.s32 	%r35, %r1, %r41, %r2;
	add.s32 	%r43, %r35, %r3;
	neg.s32 	%r42, %r5;
$L__BB6_6:
	.pragma "nounroll";
	mul.wide.u32 	%rd17, %r43, 4;
	add.s64 	%rd18, %rd2, %rd17;
	ld.global.f32 	%f13, [%rd18];
	add.s64 	%rd19, %rd1, %rd17;
	ld.global.f32 	%f14, [%rd19];
	add.f32 	%f15, %f13, %f14;
	st.global.f32 	[%rd19], %f15;
	add.s32 	%r43, %r43, %r1;
	add.s32 	%r42, %r42, 1;
	setp.ne.s32 	%p5, %r42, 0;
	@%p5 bra 	$L__BB6_6;
$L__BB6_7:
	ret;

}
	// .globl	_Z5scalePfii
.visible .entry _Z5scalePfii(
	.param .u64 .ptr .align 1 _Z5scalePfii_param_0,
	.param .u32 _Z5scalePfii_param_1,
	.param .u32 _Z5scalePfii_param_2
)
{
	.reg .pred 	%p<6>;
	.reg .b32 	%r<45>;
	.reg .b32 	%f<13>;
	.reg .b64 	%rd<13>;

	ld.param.u64 	%rd2, [_Z5scalePfii_param_0];
	ld.param.u32 	%r30, [_Z5scalePfii_param_1];
	ld.param.u32 	%r31, [_Z5scalePfii_param_2];
	cvta.to.global.u64 	%rd1, %rd2;
	mov.u32 	%r1, %ntid.x;
	setp.gt.u32 	%p1, %r1, %r30;
	@%p1 bra 	$L__BB7_7;
	div.u32 	%r33, %r30, %r1;
	mov.u32 	%r2, %tid.x;
	mov.u32 	%r34, %ctaid.x;
	mul.lo.s32 	%r3, %r30, %r34;
	cvt.rn.f32.s32 	%f2, %r31;
	sqrt.rn.f32 	%f1, %f2;
	max.u32 	%r4, %r33, 1;
	and.b32  	%r5, %r4, 3;
	setp.lt.u32 	%p2, %r33, 4;
	mov.b32 	%r42, 0;
	@%p2 bra 	$L__BB7_4;
	and.b32  	%r42, %r4, -4;
	neg.s32 	%r41, %r42;
	add.s32 	%r37, %r2, %r3;
	add.s32 	%r40, %r37, %r1;
	shl.b32 	%r9, %r1, 2;
	shl.b32 	%r35, %r1, 1;
	add.s32 	%r39, %r37, %r35;
	mad.lo.s32 	%r38, %r1, 3, %r37;
$L__BB7_3:
	mul.wide.u32 	%rd3, %r37, 4;
	add.s64 	%rd4, %rd1, %rd3;
	ld.global.f32 	%f3, [%rd4];
	div.rn.f32 	%f4, %f3, %f1;
	st.global.f32 	[%rd4], %f4;
	mul.wide.u32 	%rd5, %r40, 4;
	add.s64 	%rd6, %rd1, %rd5;
	ld.global.f32 	%f5, [%rd6];
	div.rn.f32 	%f6, %f5, %f1;
	st.global.f32 	[%rd6], %f6;
	mul.wide.u32 	%rd7, %r39, 4;
	add.s64 	%rd8, %rd1, %rd7;
	ld.global.f32 	%f7, [%rd8];
	div.rn.f32 	%f8, %f7, %f1;
	st.global.f32 	[%rd8], %f8;
	mul.wide.u32 	%rd9, %r38, 4;
	add.s64 	%rd10, %rd1, %rd9;
	ld.global.f32 	%f9, [%rd10];
	div.rn.f32 	%f10, %f9, %f1;
	st.global.f32 	[%rd10], %f10;
	add.s32 	%r41, %r41, 4;
	add.s32 	%r40, %r40, %r9;
	add.s32 	%r39, %r39, %r9;
	add.s32 	%r38, %r38, %r9;
	add.s32 	%r37, %r37, %r9;
	setp.ne.s32 	%p3, %r41, 0;
	@%p3 bra 	$L__BB7_3;
$L__BB7_4:
	setp.eq.s32 	%p4, %r5, 0;
	@%p4 bra 	$L__BB7_7;
	mad.lo.s32 	%r36, %r1, %r42, %r2;
	add.s32 	%r44, %r36, %r3;
	neg.s32 	%r43, %r5;
$L__BB7_6:
	.pragma "nounroll";
	mul.wide.u32 	%rd11, %r44, 4;
	add.s64 	%rd12, %rd1, %rd11;
	ld.global.f32 	%f11, [%rd12];
	div.rn.f32 	%f12, %f11, %f1;
	st.global.f32 	[%rd12], %f12;
	add.s32 	%r44, %r44, %r1;
	add.s32 	%r43, %r43, 1;
	setp.ne.s32 	%p5, %r43, 0;
	@%p5 bra 	$L__BB7_6;
$L__BB7_7:
	ret;

}
	// .globl	_Z7set_infPfiii
.visible .entry _Z7set_infPfiii(
	.param .u64 .ptr .align 1 _Z7set_infPfiii_param_0,
	.param .u32 _Z7set_infPfiii_param_1,
	.param .u32 _Z7set_infPfiii_param_2,
	.param .u32 _Z7set_infPfiii_param_3
)
{
	.reg .pred 	%p<39>;
	.reg .b32 	%r<137>;
	.reg .b64 	%rd<47>;

	ld.param.u64 	%rd2, [_Z7set_infPfiii_param_0];
	ld.param.u32 	%r80, [_Z7set_infPfiii_param_1];
	ld.param.u32 	%r81, [_Z7set_infPfiii_param_3];
	cvta.to.global.u64 	%rd1, %rd2;
	mov.u32 	%r1, %tid.x;
	mov.u32 	%r2, %ctaid.x;
	setp.lt.u32 	%p1, %r2, %r81;
	@%p1 bra 	$L__BB8_13;
	mov.u32 	%r3, %ntid.x;
	setp.gt.u32 	%p2, %r3, %r80;
	@%p2 bra 	$L__BB8_35;
	div.u32 	%r83, %r80, %r3;
	mul.lo.s32 	%r4, %r80, %r2;
	add.s32 	%r5, %r4, %r1;
	max.u32 	%r6, %r83, 1;
	and.b32  	%r7, %r6, 7;
	setp.lt.u32 	%p3, %r83, 8;
	mov.b32 	%r134, 0;
	@%p3 bra 	$L__BB8_5;
	and.b32  	%r134, %r6, -8;
	neg.s32 	%r131, %r134;
	add.s32 	%r84, %r1, %r3;
	add.s32 	%r130, %r84, %r4;
	shl.b32 	%r11, %r3, 3;
	shl.b32 	%r85, %r3, 1;
	add.s32 	%r129, %r5, %r85;
	mad.lo.s32 	%r128, %r3, 3, %r5;
	shl.b32 	%r86, %r3, 2;
	add.s32 	%r127, %r5, %r86;
	mad.lo.s32 	%r126, %r3, 5, %r5;
	mad.lo.s32 	%r125, %r3, 6, %r5;
	mad.lo.s32 	%r124, %r3, 7, %r5;
	mov.u32 	%r123, %r5;
$L__BB8_4:
	.pragma "nounroll";
	mul.wide.u32 	%rd3, %r123, 4;
	add.s64 	%rd4, %rd1, %rd3;
	mov.b32 	%r87, -1035468800;
	st.global.u32 	[%rd4], %r87;
	mul.wide.u32 	%rd5, %r130, 4;
	add.s64 	%rd6, %rd1, %rd5;
	st.global.u32 	[%rd6], %r87;
	mul.wide.u32 	%rd7, %r129, 4;
	add.s64 	%rd8, %rd1, %rd7;
	st.global.u32 	[%rd8], %r87;
	mul.wide.u32 	%rd9, %r128, 4;
	add.s64 	%rd10, %rd1, %rd9;
	st.global.u32 	[%rd10], %r87;
	mul.wide.u32 	%rd11, %r127, 4;
	add.s64 	%rd12, %rd1, %rd11;
	st.global.u32 	[%rd12], %r87;
	mul.wide.u32 	%rd13, %r126, 4;
	add.s64 	%rd14, %rd1, %rd13;
	st.global.u32 	[%rd14], %r87;
	mul.wide.u32 	%rd15, %r125, 4;
	add.s64 	%rd16, %rd1, %rd15;
	st.global.u32 	[%rd16], %r87;
	mul.wide.u32 	%rd17, %r124, 4;
	add.s64 	%rd18, %rd1, %rd17;
	st.global.u32 	[%rd18], %r87;
	add.s32 	%r131, %r131, 8;
	add.s32 	%r130, %r130, %r11;
	add.s32 	%r129, %r129, %r11;
	add.s32 	%r128, %r128, %r11;
	add.s32 	%r127, %r127, %r11;
	add.s32 	%r126, %r126, %r11;
	add.s32 	%r125, %r125, %r11;
	add.s32 	%r124, %r124, %r11;
	add.s32 	%r123, %r123, %r11;
	setp.eq.s32 	%p4, %r131, 0;
	@%p4 bra 	$L__BB8_5;
	bra.uni 	$L__BB8_4;
$L__BB8_5:
	setp.eq.s32 	%p5, %r7, 0;
	@%p5 bra 	$L__BB8_35;
	and.b32  	%r75, %r6, 3;
	setp.lt.u32 	%p6, %r7, 4;
	@%p6 bra 	$L__BB8_8;
	mad.lo.s32 	%r88, %r134, %r3, %r5;
	mul.wide.u32 	%rd19, %r88, 4;
	add.s64 	%rd20, %rd1, %rd19;
	mov.b32 	%r89, -1035468800;
	st.global.u32 	[%rd20], %r89;
	add.s32 	%r90, %r88, %r3;
	mul.wide.u32 	%rd21, %r90, 4;
	add.s64 	%rd22, %rd1, %rd21;
	st.global.u32 	[%rd22], %r89;
	add.s32 	%r91, %r90, %r3;
	mul.wide.u32 	%rd23, %r91, 4;
	add.s64 	%rd24, %rd1, %rd23;
	st.global.u32 	[%rd24], %r89;
	add.s32 	%r92, %r91, %r3;
	mul.wide.u32 	%rd25, %r92, 4;
	add.s64 	%rd26, %rd1, %rd25;
	st.global.u32 	[%rd26], %r89;
	add.s32 	%r134, %r134, 4;
$L__BB8_8:
	setp.eq.s32 	%p7, %r75, 0;
	@%p7 bra 	$L__BB8_35;
	setp.eq.s32 	%p8, %r75, 1;
	@%p8 bra 	$L__BB8_11;
	mad.lo.s32 	%r93, %r134, %r3, %r5;
	mul.wide.u32 	%rd27, %r93, 4;
	add.s64 	%rd28, %rd1, %rd27;
	mov.b32 	%r94, -1035468800;
	st.global.u32 	[%rd28], %r94;
	add.s32 	%r95, %r93, %r3;
	mul.wide.u32 	%rd29, %r95, 4;
	add.s64 	%rd30, %rd1, %rd29;
	st.global.u32 	[%rd30], %r94;
	add.s32 	%r134, %r134, 2;
$L__BB8_11:
	and.b32  	%r96, %r6, 1;
	setp.eq.b32 	%p9, %r96, 1;
	not.pred 	%p10, %p9;
	@%p10 bra 	$L__BB8_35;
	mad.lo.s32 	%r97, %r134, %r3, %r5;
	mul.wide.u32 	%rd31, %r97, 4;
	add.s64 	%rd32, %rd1, %rd31;
	mov.b32 	%r98, -1035468800;
	st.global.u32 	[%rd32], %r98;
	bra.uni 	$L__BB8_35;
$L__BB8_13:
	mov.u32 	%r18, %ntid.x;
	setp.gt.u32 	%p11, %r18, %r80;
	@%p11 bra 	$L__BB8_35;
	div.u32 	%r100, %r80, %r18;
	mul.lo.s32 	%r19, %r80, %r2;
	max.u32 	%r20, %r100, 1;
	and.b32  	%r21, %r20, 3;
	setp.lt.u32 	%p12, %r100, 4;
	mov.b32 	%r133, 0;
	@%p12 bra 	$L__BB8_25;
	and.b32  	%r133, %r20, -4;
	neg.s32 	%r122, %r133;
	add.s32 	%r121, %r1, %r19;
	shl.b32 	%r25, %r18, 2;
	add.s32 	%r120, %r1, %r18;
	shl.b32 	%r101, %r18, 1;
	add.s32 	%r119, %r1, %r101;
	mul.lo.s32 	%r102, %r18, 3;
	add.s32 	%r118, %r1, %r102;
	add.s32 	%r117, %r121, %r102;
	add.s32 	%r116, %r121, %r101;
	add.s32 	%r115, %r120, %r19;
	mov.u32 	%r114, %r1;
$L__BB8_16:
	.pragma "nounroll";
	setp.lt.u32 	%p13, %r114, %r81;
	setp.le.u32 	%p14, %r114, %r2;
	and.pred  	%p15, %p13, %p14;
	@%p15 bra 	$L__BB8_18;
	mul.wide.u32 	%rd33, %r121, 4;
	add.s64 	%rd34, %rd1, %rd33;
	mov.b32 	%r103, -1035468800;
	st.global.u32 	[%rd34], %r103;
$L__BB8_18:
	setp.lt.u32 	%p16, %r120, %r81;
	setp.le.u32 	%p17, %r120, %r2;
	and.pred  	%p18, %p16, %p17;
	@%p18 bra 	$L__BB8_20;
	mul.wide.u32 	%rd35, %r115, 4;
	add.s64 	%rd36, %rd1, %rd35;
	mov.b32 	%r104, -1035468800;
	st.global.u32 	[%rd36], %r104;
$L__BB8_20:
	setp.lt.u32 	%p19, %r119, %r81;
	setp.le.u32 	%p20, %r119, %r2;
	and.pred  	%p21, %p19, %p20;
	@%p21 bra 	$L__BB8_22;
	mul.wide.u32 	%rd37, %r116, 4;
	add.s64 	%rd38, %rd1, %rd37;
	mov.b32 	%r105, -1035468800;
	st.global.u32 	[%rd38], %r105;
$L__BB8_22:
	setp.lt.u32 	%p22, %r118, %r81;
	setp.le.u32 	%p23, %r118, %r2;
	and.pred  	%p24, %p22, %p23;
	@%p24 bra 	$L__BB8_24;
	mul.wide.u32 	%rd39, %r117, 4;
	add.s64 	%rd40, %rd1, %rd39;
	mov.b32 	%r106, -1035468800;
	st.global.u32 	[%rd40], %r106;
$L__BB8_24:
	add.s32 	%r122, %r122, 4;
	add.s32 	%r121, %r121, %r25;
	add.s32 	%r120, %r120, %r25;
	add.s32 	%r119, %r119, %r25;
	add.s32 	%r118, %r118, %r25;
	add.s32 	%r117, %r117, %r25;
	add.s32 	%r116, %r116, %r25;
	add.s32 	%r115, %r115, %r25;
	add.s32 	%r114, %r114, %r25;
	setp.eq.s32 	%p25, %r122, 0;
	@%p25 bra 	$L__BB8_25;
	bra.uni 	$L__BB8_16;
$L__BB8_25:
	setp.eq.s32 	%p26, %r21, 0;
	@%p26 bra 	$L__BB8_35;
	setp.eq.s32 	%p27, %r21, 1;
	@%p27 bra 	$L__BB8_32;
	mad.lo.s32 	%r69, %r133, %r18, %r1;
	setp.lt.u32 	%p28, %r69, %r81;
	setp.le.u32 	%p29, %r69, %r2;
	and.pred  	%p30, %p28, %p29;
	@%p30 bra 	$L__BB8_29;
	add.s32 	%r107, %r69, %r19;
	mul.wide.u32 	%rd41, %r107, 4;
	add.s64 	%rd42, %rd1, %rd41;
	mov.b32 	%r108, -1035468800;
	st.global.u32 	[%rd42], %r108;
$L__BB8_29:
	add.s32 	%r70, %r69, %r18;
	setp.lt.u32 	%p31, %r70, %r81;
	setp.le.u32 	%p32, %r70, %r2;
	and.pred  	%p33, %p31, %p32;
	@%p33 bra 	$L__BB8_31;
	add.s32 	%r109, %r70, %r19;
	mul.wide.u32 	%rd43, %r109, 4;
	add.s64 	%rd44, %rd1, %rd43;
	mov.b32 	%r110, -1035468800;
	st.global.u32 	[%rd44], %r110;
$L__BB8_31:
	add.s32 	%r133, %r133, 2;
$L__BB8_32:
	and.b32  	%r111, %r20, 1;
	setp.eq.b32 	%p34, %r111, 1;
	not.pred 	%p35, %p34;
	@%p35 bra 	$L__BB8_35;
	mad.lo.s32 	%r73, %r133, %r18, %r1;
	setp.lt.u32 	%p36, %r73, %r81;
	setp.le.u32 	%p37, %r73, %r2;
	and.pred  	%p38, %p36, %p37;
	@%p38 bra 	$L__BB8_35;
	add.s32 	%r112, %r73, %r19;
	mul.wide.u32 	%rd45, %r112, 4;
	add.s64 	%rd46, %rd1, %rd45;
	mov.b32 	%r113, -1035468800;
	st.global.u32 	[%rd46], %r113;
$L__BB8_35:
	ret;

}
	// .globl	_Z8set_zeroPfiii
.visible .entry _Z8set_zeroPfiii(
	.param .u64 .ptr .align 1 _Z8set_zeroPfiii_param_0,
	.param .u32 _Z8set_zeroPfiii_param_1,
	.param .u32 _Z8set_zeroPfiii_param_2,
	.param .u32 _Z8set_zeroPfiii_param_3
)
{
	.reg .pred 	%p<25>;
	.reg .b32 	%r<137>;
	.reg .b64 	%rd<47>;

	ld.param.u64 	%rd2, [_Z8set_zeroPfiii_param_0];
	ld.param.u32 	%r80, [_Z8set_zeroPfiii_param_1];
	ld.param.u32 	%r81, [_Z8set_zeroPfiii_param_3];
	cvta.to.global.u64 	%rd1, %rd2;
	mov.u32 	%r1, %tid.x;
	mov.u32 	%r2, %ctaid.x;
	setp.lt.u32 	%p1, %r2, %r81;
	@%p1 bra 	$L__BB9_13;
	mov.u32 	%r3, %ntid.x;
	setp.gt.u32 	%p2, %r3, %r80;
	@%p2 bra 	$L__BB9_35;
	div.u32 	%r83, %r80, %r3;
	mul.lo.s32 	%r4, %r80, %r2;
	add.s32 	%r5, %r4, %r1;
	max.u32 	%r6, %r83, 1;
	and.b32  	%r7, %r6, 7;
	setp.lt.u32 	%p3, %r83, 8;
	mov.b32 	%r134, 0;
	@%p3 bra 	$L__BB9_5;
	and.b32  	%r134, %r6, -8;
	neg.s32 	%r131, %r134;
	add.s32 	%r84, %r1, %r3;
	add.s32 	%r130, %r84, %r4;
	shl.b32 	%r11, %r3, 3;
	shl.b32 	%r85, %r3, 1;
	add.s32 	%r129, %r5, %r85;
	mad.lo.s32 	%r128, %r3, 3, %r5;
	shl.b32 	%r86, %r3, 2;
	add.s32 	%r127, %r5, %r86;
	mad.lo.s32 	%r126, %r3, 5, %r5;
	mad.lo.s32 	%r125, %r3, 6, %r5;
	mad.lo.s32 	%r124, %r3, 7, %r5;
	mov.u32 	%r123, %r5;
$L__BB9_4:
	.pragma "nounroll";
	mul.wide.u32 	%rd3, %r123, 4;
	add.s64 	%rd4, %rd1, %rd3;
	mov.b32 	%r87, 0;
	st.global.u32 	[%rd4], %r87;
	mul.wide.u32 	%rd5, %r130, 4;
	add.s64 	%rd6, %rd1, %rd5;
	st.global.u32 	[%rd6], %r87;
	mul.wide.u32 	%rd7, %r129, 4;
	add.s64 	%rd8, %rd1, %rd7;
	st.global.u32 	[%rd8], %r87;
	mul.wide.u32 	%rd9, %r128, 4;
	add.s64 	%rd10, %rd1, %rd9;
	st.global.u32 	[%rd10], %r87;
	mul.wide.u32 	%rd11, %r127, 4;
	add.s64 	%rd12, %rd1, %rd11;
	st.global.u32 	[%rd12], %r87;
	mul.wide.u32 	%rd13, %r126, 4;
	add.s64 	%rd14, %rd1, %rd13;
	st.global.u32 	[%rd14], %r87;
	mul.wide.u32 	%rd15, %r125, 4;
	add.s64 	%rd16, %rd1, %rd15;
	st.global.u32 	[%rd16], %r87;
	mul.wide.u32 	%rd17, %r124, 4;
	add.s64 	%rd18, %rd1, %rd17;
	st.global.u32 	[%rd18], %r87;
	add.s32 	%r131, %r131, 8;
	add.s32 	%r130, %r130, %r11;
	add.s32 	%r129, %r129, %r11;
	add.s32 	%r128, %r128, %r11;
	add.s32 	%r127, %r127, %r11;
	add.s32 	%r126, %r126, %r11;
	add.s32 	%r125, %r125, %r11;
	add.s32 	%r124, %r124, %r11;
	add.s32 	%r123, %r123, %r11;
	setp.eq.s32 	%p4, %r131, 0;
	@%p4 bra 	$L__BB9_5;
	bra.uni 	$L__BB9_4;
$L__BB9_5:
	setp.eq.s32 	%p5, %r7, 0;
	@%p5 bra 	$L__BB9_35;
	and.b32  	%r75, %r6, 3;
	setp.lt.u32 	%p6, %r7, 4;
	@%p6 bra 	$L__BB9_8;
	mad.lo.s32 	%r88, %r134, %r3, %r5;
	mul.wide.u32 	%rd19, %r88, 4;
	add.s64 	%rd20, %rd1, %rd19;
	mov.b32 	%r89, 0;
	st.global.u32 	[%rd20], %r89;
	add.s32 	%r90, %r88, %r3;
	mul.wide.u32 	%rd21, %r90, 4;
	add.s64 	%rd22, %rd1, %rd21;
	st.global.u32 	[%rd22], %r89;
	add.s32 	%r91, %r90, %r3;
	mul.wide.u32 	%rd23, %r91, 4;
	add.s64 	%rd24, %rd1, %rd23;
	st.global.u32 	[%rd24], %r89;
	add.s32 	%r92, %r91, %r3;
	mul.wide.u32 	%rd25, %r92, 4;
	add.s64 	%rd26, %rd1, %rd25;
	st.global.u32 	[%rd26], %r89;
	add.s32 	%r134, %r134, 4;
$L__BB9_8:
	setp.eq.s32 	%p7, %r75, 0;
	@%p7 bra 	$L__BB9_35;
	setp.eq.s32 	%p8, %r75, 1;
	@%p8 bra 	$L__BB9_11;
	mad.lo.s32 	%r93, %r134, %r3, %r5;
	mul.wide.u32 	%rd27, %r93, 4;
	add.s64 	%rd28, %rd1, %rd27;
	mov.b32 	%r94, 0;
	st.global.u32 	[%rd28], %r94;
	add.s32 	%r95, %r93, %r3;
	mul.wide.u32 	%rd29, %r95, 4;
	add.s64 	%rd30, %rd1, %rd29;
	st.global.u32 	[%rd30], %r94;
	add.s32 	%r134, %r134, 2;
$L__BB9_11:
	and.b32  	%r96, %r6, 1;
	setp.eq.b32 	%p9, %r96, 1;
	not.pred 	%p10, %p9;
	@%p10 bra 	$L__BB9_35;
	mad.lo.s32 	%r97, %r134, %r3, %r5;
	mul.wide.u32 	%rd31, %r97, 4;
	add.s64 	%rd32, %rd1, %rd31;
	mov.b32 	%r98, 0;
	st.global.u32 	[%rd32], %r98;
	bra.uni 	$L__BB9_35;
$L__BB9_13:
	mov.u32 	%r18, %ntid.x;
	setp.gt.u32 	%p11, %r18, %r80;
	@%p11 bra 	$L__BB9_35;
	div.u32 	%r100, %r80, %r18;
	mul.lo.s32 	%r19, %r80, %r2;
	max.u32 	%r20, %r100, 1;
	and.b32  	%r21, %r20, 3;
	setp.lt.u32 	%p12, %r100, 4;
	mov.b32 	%r133, 0;
	@%p12 bra 	$L__BB9_25;
	and.b32  	%r133, %r20, -4;
	neg.s32 	%r122, %r133;
	add.s32 	%r121, %r1, %r19;
	shl.b32 	%r25, %r18, 2;
	add.s32 	%r120, %r1, %r18;
	shl.b32 	%r101, %r18, 1;
	add.s32 	%r119, %r1, %r101;
	mul.lo.s32 	%r102, %r18, 3;
	add.s32 	%r118, %r1, %r102;
	add.s32 	%r117, %r121, %r102;
	add.s32 	%r116, %r121, %r101;
	add.s32 	%r115, %r120, %r19;
	mov.u32 	%r114, %r1;
$L__BB9_16:
	.pragma "nounroll";
	setp.lt.u32 	%p13, %r114, %r81;
	@%p13 bra 	$L__BB9_18;
	mul.wide.u32 	%rd33, %r121, 4;
	add.s64 	%rd34, %rd1, %rd33;
	mov.b32 	%r103, 0;
	st.global.u32 	[%rd34], %r103;
$L__BB9_18:
	setp.lt.u32 	%p14, %r120, %r81;
	@%p14 bra 	$L__BB9_20;
	mul.wide.u32 	%rd35, %r115, 4;
	add.s64 	%rd36, %rd1, %rd35;
	mov.b32 	%r104, 0;
	st.global.u32 	[%rd36], %r104;
$L__BB9_20:
	setp.lt.u32 	%p15, %r119, %r81;
	@%p15 bra 	$L__BB9_22;
	mul.wide.u32 	%rd37, %r116, 4;
	add.s64 	%rd38, %rd1, %rd37;
	mov.b32 	%r105, 0;
	st.global.u32 	[%rd38], %r105;
$L__BB9_22:
	setp.lt.u32 	%p16, %r118, %r81;
	@%p16 bra 	$L__BB9_24;
	mul.wide.u32 	%rd39, %r117, 4;
	add.s64 	%rd40, %rd1, %rd39;
	mov.b32 	%r106, 0;
	st.global.u32 	[%rd40], %r106;
$L__BB9_24:
	add.s32 	%r122, %r122, 4;
	add.s32 	%r121, %r121, %r25;
	add.s32 	%r120, %r120, %r25;
	add.s32 	%r119, %r119, %r25;
	add.s32 	%r118, %r118, %r25;
	add.s32 	%r117, %r117, %r25;
	add.s32 	%r116, %r116, %r25;
	add.s32 	%r115, %r115, %r25;
	add.s32 	%r114, %r114, %r25;
	setp.eq.s32 	%p17, %r122, 0;
	@%p17 bra 	$L__BB9_25;
	bra.uni 	$L__BB9_16;
$L__BB9_25:
	setp.eq.s32 	%p18, %r21, 0;
	@%p18 bra 	$L__BB9_35;
	setp.eq.s32 	%p19, %r21, 1;
	@%p19 bra 	$L__BB9_32;
	mad.lo.s32 	%r69, %r133, %r18, %r1;
	setp.lt.u32 	%p20, %r69, %r81;
	@%p20 bra 	$L__BB9_29;
	add.s32 	%r107, %r69, %r19;
	mul.wide.u32 	%rd41, %r107, 4;
	add.s64 	%rd42, %rd1, %rd41;
	mov.b32 	%r108, 0;
	st.global.u32 	[%rd42], %r108;
$L__BB9_29:
	add.s32 	%r70, %r69, %r18;
	setp.lt.u32 	%p21, %r70, %r81;
	@%p21 bra 	$L__BB9_31;
	add.s32 	%r109, %r70, %r19;
	mul.wide.u32 	%rd43, %r109, 4;
	add.s64 	%rd44, %rd1, %rd43;
	mov.b32 	%r110, 0;
	st.global.u32 	[%rd44], %r110;
$L__BB9_31:
	add.s32 	%r133, %r133, 2;
$L__BB9_32:
	and.b32  	%r111, %r20, 1;
	setp.eq.b32 	%p22, %r111, 1;
	not.pred 	%p23, %p22;
	@%p23 bra 	$L__BB9_35;
	mad.lo.s32 	%r73, %r133, %r18, %r1;
	setp.lt.u32 	%p24, %r73, %r81;
	@%p24 bra 	$L__BB9_35;
	add.s32 	%r112, %r73, %r19;
	mul.wide.u32 	%rd45, %r112, 4;
	add.s64 	%rd46, %rd1, %rd45;
	mov.b32 	%r113, 0;
	st.global.u32 	[%rd46], %r113;
$L__BB9_35:
	ret;

}
	// .globl	_Z10isnan_testPfii
.visible .entry _Z10isnan_testPfii(
	.param .u64 .ptr .align 1 _Z10isnan_testPfii_param_0,
	.param .u32 _Z10isnan_testPfii_param_1,
	.param .u32 _Z10isnan_testPfii_param_2
)
{
	.local .align 8 .b8 	__local_depot10[8];
	.reg .b64 	%SP;
	.reg .b64 	%SPL;
	.reg .pred 	%p<6>;
	.reg .b32 	%r<19>;
	.reg .b32 	%f<3>;
	.reg .b64 	%rd<9>;

	mov.u64 	%SPL, __local_depot10;
	cvta.local.u64 	%SP, %SPL;
	ld.param.u64 	%rd2, [_Z10isnan_testPfii_param_0];
	ld.param.u32 	%r8, [_Z10isnan_testPfii_param_1];
	ld.param.u32 	%r9, [_Z10isnan_testPfii_param_2];
	mov.u32 	%r10, %tid.x;
	mov.u32 	%r1, %ntid.x;
	mov.u32 	%r11, %ctaid.x;
	mad.lo.s32 	%r17, %r1, %r11, %r10;
	setp.ge.s32 	%p1, %r17, %r8;
	@%p1 bra 	$L__BB10_8;
	setp.lt.s32 	%p2, %r9, 1;
	@%p2 bra 	$L__BB10_8;
	cvta.to.global.u64 	%rd1, %rd2;
	mov.u32 	%r12, %nctaid.x;
	add.s32 	%r3, %r12, %r1;
$L__BB10_3:
	mov.b32 	%r18, 0;
$L__BB10_4:
	mad.lo.s32 	%r14, %r18, %r8, %r17;
	mul.wide.s32 	%rd3, %r14, 4;
	add.s64 	%rd4, %rd1, %rd3;
	ld.global.f32 	%f1, [%rd4];
	abs.f32 	%f2, %f1;
	setp.equ.f32 	%p3, %f2, 0f7F800000;
	@%p3 bra 	$L__BB10_7;
	add.s32 	%r18, %r18, 1;
	setp.ne.s32 	%p4, %r18, %r9;
	@%p4 bra 	$L__BB10_4;
	add.s32 	%r17, %r3, %r17;
	setp.lt.s32 	%p5, %r17, %r8;
	@%p5 bra 	$L__BB10_3;
	bra.uni 	$L__BB10_8;
$L__BB10_7:
	add.u64 	%rd5, %SP, 0;
	add.u64 	%rd6, %SPL, 0;
	st.local.v2.u32 	[%rd6], {%r18, %r17};
	mov.u64 	%rd7, $str;
	cvta.global.u64 	%rd8, %rd7;
	{ // callseq 0, 0
	.param .b64 param0;
	st.param.b64 	[param0], %rd8;
	.param .b64 param1;
	st.param.b64 	[param1], %rd5;
	.param .b32 retval0;
	call.uni (retval0), 
	vprintf, 
	(
	param0, 
	param1
	);
	ld.param.b32 	%r15, [retval0];
	} // callseq 0
$L__BB10_8:
	ret;

}
	// .globl	_Z20matmul_mha_transposePKfS0_Pfiiiii
.visible .entry _Z20matmul_mha_transposePKfS0_Pfiiiii(
	.param .u64 .ptr .align 1 _Z20matmul_mha_transposePKfS0_Pfiiiii_param_0,
	.param .u64 .ptr .align 1 _Z20matmul_mha_transposePKfS0_Pfiiiii_param_1,
	.param .u64 .ptr .align 1 _Z20matmul_mha_transposePKfS0_Pfiiiii_param_2,
	.param .u32 _Z20matmul_mha_transposePKfS0_Pfiiiii_param_3,
	.param .u32 _Z20matmul_mha_transposePKfS0_Pfiiiii_param_4,
	.param .u32 _Z20matmul_mha_transposePKfS0_Pfiiiii_param_5,
	.param .u32 _Z20matmul_mha_transposePKfS0_Pfiiiii_param_6,
	.param .u32 _Z20matmul_mha_transposePKfS0_Pfiiiii_param_7
)
{
	.reg .pred 	%p<6>;
	.reg .b32 	%r<42>;
	.reg .b32 	%f<105>;
	.reg .b64 	%rd<13>;
	// demoted variable
	.shared .align 4 .b8 _ZZ20matmul_mha_transposePKfS0_PfiiiiiE2As[4096];
	// demoted variable
	.shared .align 4 .b8 _ZZ20matmul_mha_transposePKfS0_PfiiiiiE2Bs[4096];
	ld.param.u64 	%rd3, [_Z20matmul_mha_transposePKfS0_Pfiiiii_param_0];
	ld.param.u64 	%rd4, [_Z20matmul_mha_transposePKfS0_Pfiiiii_param_1];
	ld.param.u64 	%rd5, [_Z20matmul_mha_transposePKfS0_Pfiiiii_param_2];
	ld.param.u32 	%r22, [_Z20matmul_mha_transposePKfS0_Pfiiiii_param_3];
	ld.param.u32 	%r18, [_Z20matmul_mha_transposePKfS0_Pfiiiii_param_4];
	ld.param.u32 	%r19, [_Z20matmul_mha_transposePKfS0_Pfiiiii_param_5];
	ld.param.u32 	%r20, [_Z20matmul_mha_transposePKfS0_Pfiiiii_param_6];
	ld.param.u32 	%r21, [_Z20matmul_mha_transposePKfS0_Pfiiiii_param_7];
	mov.u32 	%r1, %tid.x;
	mov.u32 	%r23, %ntid.x;
	mov.u32 	%r24, %ctaid.x;
	mad.lo.s32 	%r2, %r23, %r24, %r1;
	mov.u32 	%r3, %tid.y;
	mov.u32 	%r25, %ntid.y;
	mov.u32 	%r26, %ctaid.y;
	mad.lo.s32 	%r4, %r25, %r26, %r3;
	setp.ge.s32 	%p1, %r4, %r22;
	setp.ge.s32 	%p2, %r2, %r18;
	or.pred  	%p3, %p1, %p2;
	@%p3 bra 	$L__BB11_5;
	setp.lt.s32 	%p4, %r20, 32;
	mov.f32 	%f104, 0f00000000;
	@%p4 bra 	$L__BB11_4;
	mul.lo.s32 	%r27, %r21, %r20;
	shl.b32 	%r28, %r3, 7;
	mov.u32 	%r29, _ZZ20matmul_mha_transposePKfS0_PfiiiiiE2As;
	add.s32 	%r5, %r29, %r28;
	shl.b32 	%r30, %r1, 2;
	add.s32 	%r6, %r5, %r30;
	mov.u32 	%r31, _ZZ20matmul_mha_transposePKfS0_PfiiiiiE2Bs;
	add.s32 	%r8, %r31, %r30;
	add.s32 	%r7, %r8, %r28;
	shr.s32 	%r32, %r20, 31;
	shr.u32 	%r33, %r32, 27;
	add.s32 	%r34, %r20, %r33;
	shr.s32 	%r35, %r34, 5;
	neg.s32 	%r41, %r35;
	add.s32 	%r36, %r3, %r27;
	mad.lo.s32 	%r40, %r19, %r2, %r36;
	add.s32 	%r37, %r1, %r27;
	mad.lo.s32 	%r39, %r19, %r4, %r37;
	cvta.to.global.u64 	%rd1, %rd3;
	cvta.to.global.u64 	%rd2, %rd4;
	mov.f32 	%f104, 0f00000000;
$L__BB11_3:
	mul.wide.u32 	%rd6, %r39, 4;
	add.s64 	%rd7, %rd1, %rd6;
	ld.global.f32 	%f6, [%rd7];
	st.shared.f32 	[%r6], %f6;
	mul.wide.u32 	%rd8, %r40, 4;
	add.s64 	%rd9, %rd2, %rd8;
	ld.global.f32 	%f7, [%rd9];
	st.shared.f32 	[%r7], %f7;
	bar.sync 	0;
	ld.shared.f32 	%f8, [%r5];
	ld.shared.f32 	%f9, [%r8];
	fma.rn.f32 	%f10, %f8, %f9, %f104;
	ld.shared.f32 	%f11, [%r5+4];
	ld.shared.f32 	%f12, [%r8+128];
	fma.rn.f32 	%f13, %f11, %f12, %f10;
	ld.shared.f32 	%f14, [%r5+8];
	ld.shared.f32 	%f15, [%r8+256];
	fma.rn.f32 	%f16, %f14, %f15, %f13;
	ld.shared.f32 	%f17, [%r5+12];
	ld.shared.f32 	%f18, [%r8+384];
	fma.rn.f32 	%f19, %f17, %f18, %f16;
	ld.shared.f32 	%f20, [%r5+16];
	ld.shared.f32 	%f21, [%r8+512];
	fma.rn.f32 	%f22, %f20, %f21, %f19;
	ld.shared.f32 	%f23, [%r5+20];
	ld.shared.f32 	%f24, [%r8+640];
	fma.rn.f32 	%f25, %f23, %f24, %f22;
	ld.shared.f32 	%f26, [%r5+24];
	ld.shared.f32 	%f27, [%r8+768];
	fma.rn.f32 	%f28, %f26, %f27, %f25;
	ld.shared.f32 	%f29, [%r5+28];
	ld.shared.f32 	%f30, [%r8+896];
	fma.rn.f32 	%f31, %f29, %f30, %f28;
	ld.shared.f32 	%f32, [%r5+32];
	ld.shared.f32 	%f33, [%r8+1024];
	fma.rn.f32 	%f34, %f32, %f33, %f31;
	ld.shared.f32 	%f35, [%r5+36];
	ld.shared.f32 	%f36, [%r8+1152];
	fma.rn.f32 	%f37, %f35, %f36, %f34;
	ld.shared.f32 	%f38, [%r5+40];
	ld.shared.f32 	%f39, [%r8+1280];
	fma.rn.f32 	%f40, %f38, %f39, %f37;
	ld.shared.f32 	%f41, [%r5+44];
	ld.shared.f32 	%f42, [%r8+1408];
	fma.rn.f32 	%f43, %f41, %f42, %f40;
	ld.shared.f32 	%f44, [%r5+48];
	ld.shared.f32 	%f45, [%r8+1536];
	fma.rn.f32 	%f46, %f44, %f45, %f43;
	ld.shared.f32 	%f47, [%r5+52];
	ld.shared.f32 	%f48, [%r8+1664];
	fma.rn.f32 	%f49, %f47, %f48, %f46;
	ld.shared.f32 	%f50, [%r5+56];
	ld.shared.f32 	%f51, [%r8+1792];
	fma.rn.f32 	%f52, %f50, %f51, %f49;
	ld.shared.f32 	%f53, [%r5+60];
	ld.shared.f32 	%f54, [%r8+1920];
	fma.rn.f32 	%f55, %f53, %f54, %f52;
	ld.shared.f32 	%f56, [%r5+64];
	ld.shared.f32 	%f57, [%r8+2048];
	fma.rn.f32 	%f58, %f56, %f57, %f55;
	ld.shared.f32 	%f59, [%r5+68];
	ld.shared.f32 	%f60, [%r8+2176];
	fma.rn.f32 	%f61, %f59, %f60, %f58;
	ld.shared.f32 	%f62, [%r5+72];
	ld.shared.f32 	%f63, [%r8+2304];
	fma.rn.f32 	%f64, %f62, %f63, %f61;
	ld.shared.f32 	%f65, [%r5+76];
	ld.shared.f32 	%f66, [%r8+2432];
	fma.rn.f32 	%f67, %f65, %f66, %f64;
	ld.shared.f32 	%f68, [%r5+80];
	ld.shared.f32 	%f69, [%r8+2560];
	fma.rn.f32 	%f70, %f68, %f69, %f67;
	ld.shared.f32 	%f71, [%r5+84];
	ld.shared.f32 	%f72, [%r8+2688];
	fma.rn.f32 	%f73, %f71, %f72, %f70;
	ld.shared.f32 	%f74, [%r5+88];
	ld.shared.f32 	%f75, [%r8+2816];
	fma.rn.f32 	%f76, %f74, %f75, %f73;
	ld.shared.f32 	%f77, [%r5+92];
	ld.shared.f32 	%f78, [%r8+2944];
	fma.rn.f32 	%f79, %f77, %f78, %f76;
	ld.shared.f32 	%f80, [%r5+96];
	ld.shared.f32 	%f81, [%r8+3072];
	fma.rn.f32 	%f82, %f80, %f81, %f79;
	ld.shared.f32 	%f83, [%r5+100];
	ld.shared.f32 	%f84, [%r8+3200];
	fma.rn.f32 	%f85, %f83, %f84, %f82;
	ld.shared.f32 	%f86, [%r5+104];
	ld.shared.f32 	%f87, [%r8+3328];
	fma.rn.f32 	%f88, %f86, %f87, %f85;
	ld.shared.f32 	%f89, [%r5+108];
	ld.shared.f32 	%f90, [%r8+3456];
	fma.rn.f32 	%f91, %f89, %f90, %f88;
	ld.shared.f32 	%f92, [%r5+112];
	ld.shared.f32 	%f93, [%r8+3584];
	fma.rn.f32 	%f94, %f92, %f93, %f91;
	ld.shared.f32 	%f95, [%r5+116];
	ld.shared.f32 	%f96, [%r8+3712];
	fma.rn.f32 	%f97, %f95, %f96, %f94;
	ld.shared.f32 	%f98, [%r5+120];
	ld.shared.f32 	%f99, [%r8+3840];
	fma.rn.f32 	%f100, %f98, %f99, %f97;
	ld.shared.f32 	%f101, [%r5+124];
	ld.shared.f32 	%f102, [%r8+3968];
	fma.rn.f32 	%f104, %f101, %f102, %f100;
	bar.sync 	0;
	add.s32 	%r41, %r41, 1;
	setp.ne.s32 	%p5, %r41, 0;
	add.s32 	%r40, %r40, 32;
	add.s32 	%r39, %r39, 32;
	@%p5 bra 	$L__BB11_3;
$L__BB11_4:
	mad.lo.s32 	%r38, %r18, %r4, %r2;
	cvta.to.global.u64 	%rd10, %rd5;
	mul.wide.s32 	%rd11, %r38, 4;
	add.s64 	%rd12, %rd10, %rd11;
	st.global.f32 	[%rd12], %f104;
$L__BB11_5:
	ret;

}
	// .globl	_Z10matmul_mhaPKfS0_Pfiiiiii
.visible .entry _Z10matmul_mhaPKfS0_Pfiiiiii(
	.param .u64 .ptr .align 1 _Z10matmul_mhaPKfS0_Pfiiiiii_param_0,
	.param .u64 .ptr .align 1 _Z10matmul_mhaPKfS0_Pfiiiiii_param_1,
	.param .u64 .ptr .align 1 _Z10matmul_mhaPKfS0_Pfiiiiii_param_2,
	.param .u32 _Z10matmul_mhaPKfS0_Pfiiiiii_param_3,
	.param .u32 _Z10matmul_mhaPKfS0_Pfiiiiii_param_4,
	.param .u32 _Z10matmul_mhaPKfS0_Pfiiiiii_param_5,
	.param .u32 _Z10matmul_mhaPKfS0_Pfiiiiii_param_6,
	.param .u32 _Z10matmul_mhaPKfS0_Pfiiiiii_param_7,
	.param .u32 _Z10matmul_mhaPKfS0_Pfiiiiii_param_8
)
{
	.reg .pred 	%p<6>;
	.reg .b32 	%r<45>;
	.reg .b32 	%f<105>;
	.reg .b64 	%rd<13>;
	// demoted variable
	.shared .align 4 .b8 _ZZ10matmul_mhaPKfS0_PfiiiiiiE2As[4096];
	// demoted variable
	.shared .align 4 .b8 _ZZ10matmul_mhaPKfS0_PfiiiiiiE2Bs[4096];
	ld.param.u64 	%rd3, [_Z10matmul_mhaPKfS0_Pfiiiiii_param_0];
	ld.param.u64 	%rd4, [_Z10matmul_mhaPKfS0_Pfiiiiii_param_1];
	ld.param.u64 	%rd5, [_Z10matmul_mhaPKfS0_Pfiiiiii_param_2];
	ld.param.u32 	%r23, [_Z10matmul_mhaPKfS0_Pfiiiiii_param_3];
	ld.param.u32 	%r21, [_Z10matmul_mhaPKfS0_Pfiiiiii_param_5];
	ld.param.u32 	%r24, [_Z10matmul_mhaPKfS0_Pfiiiiii_param_6];
	ld.param.u32 	%r25, [_Z10matmul_mhaPKfS0_Pfiiiiii_param_7];
	ld.param.u32 	%r26, [_Z10matmul_mhaPKfS0_Pfiiiiii_param_8];
	mov.u32 	%r1, %tid.y;
	mov.u32 	%r27, %ntid.y;
	mov.u32 	%r28, %ctaid.y;
	mad.lo.s32 	%r2, %r27, %r28, %r1;
	mov.u32 	%r3, %tid.x;
	mov.u32 	%r29, %ntid.x;
	mov.u32 	%r30, %ctaid.x;
	mad.lo.s32 	%r4, %r29, %r30, %r3;
	mul.lo.s32 	%r5, %r25, %r24;
	add.s32 	%r31, %r4, %r5;
	setp.ge.s32 	%p1, %r2, %r23;
	setp.ge.s32 	%p2, %r31, %r26;
	or.pred  	%p3, %p1, %p2;
	@%p3 bra 	$L__BB12_5;
	setp.lt.s32 	%p4, %r21, 32;
	mov.f32 	%f104, 0f00000000;
	@%p4 bra 	$L__BB12_4;
	shl.b32 	%r32, %r1, 7;
	mov.u32 	%r33, _ZZ10matmul_mhaPKfS0_PfiiiiiiE2As;
	add.s32 	%r7, %r33, %r32;
	shl.b32 	%r34, %r3, 2;
	add.s32 	%r8, %r7, %r34;
	mov.u32 	%r35, _ZZ10matmul_mhaPKfS0_PfiiiiiiE2Bs;
	add.s32 	%r10, %r35, %r34;
	add.s32 	%r9, %r10, %r32;
	shr.s32 	%r36, %r21, 31;
	shr.u32 	%r37, %r36, 27;
	add.s32 	%r38, %r21, %r37;
	shr.s32 	%r39, %r38, 5;
	neg.s32 	%r44, %r39;
	mad.lo.s32 	%r43, %r21, %r2, %r3;
	mad.lo.s32 	%r40, %r1, %r26, %r4;
	add.s32 	%r42, %r40, %r5;
	shl.b32 	%r14, %r26, 5;
	cvta.to.global.u64 	%rd1, %rd3;
	cvta.to.global.u64 	%rd2, %rd4;
	mov.f32 	%f104, 0f00000000;
$L__BB12_3:
	mul.wide.u32 	%rd6, %r43, 4;
	add.s64 	%rd7, %rd1, %rd6;
	ld.global.f32 	%f6, [%rd7];
	st.shared.f32 	[%r8], %f6;
	mul.wide.u32 	%rd8, %r42, 4;
	add.s64 	%rd9, %rd2, %rd8;
	ld.global.f32 	%f7, [%rd9];
	st.shared.f32 	[%r9], %f7;
	bar.sync 	0;
	ld.shared.f32 	%f8, [%r7];
	ld.shared.f32 	%f9, [%r10];
	fma.rn.f32 	%f10, %f8, %f9, %f104;
	ld.shared.f32 	%f11, [%r7+4];
	ld.shared.f32 	%f12, [%r10+128];
	fma.rn.f32 	%f13, %f11, %f12, %f10;
	ld.shared.f32 	%f14, [%r7+8];
	ld.shared.f32 	%f15, [%r10+256];
	fma.rn.f32 	%f16, %f14, %f15, %f13;
	ld.shared.f32 	%f17, [%r7+12];
	ld.shared.f32 	%f18, [%r10+384];
	fma.rn.f32 	%f19, %f17, %f18, %f16;
	ld.shared.f32 	%f20, [%r7+16];
	ld.shared.f32 	%f21, [%r10+512];
	fma.rn.f32 	%f22, %f20, %f21, %f19;
	ld.shared.f32 	%f23, [%r7+20];
	ld.shared.f32 	%f24, [%r10+640];
	fma.rn.f32 	%f25, %f23, %f24, %f22;
	ld.shared.f32 	%f26, [%r7+24];
	ld.shared.f32 	%f27, [%r10+768];
	fma.rn.f32 	%f28, %f26, %f27, %f25;
	ld.shared.f32 	%f29, [%r7+28];
	ld.shared.f32 	%f30, [%r10+896];
	fma.rn.f32 	%f31, %f29, %f30, %f28;
	ld.shared.f32 	%f32, [%r7+32];
	ld.shared.f32 	%f33, [%r10+1024];
	fma.rn.f32 	%f34, %f32, %f33, %f31;
	ld.shared.f32 	%f35, [%r7+36];
	ld.shared.f32 	%f36, [%r10+1152];
	fma.rn.f32 	%f37, %f35, %f36, %f34;
	ld.shared.f32 	%f38, [%r7+40];
	ld.shared.f32 	%f39, [%r10+1280];
	fma.rn.f32 	%f40, %f38, %f39, %f37;
	ld.shared.f32 	%f41, [%r7+44];
	ld.shared.f32 	%f42, [%r10+1408];
	fma.rn.f32 	%f43, %f41, %f42, %f40;
	ld.shared.f32 	%f44, [%r7+48];
	ld.shared.f32 	%f45, [%r10+1536];
	fma.rn.f32 	%f46, %f44, %f45, %f43;
	ld.shared.f32 	%f47, [%r7+52];
	ld.shared.f32 	%f48, [%r10+1664];
	fma.rn.f32 	%f49, %f47, %f48, %f46;
	ld.shared.f32 	%f50, [%r7+56];
	ld.shared.f32 	%f51, [%r10+1792];
	fma.rn.f32 	%f52, %f50, %f51, %f49;
	ld.shared.f32 	%f53, [%r7+60];
	ld.shared.f32 	%f54, [%r10+1920];
	fma.rn.f32 	%f55, %f53, %f54, %f52;
	ld.shared.f32 	%f56, [%r7+64];
	ld.shared.f32 	%f57, [%r10+2048];
	fma.rn.f32 	%f58, %f56, %f57, %f55;
	ld.shared.f32 	%f59, [%r7+68];
	ld.shared.f32 	%f60, [%r10+2176];
	fma.rn.f32 	%f61, %f59, %f60, %f58;
	ld.shared.f32 	%f62, [%r7+72];
	ld.shared.f32 	%f63, [%r10+2304];
	fma.rn.f32 	%f64, %f62, %f63, %f61;
	ld.shared.f32 	%f65, [%r7+76];
	ld.shared.f32 	%f66, [%r10+2432];
	fma.rn.f32 	%f67, %f65, %f66, %f64;
	ld.shared.f32 	%f68, [%r7+80];
	ld.shared.f32 	%f69, [%r10+2560];
	fma.rn.f32 	%f70, %f68, %f69, %f67;
	ld.shared.f32 	%f71, [%r7+84];
	ld.shared.f32 	%f72, [%r10+2688];
	fma.rn.f32 	%f73, %f71, %f72, %f70;
	ld.shared.f32 	%f74, [%r7+88];
	ld.shared.f32 	%f75, [%r10+2816];
	fma.rn.f32 	%f76, %f74, %f75, %f73;
	ld.shared.f32 	%f77, [%r7+92];
	ld.shared.f32 	%f78, [%r10+2944];
	fma.rn.f32 	%f79, %f77, %f78, %f76;
	ld.shared.f32 	%f80, [%r7+96];
	ld.shared.f32 	%f81, [%r10+3072];
	fma.rn.f32 	%f82, %f80, %f81, %f79;
	ld.shared.f32 	%f83, [%r7+100];
	ld.shared.f32 	%f84, [%r10+3200];
	fma.rn.f32 	%f85, %f83, %f84, %f82;
	ld.shared.f32 	%f86, [%r7+104];
	ld.shared.f32 	%f87, [%r10+3328];
	fma.rn.f32 	%f88, %f86, %f87, %f85;
	ld.shared.f32 	%f89, [%r7+108];
	ld.shared.f32 	%f90, [%r10+3456];
	fma.rn.f32 	%f91, %f89, %f90, %f88;
	ld.shared.f32 	%f92, [%r7+112];
	ld.shared.f32 	%f93, [%r10+3584];
	fma.rn.f32 	%f94, %f92, %f93, %f91;
	ld.shared.f32 	%f95, [%r7+116];
	ld.shared.f32 	%f96, [%r10+3712];
	fma.rn.f32 	%f97, %f95, %f96, %f94;
	ld.shared.f32 	%f98, [%r7+120];
	ld.shared.f32 	%f99, [%r10+3840];
	fma.rn.f32 	%f100, %f98, %f99, %f97;
	ld.shared.f32 	%f101, [%r7+124];
	ld.shared.f32 	%f102, [%r10+3968];
	fma.rn.f32 	%f104, %f101, %f102, %f100;
	bar.sync 	0;
	add.s32 	%r44, %r44, 1;
	setp.ne.s32 	%p5, %r44, 0;
	add.s32 	%r43, %r43, 32;
	add.s32 	%r42, %r42, %r14;
	@%p5 bra 	$L__BB12_3;
$L__BB12_4:
	mad.lo.s32 	%r41, %r26, %r2, %r31;
	cvta.to.global.u64 	%rd10, %rd5;
	mul.wide.s32 	%rd11, %r41, 4;
	add.s64 	%rd12, %rd10, %rd11;
	st.global.f32 	[%rd12], %f104;
$L__BB12_5:
	ret;

}
	// .globl	_Z9max_indexPfmmPi
.visible .entry _Z9max_indexPfmmPi(
	.param .u64 .ptr .align 1 _Z9max_indexPfmmPi_param_0,
	.param .u64 _Z9max_indexPfmmPi_param_1,
	.param .u64 _Z9max_indexPfmmPi_param_2,
	.param .u64 .ptr .align 1 _Z9max_indexPfmmPi_param_3
)
{
	.reg .pred 	%p<10>;
	.reg .b32 	%r<29>;
	.reg .b32 	%f<5>;
	.reg .b64 	%rd<17>;
	// demoted variable
	.shared .align 4 .b8 _ZZ9max_indexPfmmPiE5sdata[4096];
	ld.param.u64 	%rd7, [_Z9max_indexPfmmPi_param_0];
	ld.param.u64 	%rd4, [_Z9max_indexPfmmPi_param_1];
	ld.param.u64 	%rd5, [_Z9max_indexPfmmPi_param_2];
	ld.param.u64 	%rd6, [_Z9max_indexPfmmPi_param_3];
	cvta.to.global.u64 	%rd1, %rd7;
	mov.u32 	%r1, %tid.x;
	shl.b32 	%r14, %r1, 2;
	mov.u32 	%r15, _ZZ9max_indexPfmmPiE5sdata;
	add.s32 	%r2, %r15, %r14;
	mov.b32 	%r16, 0;
	st.shared.u32 	[%r2], %r16;
	mov.u32 	%r17, %ctaid.x;
	cvt.u32.u64 	%r18, %rd5;
	mul.lo.s32 	%r19, %r17, %r18;
	add.s32 	%r3, %r19, %r18;
	add.s32 	%r26, %r19, %r1;
	setp.ge.s32 	%p1, %r26, %r3;
	@%p1 bra 	$L__BB13_6;
	mul.lo.s64 	%rd2, %rd5, %rd4;
	mov.b32 	%r25, 0;
	mov.u32 	%r5, %ntid.x;
$L__BB13_2:
	cvt.s64.s32 	%rd3, %r26;
	setp.le.u64 	%p2, %rd2, %rd3;
	@%p2 bra 	$L__BB13_5;
	shl.b64 	%rd8, %rd3, 2;
	add.s64 	%rd9, %rd1, %rd8;
	ld.global.f32 	%f1, [%rd9];
	mul.wide.s32 	%rd10, %r25, 4;
	add.s64 	%rd11, %rd1, %rd10;
	ld.global.f32 	%f2, [%rd11];
	setp.leu.f32 	%p3, %f1, %f2;
	@%p3 bra 	$L__BB13_5;
	st.shared.u32 	[%r2], %r26;
	mov.u32 	%r25, %r26;
$L__BB13_5:
	add.s32 	%r26, %r26, %r5;
	setp.lt.s32 	%p4, %r26, %r3;
	@%p4 bra 	$L__BB13_2;
$L__BB13_6:
	mov.u32 	%r28, %ntid.x;
	setp.lt.u32 	%p5, %r28, 2;
	@%p5 bra 	$L__BB13_11;
$L__BB13_7:
	mov.u32 	%r11, %r28;
	shr.u32 	%r28, %r11, 1;
	bar.sync 	0;
	setp.ge.u32 	%p6, %r1, %r28;
	@%p6 bra 	$L__BB13_10;
	shl.b32 	%r21, %r28, 2;
	add.s32 	%r22, %r2, %r21;
	ld.shared.u32 	%r13, [%r22];
	mul.wide.s32 	%rd12, %r13, 4;
	add.s64 	%rd13, %rd1, %rd12;
	ld.global.f32 	%f3, [%rd13];
	ld.shared.u32 	%r23, [%r2];
	mul.wide.s32 	%rd14, %r23, 4;
	add.s64 	%rd15, %rd1, %rd14;
	ld.global.f32 	%f4, [%rd15];
	setp.leu.f32 	%p7, %f3, %f4;
	@%p7 bra 	$L__BB13_10;
	st.shared.u32 	[%r2], %r13;
$L__BB13_10:
	setp.gt.u32 	%p8, %r11, 3;
	@%p8 bra 	$L__BB13_7;
$L__BB13_11:
	bar.sync 	0;
	setp.ne.s32 	%p9, %r1, 0;
	@%p9 bra 	$L__BB13_13;
	ld.shared.u32 	%r24, [_ZZ9max_indexPfmmPiE5sdata];
	cvta.to.global.u64 	%rd16, %rd6;
	st.global.u32 	[%rd16], %r24;
$L__BB13_13:
	ret;

}


// ===== COMPILED SASS (sm_100) =====

	.target	sm_100

	.elftype	@"ET_EXEC"


//--------------------- .note.nv.tkinfo           --------------------------
	.section	.note.nv.tkinfo,"",@"SHT_NOTE"
	.sectionflags	@"SHF_NOTE_NV_TKINFO"
	.tkinfo
        /*0018*/ 	.word	0x00000002
        /*0030*/ 	.string	""
        /*0030*/ 	.string	"ptxas"
        /*0030*/ 	.string	"Cuda compilation tools, release 13.0, V13.0.88"
        /*0030*/ 	.string	"Build cuda_13.0.r13.0/compiler.36424714_0"
        /*0030*/ 	.string	"-arch sm_100 -m 64 "



//--------------------- .note.nv.cuinfo           --------------------------
	.section	.note.nv.cuinfo,"",@"SHT_NOTE"
	.sectionflags	@"SHF_NOTE_NV_CUINFO"
        /*0018*/ 	.short	0x0002
        /*001a*/ 	.short	0x0064
        /*001c*/ 	.short	0x0082
	.zero		2


//--------------------- .nv.info                  --------------------------
	.section	.nv.info,"",@"SHT_CUDA_INFO"
	.align	4


	//----- nvinfo : EIATTR_REGCOUNT
	.align		4
        /*0000*/ 	.byte	0x04, 0x2f
        /*0002*/ 	.short	(.L_2 - .L_1)
	.align		4
.L_1:
        /*0004*/ 	.word	index@(_Z11softmax_maxPfm)
        /*0008*/ 	.word	0x00000016


	//----- nvinfo : EIATTR_FRAME_SIZE
	.align		4
.L_2:
        /*000c*/ 	.byte	0x04, 0x11
        /*000e*/ 	.short	(.L_4 - .L_3)
	.align		4
.L_3:
        /*0010*/ 	.word	index@($__internal_6_$__cuda_sm3x_div_rn_noftz_f32_slowpath)
        /*0014*/ 	.word	0x00000000


	//----- nvinfo : EIATTR_FRAME_SIZE
	.align		4
.L_4:
        /*0018*/ 	.byte	0x04, 0x11
        /*001a*/ 	.short	(.L_6 - .L_5)
	.align		4
.L_5:
        /*001c*/ 	.word	index@(_Z11softmax_maxPfm)
        /*0020*/ 	.word	0x00000000


	//----- nvinfo : EIATTR_REGCOUNT
	.align		4
.L_6:
        /*0024*/ 	.byte	0x04, 0x2f
        /*0026*/ 	.short	(.L_8 - .L_7)
	.align		4
.L_7:
        /*0028*/ 	.word	index@(_Z9layernormPfS_iS_S_)
        /*002c*/ 	.word	0x00000028


	//----- nvinfo : EIATTR_FRAME_SIZE
	.align		4
.L_8:
        /*0030*/ 	.byte	0x04, 0x11
        /*0032*/ 	.short	(.L_10 - .L_9)
	.align		4
.L_9:
        /*0034*/ 	.word	index@($__internal_5_$__cuda_sm3x_div_rn_noftz_f32_slowpath)
        /*0038*/ 	.word	0x00000000


	//----- nvinfo : EIATTR_FRAME_SIZE
	.align		4
.L_10:
        /*003c*/ 	.byte	0x04, 0x11
        /*003e*/ 	.short	(.L_12 - .L_11)
	.align		4
.L_11:
        /*0040*/ 	.word	index@($__internal_4_$__cuda_sm20_dsqrt_rn_f64_mediumpath_v1)
        /*0044*/ 	.word	0x00000000


	//----- nvinfo : EIATTR_FRAME_SIZE
	.align		4
.L_12:
        /*0048*/ 	.byte	0x04, 0x11
        /*004a*/ 	.short	(.L_14 - .L_13)
	.align		4
.L_13:
        /*004c*/ 	.word	index@($__internal_3_$__cuda_sm20_dblrcp_rn_slowpath_v3)
        /*0050*/ 	.word	0x00000000


	//----- nvinfo : EIATTR_FRAME_SIZE
	.align		4
.L_14:
        /*0054*/ 	.byte	0x04, 0x11
        /*0056*/ 	.short	(.L_16 - .L_15)
	.align		4
.L_15:
        /*0058*/ 	.word	index@(_Z9layernormPfS_iS_S_)
        /*005c*/ 	.word	0x00000000


	//----- nvinfo : EIATTR_REGCOUNT
	.align		4
.L_16:
        /*0060*/ 	.byte	0x04, 0x2f
        /*0062*/ 	.short	(.L_18 - .L_17)
	.align		4
.L_17:
        /*0064*/ 	.word	index@(_Z6matmulPKfS0_Pfiii)
        /*0068*/ 	.word	0x00000020


	//----- nvinfo : EIATTR_FRAME_SIZE
	.align		4
.L_18:
        /*006c*/ 	.byte	0x04, 0x11
        /*006e*/ 	.short	(.L_20 - .L_19)
	.align		4
.L_19:
        /*0070*/ 	.word	index@(_Z6matmulPKfS0_Pfiii)
        /*0074*/ 	.word	0x00000000


	//----- nvinfo : EIATTR_REGCOUNT
	.align		4
.L_20:
        /*0078*/ 	.byte	0x04, 0x2f
        /*007a*/ 	.short	(.L_22 - .L_21)
	.align		4
.L_21:
        /*007c*/ 	.word	index@(_Z11matmul_biasPKfS0_PfS1_iiii)
        /*0080*/ 	.word	0x00000020


	//----- nvinfo : EIATTR_FRAME_SIZE
	.align		4
.L_22:
        /*0084*/ 	.byte	0x04, 0x11
        /*0086*/ 	.short	(.L_24 - .L_23)
	.align		4
.L_23:
        /*0088*/ 	.word	index@(_Z11matmul_biasPKfS0_PfS1_iiii)
        /*008c*/ 	.word	0x00000000


	//----- nvinfo : EIATTR_REGCOUNT
	.align		4
.L_24:
        /*0090*/ 	.byte	0x04, 0x2f
        /*0092*/ 	.short	(.L_26 - .L_25)
	.align		4
.L_25:
        /*0094*/ 	.word	index@(_Z4QK_VPKfS0_Pfii)
        /*0098*/ 	.word	0x0000001e


	//----- nvinfo : EIATTR_FRAME_SIZE
	.align		4
.L_26:
        /*009c*/ 	.byte	0x04, 0x11
        /*009e*/ 	.short	(.L_28 - .L_27)
	.align		4
.L_27:
        /*00a0*/ 	.word	index@($__internal_2_$__cuda_sm3x_div_rn_noftz_f32_slowpath)
        /*00a4*/ 	.word	0x00000000


	//----- nvinfo : EIATTR_FRAME_SIZE
	.align		4
.L_28:
        /*00a8*/ 	.byte	0x04, 0x11
        /*00aa*/ 	.short	(.L_30 - .L_29)
	.align		4
.L_29:
        /*00ac*/ 	.word	index@(_Z4QK_VPKfS0_Pfii)
        /*00b0*/ 	.word	0x00000000


	//----- nvinfo : EIATTR_REGCOUNT
	.align		4
.L_30:
        /*00b4*/ 	.byte	0x04, 0x2f
        /*00b6*/ 	.short	(.L_32 - .L_31)
	.align		4
.L_31:
        /*00b8*/ 	.word	index@(_Z4geluPfi)
        /*00bc*/ 	.word	0x0000001d


	//----- nvinfo : EIATTR_FRAME_SIZE
	.align		4
.L_32:
        /*00c0*/ 	.byte	0x04, 0x11
        /*00c2*/ 	.short	(.L_34 - .L_33)
	.align		4
.L_33:
        /*00c4*/ 	.word	index@(_Z4geluPfi)
        /*00c8*/ 	.word	0x00000000


	//----- nvinfo : EIATTR_REGCOUNT
	.align		4
.L_34:
        /*00cc*/ 	.byte	0x04, 0x2f
        /*00ce*/ 	.short	(.L_36 - .L_35)
	.align		4
.L_35:
        /*00d0*/ 	.word	index@(_Z3addPfS_i)
        /*00d4*/ 	.word	0x00000020


	//----- nvinfo : EIATTR_FRAME_SIZE
	.align		4
.L_36:
        /*00d8*/ 	.byte	0x04, 0x11
        /*00da*/ 	.short	(.L_38 - .L_37)
	.align		4
.L_37:
        /*00dc*/ 	.word	index@(_Z3addPfS_i)
        /*00e0*/ 	.word	0x00000000


	//----- nvinfo : EIATTR_REGCOUNT
	.align		4
.L_38:
        /*00e4*/ 	.byte	0x04, 0x2f
        /*00e6*/ 	.short	(.L_40 - .L_39)
	.align		4
.L_39:
        /*00e8*/ 	.word	index@(_Z5scalePfii)
        /*00ec*/ 	.word	0x0000001d


	//----- nvinfo : EIATTR_FRAME_SIZE
	.align		4
.L_40:
        /*00f0*/ 	.byte	0x04, 0x11
        /*00f2*/ 	.short	(.L_42 - .L_41)
	.align		4
.L_41:
        /*00f4*/ 	.word	index@($__internal_1_$__cuda_sm3x_div_rn_noftz_f32_slowpath)
        /*00f8*/ 	.word	0x00000000


	//----- nvinfo : EIATTR_FRAME_SIZE
	.align		4
.L_42:
        /*00fc*/ 	.byte	0x04, 0x11
        /*00fe*/ 	.short	(.L_44 - .L_43)
	.align		4
.L_43:
        /*0100*/ 	.word	index@($__internal_0_$__cuda_sm20_sqrt_rn_f32_slowpath)
        /*0104*/ 	.word	0x00000000


	//----- nvinfo : EIATTR_FRAME_SIZE
	.align		4
.L_44:
        /*0108*/ 	.byte	0x04, 0x11
        /*010a*/ 	.short	(.L_46 - .L_45)
	.align		4
.L_45:
        /*010c*/ 	.word	index@(_Z5scalePfii)
        /*0110*/ 	.word	0x00000000


	//----- nvinfo : EIATTR_REGCOUNT
	.align		4
.L_46:
        /*0114*/ 	.byte	0x04, 0x2f
        /*0116*/ 	.short	(.L_48 - .L_47)
	.align		4
.L_47:
        /*0118*/ 	.word	index@(_Z7set_infPfiii)
        /*011c*/ 	.word	0x00000020


	//----- nvinfo : EIATTR_FRAME_SIZE
	.align		4
.L_48:
        /*0120*/ 	.byte	0x04, 0x11
        /*0122*/ 	.short	(.L_50 - .L_49)
	.align		4
.L_49:
        /*0124*/ 	.word	index@(_Z7set_infPfiii)
        /*0128*/ 	.word	0x00000000


	//----- nvinfo : EIATTR_REGCOUNT
	.align		4
.L_50:
        /*012c*/ 	.byte	0x04, 0x2f
        /*012e*/ 	.short	(.L_52 - .L_51)
	.align		4
.L_51:
        /*0130*/ 	.word	index@(_Z8set_zeroPfiii)
        /*0134*/ 	.word	0x0000001f


	//----- nvinfo : EIATTR_FRAME_SIZE
	.align		4
.L_52:
        /*0138*/ 	.byte	0x04, 0x11
        /*013a*/ 	.short	(.L_54 - .L_53)
	.align		4
.L_53:
        /*013c*/ 	.word	index@(_Z8set_zeroPfiii)
        /*0140*/ 	.word	0x00000000


	//----- nvinfo : EIATTR_REGCOUNT
	.align		4
.L_54:
        /*0144*/ 	.byte	0x04, 0x2f
        /*0146*/ 	.short	(.L_56 - .L_55)
	.align		4
.L_55:
        /*0148*/ 	.word	index@(_Z10isnan_testPfii)
        /*014c*/ 	.word	0x00000018


	//----- nvinfo : EIATTR_FRAME_SIZE
	.align		4
.L_56:
        /*0150*/ 	.byte	0x04, 0x11
        /*0152*/ 	.short	(.L_58 - .L_57)
	.align		4
.L_57:
        /*0154*/ 	.word	index@(_Z10isnan_testPfii)
        /*0158*/ 	.word	0x00000008


	//----- nvinfo : EIATTR_REGCOUNT
	.align		4
.L_58:
        /*015c*/ 	.byte	0x04, 0x2f
        /*015e*/ 	.short	(.L_60 - .L_59)
	.align		4
.L_59:
        /*0160*/ 	.word	index@(_Z20matmul_mha_transposePKfS0_Pfiiiii)
        /*0164*/ 	.word	0x00000020


	//----- nvinfo : EIATTR_FRAME_SIZE
	.align		4
.L_60:
        /*0168*/ 	.byte	0x04, 0x11
        /*016a*/ 	.short	(.L_62 - .L_61)
	.align		4
.L_61:
        /*016c*/ 	.word	index@(_Z20matmul_mha_transposePKfS0_Pfiiiii)
        /*0170*/ 	.word	0x00000000


	//----- nvinfo : EIATTR_REGCOUNT
	.align		4
.L_62:
        /*0174*/ 	.byte	0x04, 0x2f
        /*0176*/ 	.short	(.L_64 - .L_63)
	.align		4
.L_63:
        /*0178*/ 	.word	index@(_Z10matmul_mhaPKfS0_Pfiiiiii)
        /*017c*/ 	.word	0x00000020


	//----- nvinfo : EIATTR_FRAME_SIZE
	.align		4
.L_64:
        /*0180*/ 	.byte	0x04, 0x11
        /*0182*/ 	.short	(.L_66 - .L_65)
	.align		4
.L_65:
        /*0184*/ 	.word	index@(_Z10matmul_mhaPKfS0_Pfiiiiii)
        /*0188*/ 	.word	0x00000000


	//----- nvinfo : EIATTR_REGCOUNT
	.align		4
.L_66:
        /*018c*/ 	.byte	0x04, 0x2f
        /*018e*/ 	.short	(.L_68 - .L_67)
	.align		4
.L_67:
        /*0190*/ 	.word	index@(_Z9max_indexPfmmPi)
        /*0194*/ 	.word	0x00000012


	//----- nvinfo : EIATTR_FRAME_SIZE
	.align		4
.L_68:
        /*0198*/ 	.byte	0x04, 0x11
        /*019a*/ 	.short	(.L_70 - .L_69)
	.align		4
.L_69:
        /*019c*/ 	.word	index@(_Z9max_indexPfmmPi)
        /*01a0*/ 	.word	0x00000000


	//----- nvinfo : EIATTR_MIN_STACK_SIZE
	.align		4
.L_70:
        /*01a4*/ 	.byte	0x04, 0x12
        /*01a6*/ 	.short	(.L_72 - .L_71)
	.align		4
.L_71:
        /*01a8*/ 	.word	index@(_Z9max_indexPfmmPi)
        /*01ac*/ 	.word	0x00000000


	//----- nvinfo : EIATTR_MIN_STACK_SIZE
	.align		4
.L_72:
        /*01b0*/ 	.byte	0x04, 0x12
        /*01b2*/ 	.short	(.L_74 - .L_73)
	.align		4
.L_73:
        /*01b4*/ 	.word	index@(_Z10matmul_mhaPKfS0_Pfiiiiii)
        /*01b8*/ 	.word	0x00000000


	//----- nvinfo : EIATTR_MIN_STACK_SIZE
	.align		4
.L_74:
        /*01bc*/ 	.byte	0x04, 0x12
        /*01be*/ 	.short	(.L_76 - .L_75)
	.align		4
.L_75:
        /*01c0*/ 	.word	index@(_Z20matmul_mha_transposePKfS0_Pfiiiii)
        /*01c4*/ 	.word	0x00000000


	//----- nvinfo : EIATTR_MIN_STACK_SIZE
	.align		4
.L_76:
        /*01c8*/ 	.byte	0x04, 0x12
        /*01ca*/ 	.short	(.L_78 - .L_77)
	.align		4
.L_77:
        /*01cc*/ 	.word	index@(_Z10isnan_testPfii)
        /*01d0*/ 	.word	0x00000008


	//----- nvinfo : EIATTR_MIN_STACK_SIZE
	.align		4
.L_78:
        /*01d4*/ 	.byte	0x04, 0x12
        /*01d6*/ 	.short	(.L_80 - .L_79)
	.align		4
.L_79:
        /*01d8*/ 	.word	index@(_Z8set_zeroPfiii)
        /*01dc*/ 	.word	0x00000000


	//----- nvinfo : EIATTR_MIN_STACK_SIZE
	.align		4
.L_80:
        /*01e0*/ 	.byte	0x04, 0x12
        /*01e2*/ 	.short	(.L_82 - .L_81)
	.align		4
.L_81:
        /*01e4*/ 	.word	index@(_Z7set_infPfiii)
        /*01e8*/ 	.word	0x00000000


	//----- nvinfo : EIATTR_MIN_STACK_SIZE
	.align		4
.L_82:
        /*01ec*/ 	.byte	0x04, 0x12
        /*01ee*/ 	.short	(.L_84 - .L_83)
	.align		4
.L_83:
        /*01f0*/ 	.word	index@(_Z5scalePfii)
        /*01f4*/ 	.word	0x00000000


	//----- nvinfo : EIATTR_MIN_STACK_SIZE
	.align		4
.L_84:
        /*01f8*/ 	.byte	0x04, 0x12
        /*01fa*/ 	.short	(.L_86 - .L_85)
	.align		4
.L_85:
        /*01fc*/ 	.word	index@(_Z3addPfS_i)
        /*0200*/ 	.word	0x00000000


	//----- nvinfo : EIATTR_MIN_STACK_SIZE
	.align		4
.L_86:
        /*0204*/ 	.byte	0x04, 0x12
        /*0206*/ 	.short	(.L_88 - .L_87)
	.align		4
.L_87:
        /*0208*/ 	.word	index@(_Z4geluPfi)
        /*020c*/ 	.word	0x00000000


	//----- nvinfo : EIATTR_MIN_STACK_SIZE
	.align		4
.L_88:
        /*0210*/ 	.byte	0x04, 0x12
        /*0212*/ 	.short	(.L_90 - .L_89)
	.align		4
.L_89:
        /*0214*/ 	.word	index@(_Z4QK_VPKfS0_Pfii)
        /*0218*/ 	.word	0x00000000


	//----- nvinfo : EIATTR_MIN_STACK_SIZE
	.align		4
.L_90:
        /*021c*/ 	.byte	0x04, 0x12
        /*021e*/ 	.short	(.L_92 - .L_91)
	.align		4
.L_91:
        /*0220*/ 	.word	index@(_Z11matmul_biasPKfS0_PfS1_iiii)
        /*0224*/ 	.word	0x00000000


	//----- nvinfo : EIATTR_MIN_STACK_SIZE
	.align		4
.L_92:
        /*0228*/ 	.byte	0x04, 0x12
        /*022a*/ 	.short	(.L_94 - .L_93)
	.align		4
.L_93:
        /*022c*/ 	.word	index@(_Z6matmulPKfS0_Pfiii)
        /*0230*/ 	.word	0x00000000


	//----- nvinfo : EIATTR_MIN_STACK_SIZE
	.align		4
.L_94:
        /*0234*/ 	.byte	0x04, 0x12
        /*0236*/ 	.short	(.L_96 - .L_95)
	.align		4
.L_95:
        /*0238*/ 	.word	index@(_Z9layernormPfS_iS_S_)
        /*023c*/ 	.word	0x00000000


	//----- nvinfo : EIATTR_MIN_STACK_SIZE
	.align		4
.L_96:
        /*0240*/ 	.byte	0x04, 0x12
        /*0242*/ 	.short	(.L_98 - .L_97)
	.align		4
.L_97:
        /*0244*/ 	.word	index@(_Z11softmax_maxPfm)
        /*0248*/ 	.word	0x00000000
.L_98:


//--------------------- .nv.compat                --------------------------
	.section	.nv.compat,"",@"SHT_CUDA_COMPAT_INFO"
	.align	4
        /*0000*/ 	.byte	0x02, 0x09, 0x00, 0x00, 0x02, 0x02, 0x01, 0x00, 0x02, 0x05, 0x05, 0x00, 0x03, 0x07, 0x01, 0x01
        /*0010*/ 	.byte	0x02, 0x03, 0x00, 0x00, 0x02, 0x06, 0x01, 0x00, 0x04, 0x0b, 0x08, 0x00, 0x01, 0x00, 0x00, 0x00
        /*0020*/ 	.byte	0x00, 0x00, 0x00, 0x00


//--------------------- .nv.info._Z9max_indexPfmmPi --------------------------
	.section	.nv.info._Z9max_indexPfmmPi,"",@"SHT_CUDA_INFO"
	.sectionflags	@""
	.align	4


	//----- nvinfo : EIATTR_CUDA_API_VERSION
	.align		4
        /*0000*/ 	.byte	0x04, 0x37
        /*0002*/ 	.short	(.L_100 - .L_99)
.L_99:
        /*0004*/ 	.word	0x00000082


	//----- nvinfo : EIATTR_KPARAM_INFO
	.align		4
.L_100:
        /*0008*/ 	.byte	0x04, 0x17
        /*000a*/ 	.short	(.L_102 - .L_101)
.L_101:
        /*000c*/ 	.word	0x00000000
        /*0010*/ 	.short	0x0003
        /*0012*/ 	.short	0x0018
        /*0014*/ 	.byte	0x00, 0xf5, 0x21, 0x00


	//----- nvinfo : EIATTR_KPARAM_INFO
	.align		4
.L_102:
        /*0018*/ 	.byte	0x04, 0x17
        /*001a*/ 	.short	(.L_104 - .L_103)
.L_103:
        /*001c*/ 	.word	0x00000000
        /*0020*/ 	.short	0x0002
        /*0022*/ 	.short	0x0010
        /*0024*/ 	.byte	0x00, 0xf0, 0x21, 0x00


	//----- nvinfo : EIATTR_KPARAM_INFO
	.align		4
.L_104:
        /*0028*/ 	.byte	0x04, 0x17
        /*002a*/ 	.short	(.L_106 - .L_105)
.L_105:
        /*002c*/ 	.word	0x00000000
        /*0030*/ 	.short	0x0001
        /*0032*/ 	.short	0x0008
        /*0034*/ 	.byte	0x00, 0xf0, 0x21, 0x00


	//----- nvinfo : EIATTR_KPARAM_INFO
	.align		4
.L_106:
        /*0038*/ 	.byte	0x04, 0x17
        /*003a*/ 	.short	(.L_108 - .L_107)
.L_107:
        /*003c*/ 	.word	0x00000000
        /*0040*/ 	.short	0x0000
        /*0042*/ 	.short	0x0000
        /*0044*/ 	.byte	0x00, 0xf5, 0x21, 0x00


	//----- nvinfo : EIATTR_SPARSE_MMA_MASK
	.align		4
.L_108:
        /*0048*/ 	.byte	0x03, 0x50
        /*004a*/ 	.short	0x0000


	//----- nvinfo : EIATTR_MAXREG_COUNT
	.align		4
        /*004c*/ 	.byte	0x03, 0x1b
        /*004e*/ 	.short	0x00ff


	//----- nvinfo : EIATTR_NUM_BARRIERS
	.align		4
        /*0050*/ 	.byte	0x02, 0x4c
        /*0052*/ 	.byte	0x01
	.zero		1


	//----- nvinfo : EIATTR_MERCURY_ISA_VERSION
	.align		4
        /*0054*/ 	.byte	0x03, 0x5f
        /*0056*/ 	.short	0x0101


	//----- nvinfo : EIATTR_VRC_CTA_INIT_COUNT
	.align		4
        /*0058*/ 	.byte	0x02, 0x4a
	.zero		1
	.zero		1


	//----- nvinfo : EIATTR_EXIT_INSTR_OFFSETS
	.align		4
        /*005c*/ 	.byte	0x04, 0x1c
        /*005e*/ 	.short	(.L_110 - .L_109)


	//   ....[0]....
.L_109:
        /*0060*/ 	.word	0x00000450


	//   ....[1]....
        /*0064*/ 	.word	0x000004c0


	//----- nvinfo : EIATTR_CRS_STACK_SIZE
	.align		4
.L_110:
        /*0068*/ 	.byte	0x04, 0x1e
        /*006a*/ 	.short	(.L_112 - .L_111)
.L_111:
        /*006c*/ 	.word	0x00000000


	//----- nvinfo : EIATTR_CBANK_PARAM_SIZE
	.align		4
.L_112:
        /*0070*/ 	.byte	0x03, 0x19
        /*0072*/ 	.short	0x0020


	//----- nvinfo : EIATTR_PARAM_CBANK
	.align		4
        /*0074*/ 	.byte	0x04, 0x0a
        /*0076*/ 	.short	(.L_114 - .L_113)
	.align		4
.L_113:
        /*0078*/ 	.word	index@(.nv.constant0._Z9max_indexPfmmPi)
        /*007c*/ 	.short	0x0380
        /*007e*/ 	.short	0x0020


	//----- nvinfo : EIATTR_SW_WAR
	.align		4
.L_114:
        /*0080*/ 	.byte	0x04, 0x36
        /*0082*/ 	.short	(.L_116 - .L_115)
.L_115:
        /*0084*/ 	.word	0x00000008
.L_116:


//--------------------- .nv.info._Z10matmul_mhaPKfS0_Pfiiiiii --------------------------
	.section	.nv.info._Z10matmul_mhaPKfS0_Pfiiiiii,"",@"SHT_CUDA_INFO"
	.sectionflags	@""
	.align	4


	//----- nvinfo : EIATTR_CUDA_API_VERSION
	.align		4
        /*0000*/ 	.byte	0x04, 0x37
        /*0002*/ 	.short	(.L_118 - .L_117)
.L_117:
        /*0004*/ 	.word	0x00000082


	//----- nvinfo : EIATTR_KPARAM_INFO
	.align		4
.L_118:
        /*0008*/ 	.byte	0x04, 0x17
        /*000a*/ 	.short	(.L_120 - .L_119)
.L_119:
        /*000c*/ 	.word	0x00000000
        /*0010*/ 	.short	0x0008
        /*0012*/ 	.short	0x002c
        /*0014*/ 	.byte	0x00, 0xf0, 0x11, 0x00


	//----- nvinfo : EIATTR_KPARAM_INFO
	.align		4
.L_120:
        /*0018*/ 	.byte	0x04, 0x17
        /*001a*/ 	.short	(.L_122 - .L_121)
.L_121:
        /*001c*/ 	.word	0x00000000
        /*0020*/ 	.short	0x0007
        /*0022*/ 	.short	0x0028
        /*0024*/ 	.byte	0x00, 0xf0, 0x11, 0x00


	//----- nvinfo : EIATTR_KPARAM_INFO
	.align		4
.L_122:
        /*0028*/ 	.byte	0x04, 0x17
        /*002a*/ 	.short	(.L_124 - .L_123)
.L_123:
        /*002c*/ 	.word	0x00000000
        /*0030*/ 	.short	0x0006
        /*0032*/ 	.short	0x0024
        /*0034*/ 	.byte	0x00, 0xf0, 0x11, 0x00


	//----- nvinfo : EIATTR_KPARAM_INFO
	.align		4
.L_124:
        /*0038*/ 	.byte	0x04, 0x17
        /*003a*/ 	.short	(.L_126 - .L_125)
.L_125:
        /*003c*/ 	.word	0x00000000
        /*0040*/ 	.short	0x0005
        /*0042*/ 	.short	0x0020
        /*0044*/ 	.byte	0x00, 0xf0, 0x11, 0x00


	//----- nvinfo : EIATTR_KPARAM_INFO
	.align		4
.L_126:
        /*0048*/ 	.byte	0x04, 0x17
        /*004a*/ 	.short	(.L_128 - .L_127)
.L_127:
        /*004c*/ 	.word	0x00000000
        /*0050*/ 	.short	0x0004
        /*0052*/ 	.short	0x001c
        /*0054*/ 	.byte	0x00, 0xf0, 0x11, 0x00


	//----- nvinfo : EIATTR_KPARAM_INFO
	.align		4
.L_128:
        /*0058*/ 	.byte	0x04, 0x17
        /*005a*/ 	.short	(.L_130 - .L_129)
.L_129:
        /*005c*/ 	.word	0x00000000
        /*0060*/ 	.short	0x0003
        /*0062*/ 	.short	0x0018
        /*0064*/ 	.byte	0x00, 0xf0, 0x11, 0x00


	//----- nvinfo : EIATTR_KPARAM_INFO
	.align		4
.L_130:
        /*0068*/ 	.byte	0x04, 0x17
        /*006a*/ 	.short	(.L_132 - .L_131)
.L_131:
        /*006c*/ 	.word	0x00000000
        /*0070*/ 	.short	0x0002
        /*0072*/ 	.short	0x0010
        /*0074*/ 	.byte	0x00, 0xf5, 0x21, 0x00


	//----- nvinfo : EIATTR_KPARAM_INFO
	.align		4
.L_132:
        /*0078*/ 	.byte	0x04, 0x17
        /*007a*/ 	.short	(.L_134 - .L_133)
.L_133:
        /*007c*/ 	.word	0x00000000
        /*0080*/ 	.short	0x0001
        /*0082*/ 	.short	0x0008
        /*0084*/ 	.byte	0x00, 0xf5, 0x21, 0x00


	//----- nvinfo : EIATTR_KPARAM_INFO
	.align		4
.L_134:
        /*0088*/ 	.byte	0x04, 0x17
        /*008a*/ 	.short	(.L_136 - .L_135)
.L_135:
        /*008c*/ 	.word	0x00000000
        /*0090*/ 	.short	0x0000
        /*0092*/ 	.short	0x0000
        /*0094*/ 	.byte	0x00, 0xf5, 0x21, 0x00


	//----- nvinfo : EIATTR_SPARSE_MMA_MASK
	.align		4
.L_136:
        /*0098*/ 	.byte	0x03, 0x50
        /*009a*/ 	.short	0x0000


	//----- nvinfo : EIATTR_MAXREG_COUNT
	.align		4
        /*009c*/ 	.byte	0x03, 0x1b
        /*009e*/ 	.short	0x00ff


	//----- nvinfo : EIATTR_NUM_BARRIERS
	.align		4
        /*00a0*/ 	.byte	0x02, 0x4c
        /*00a2*/ 	.byte	0x01
	.zero		1


	//----- nvinfo : EIATTR_MERCURY_ISA_VERSION
	.align		4
        /*00a4*/ 	.byte	0x03, 0x5f
        /*00a6*/ 	.short	0x0101


	//----- nvinfo : EIATTR_VRC_CTA_INIT_COUNT
	.align		4
        /*00a8*/ 	.byte	0x02, 0x4a
	.zero		1
	.zero		1


	//----- nvinfo : EIATTR_EXIT_INSTR_OFFSETS
	.align		4
        /*00ac*/ 	.byte	0x04, 0x1c
        /*00ae*/ 	.short	(.L_138 - .L_137)


	//   ....[0]....
.L_137:
        /*00b0*/ 	.word	0x000000f0


	//   ....[1]....
        /*00b4*/ 	.word	0x00000810


	//----- nvinfo : EIATTR_CBANK_PARAM_SIZE
	.align		4
.L_138:
        /*00b8*/ 	.byte	0x03, 0x19
        /*00ba*/ 	.short	0x0030


	//----- nvinfo : EIATTR_PARAM_CBANK
	.align		4
        /*00bc*/ 	.byte	0x04, 0x0a
        /*00be*/ 	.short	(.L_140 - .L_139)
	.align		4
.L_139:
        /*00c0*/ 	.word	index@(.nv.constant0._Z10matmul_mhaPKfS0_Pfiiiiii)
        /*00c4*/ 	.short	0x0380
        /*00c6*/ 	.short	0x0030


	//----- nvinfo : EIATTR_SW_WAR
	.align		4
.L_140:
        /*00c8*/ 	.byte	0x04, 0x36
        /*00ca*/ 	.short	(.L_142 - .L_141)
.L_141:
        /*00cc*/ 	.word	0x00000008
.L_142:


//--------------------- .nv.info._Z20matmul_mha_transposePKfS0_Pfiiiii --------------------------
	.section	.nv.info._Z20matmul_mha_transposePKfS0_Pfiiiii,"",@"SHT_CUDA_INFO"
	.sectionflags	@""
	.align	4


	//----- nvinfo : EIATTR_CUDA_API_VERSION
	.align		4
        /*0000*/ 	.byte	0x04, 0x37
        /*0002*/ 	.short	(.L_144 - .L_143)
.L_143:
        /*0004*/ 	.word	0x00000082


	//----- nvinfo : EIATTR_KPARAM_INFO
	.align		4
.L_144:
        /*0008*/ 	.byte	0x04, 0x17
        /*000a*/ 	.short	(.L_146 - .L_145)
.L_145:
        /*000c*/ 	.word	0x00000000
        /*0010*/ 	.short	0x0007
        /*0012*/ 	.short	0x0028
        /*0014*/ 	.byte	0x00, 0xf0, 0x11, 0x00


	//----- nvinfo : EIATTR_KPARAM_INFO
	.align		4
.L_146:
        /*0018*/ 	.byte	0x04, 0x17
        /*001a*/ 	.short	(.L_148 - .L_147)
.L_147:
        /*001c*/ 	.word	0x00000000
        /*0020*/ 	.short	0x0006
        /*0022*/ 	.short	0x0024
        /*0024*/ 	.byte	0x00, 0xf0, 0x11, 0x00


	//----- nvinfo : EIATTR_KPARAM_INFO
	.align		4
.L_148:
        /*0028*/ 	.byte	0x04, 0x17
        /*002a*/ 	.short	(.L_150 - .L_149)
.L_149:
        /*002c*/ 	.word	0x00000000
        /*0030*/ 	.short	0x0005
        /*0032*/ 	.short	0x0020
        /*0034*/ 	.byte	0x00, 0xf0, 0x11, 0x00


	//----- nvinfo : EIATTR_KPARAM_INFO
	.align		4
.L_150:
        /*0038*/ 	.byte	0x04, 0x17
        /*003a*/ 	.short	(.L_152 - .L_151)
.L_151:
        /*003c*/ 	.word	0x00000000
        /*0040*/ 	.short	0x0004
        /*0042*/ 	.short	0x001c
        /*0044*/ 	.byte	0x00, 0xf0, 0x11, 0x00


	//----- nvinfo : EIATTR_KPARAM_INFO
	.align		4
.L_152:
        /*0048*/ 	.byte	0x04, 0x17
        /*004a*/ 	.short	(.L_154 - .L_153)
.L_153:
        /*004c*/ 	.word	0x00000000
        /*0050*/ 	.short	0x0003
        /*0052*/ 	.short	0x0018
        /*0054*/ 	.byte	0x00, 0xf0, 0x11, 0x00


	//----- nvinfo : EIATTR_KPARAM_INFO
	.align		4
.L_154:
        /*0058*/ 	.byte	0x04, 0x17
        /*005a*/ 	.short	(.L_156 - .L_155)
.L_155:
        /*005c*/ 	.word	0x00000000
        /*0060*/ 	.short	0x0002
        /*0062*/ 	.short	0x0010
        /*0064*/ 	.byte	0x00, 0xf5, 0x21, 0x00


	//----- nvinfo : EIATTR_KPARAM_INFO
	.align		4
.L_156:
        /*0068*/ 	.byte	0x04, 0x17
        /*006a*/ 	.short	(.L_158 - .L_157)
.L_157:
        /*006c*/ 	.word	0x00000000
        /*0070*/ 	.short	0x0001
        /*0072*/ 	.short	0x0008
        /*0074*/ 	.byte	0x00, 0xf5, 0x21, 0x00


	//----- nvinfo : EIATTR_KPARAM_INFO
	.align		4
.L_158:
        /*0078*/ 	.byte	0x04, 0x17
        /*007a*/ 	.short	(.L_160 - .L_159)
.L_159:
        /*007c*/ 	.word	0x00000000
        /*0080*/ 	.short	0x0000
        /*0082*/ 	.short	0x0000
        /*0084*/ 	.byte	0x00, 0xf5, 0x21, 0x00


	//----- nvinfo : EIATTR_SPARSE_MMA_MASK
	.align		4
.L_160:
        /*0088*/ 	.byte	0x03, 0x50
        /*008a*/ 	.short	0x0000


	//----- nvinfo : EIATTR_MAXREG_COUNT
	.align		4
        /*008c*/ 	.byte	0x03, 0x1b
        /*008e*/ 	.short	0x00ff


	//----- nvinfo : EIATTR_NUM_BARRIERS
	.align		4
        /*0090*/ 	.byte	0x02, 0x4c
        /*0092*/ 	.byte	0x01
	.zero		1


	//----- nvinfo : EIATTR_MERCURY_ISA_VERSION
	.align		4
        /*0094*/ 	.byte	0x03, 0x5f
        /*0096*/ 	.short	0x0101


	//----- nvinfo : EIATTR_VRC_CTA_INIT_COUNT
	.align		4
        /*0098*/ 	.byte	0x02, 0x4a
	.zero		1
	.zero		1


	//----- nvinfo : EIATTR_EXIT_INSTR_OFFSETS
	.align		4
        /*009c*/ 	.byte	0x04, 0x1c
        /*009e*/ 	.short	(.L_162 - .L_161)


	//   ....[0]....
.L_161:
        /*00a0*/ 	.word	0x000000c0


	//   ....[1]....
        /*00a4*/ 	.word	0x00000810


	//----- nvinfo : EIATTR_CBANK_PARAM_SIZE
	.align		4
.L_162:
        /*00a8*/ 	.byte	0x03, 0x19
        /*00aa*/ 	.short	0x002c


	//----- nvinfo : EIATTR_PARAM_CBANK
	.align		4
        /*00ac*/ 	.byte	0x04, 0x0a
        /*00ae*/ 	.short	(.L_164 - .L_163)
	.align		4
.L_163:
        /*00b0*/ 	.word	index@(.nv.constant0._Z20matmul_mha_transposePKfS0_Pfiiiii)
        /*00b4*/ 	.short	0x0380
        /*00b6*/ 	.short	0x002c


	//----- nvinfo : EIATTR_SW_WAR
	.align		4
.L_164:
        /*00b8*/ 	.byte	0x04, 0x36
        /*00ba*/ 	.short	(.L_166 - .L_165)
.L_165:
        /*00bc*/ 	.word	0x00000008
.L_166:


//--------------------- .nv.info._Z10isnan_testPfii --------------------------
	.section	.nv.info._Z10isnan_testPfii,"",@"SHT_CUDA_INFO"
	.sectionflags	@""
	.align	4


	//----- nvinfo : EIATTR_CUDA_API_VERSION
	.align		4
        /*0000*/ 	.byte	0x04, 0x37
        /*0002*/ 	.short	(.L_168 - .L_167)
.L_167:
        /*0004*/ 	.word	0x00000082


	//----- nvinfo : EIATTR_KPARAM_INFO
	.align		4
.L_168:
        /*0008*/ 	.byte	0x04, 0x17
        /*000a*/ 	.short	(.L_170 - .L_169)
.L_169:
        /*000c*/ 	.word	0x00000000
        /*0010*/ 	.short	0x0002
        /*0012*/ 	.short	0x000c
        /*0014*/ 	.byte	0x00, 0xf0, 0x11, 0x00


	//----- nvinfo : EIATTR_KPARAM_INFO
	.align		4
.L_170:
        /*0018*/ 	.byte	0x04, 0x17
        /*001a*/ 	.short	(.L_172 - .L_171)
.L_171:
        /*001c*/ 	.word	0x00000000
        /*0020*/ 	.short	0x0001
        /*0022*/ 	.short	0x0008
        /*0024*/ 	.byte	0x00, 0xf0, 0x11, 0x00


	//----- nvinfo : EIATTR_KPARAM_INFO
	.align		4
.L_172:
        /*0028*/ 	.byte	0x04, 0x17
        /*002a*/ 	.short	(.L_174 - .L_173)
.L_173:
        /*002c*/ 	.word	0x00000000
        /*0030*/ 	.short	0x0000
        /*0032*/ 	.short	0x0000
        /*0034*/ 	.byte	0x00, 0xf5, 0x21, 0x00


	//----- nvinfo : EIATTR_SPARSE_MMA_MASK
	.align		4
.L_174:
        /*0038*/ 	.byte	0x03, 0x50
        /*003a*/ 	.short	0x0000


	//----- nvinfo : EIATTR_MAXREG_COUNT
	.align		4
        /*003c*/ 	.byte	0x03, 0x1b
        /*003e*/ 	.short	0x00ff


	//----- nvinfo : EIATTR_EXTERNS
	.align		4
        /*0040*/ 	.byte	0x04, 0x0f
        /*0042*/ 	.short	(.L_176 - .L_175)


	//   ....[0]....
	.align		4
.L_175:
        /*0044*/ 	.word	index@(vprintf)


	//----- nvinfo : EIATTR_MERCURY_ISA_VERSION
	.align		4
.L_176:
        /*0048*/ 	.byte	0x03, 0x5f
        /*004a*/ 	.short	0x0101


	//----- nvinfo : EIATTR_VRC_CTA_INIT_COUNT
	.align		4
        /*004c*/ 	.byte	0x02, 0x4a
	.zero		1
	.zero		1


	//----- nvinfo : EIATTR_SYSCALL_OFFSETS
	.align		4
        /*0050*/ 	.byte	0x04, 0x46
        /*0052*/ 	.short	(.L_178 - .L_177)


	//   ....[0]....
.L_177:
        /*0054*/ 	.word	0x000002f0


	//----- nvinfo : EIATTR_EXIT_INSTR_OFFSETS
	.align		4
.L_178:
        /*0058*/ 	.byte	0x04, 0x1c
        /*005a*/ 	.short	(.L_180 - .L_179)


	//   ....[0]....
.L_179:
        /*005c*/ 	.word	0x000000c0


	//   ....[1]....
        /*0060*/ 	.word	0x000000f0


	//   ....[2]....
        /*0064*/ 	.word	0x00000260


	//   ....[3]....
        /*0068*/ 	.word	0x00000300


	//----- nvinfo : EIATTR_CRS_STACK_SIZE
	.align		4
.L_180:
        /*006c*/ 	.byte	0x04, 0x1e
        /*006e*/ 	.short	(.L_182 - .L_181)
.L_181:
        /*0070*/ 	.word	0x00000000


	//----- nvinfo : EIATTR_CBANK_PARAM_SIZE
	.align		4
.L_182:
        /*0074*/ 	.byte	0x03, 0x19
        /*0076*/ 	.short	0x0010


	//----- nvinfo : EIATTR_PARAM_CBANK
	.align		4
        /*0078*/ 	.byte	0x04, 0x0a
        /*007a*/ 	.short	(.L_184 - .L_183)
	.align		4
.L_183:
        /*007c*/ 	.word	index@(.nv.constant0._Z10isnan_testPfii)
        /*0080*/ 	.short	0x0380
        /*0082*/ 	.short	0x0010


	//----- nvinfo : EIATTR_SW_WAR
	.align		4
.L_184:
        /*0084*/ 	.byte	0x04, 0x36
        /*0086*/ 	.short	(.L_186 - .L_185)
.L_185:
        /*0088*/ 	.word	0x00000008
.L_186:


//--------------------- .nv.info._Z8set_zeroPfiii --------------------------
	.section	.nv.info._Z8set_zeroPfiii,"",@"SHT_CUDA_INFO"
	.sectionflags	@""
	.align	4


	//----- nvinfo : EIATTR_CUDA_API_VERSION
	.align		4
        /*0000*/ 	.byte	0x04, 0x37
        /*0002*/ 	.short	(.L_188 - .L_187)
.L_187:
        /*0004*/ 	.word	0x00000082


	//----- nvinfo : EIATTR_KPARAM_INFO
	.align		4
.L_188:
        /*0008*/ 	.byte	0x04, 0x17
        /*000a*/ 	.short	(.L_190 - .L_189)
.L_189:
        /*000c*/ 	.word	0x00000000
        /*0010*/ 	.short	0x0003
        /*0012*/ 	.short	0x0010
        /*0014*/ 	.byte	0x00, 0xf0, 0x11, 0x00


	//----- nvinfo : EIATTR_KPARAM_INFO
	.align		4
.L_190:
        /*0018*/ 	.byte	0x04, 0x17
        /*001a*/ 	.short	(.L_192 - .L_191)
.L_191:
        /*001c*/ 	.word	0x00000000
        /*0020*/ 	.short	0x0002
        /*0022*/ 	.short	0x000c
        /*0024*/ 	.byte	0x00, 0xf0, 0x11, 0x00


	//----- nvinfo : EIATTR_KPARAM_INFO
	.align		4
.L_192:
        /*0028*/ 	.byte	0x04, 0x17
        /*002a*/ 	.short	(.L_194 - .L_193)
.L_193:
        /*002c*/ 	.word	0x00000000
        /*0030*/ 	.short	0x0001
        /*0032*/ 	.short	0x0008
        /*0034*/ 	.byte	0x00, 0xf0, 0x11, 0x00


	//----- nvinfo : EIATTR_KPARAM_INFO
	.align		4
.L_194:
        /*0038*/ 	.byte	0x04, 0x17
        /*003a*/ 	.short	(.L_196 - .L_195)
.L_195:
        /*003c*/ 	.word	0x00000000
        /*0040*/ 	.short	0x0000
        /*0042*/ 	.short	0x0000
        /*0044*/ 	.byte	0x00, 0xf5, 0x21, 0x00


	//----- nvinfo : EIATTR_SPARSE_MMA_MASK
	.align		4
.L_196:
        /*0048*/ 	.byte	0x03, 0x50
        /*004a*/ 	.short	0x0000


	//----- nvinfo : EIATTR_MAXREG_COUNT
	.align		4
        /*004c*/ 	.byte	0x03, 0x1b
        /*004e*/ 	.short	0x00ff


	//----- nvinfo : EIATTR_MERCURY_ISA_VERSION
	.align		4
        /*0050*/ 	.byte	0x03, 0x5f
        /*0052*/ 	.short	0x0101


	//----- nvinfo : EIATTR_VRC_CTA_INIT_COUNT
	.align		4
        /*0054*/ 	.byte	0x02, 0x4a
	.zero		1
	.zero		1


	//----- nvinfo : EIATTR_EXIT_INSTR_OFFSETS
	.align		4
        /*0058*/ 	.byte	0x04, 0x1c
        /*005a*/ 	.short	(.L_198 - .L_197)


	//   ....[0]....
.L_197:
        /*005c*/ 	.word	0x000000a0


	//   ....[1]....
        /*0060*/ 	.word	0x000004b0


	//   ....[2]....
        /*0064*/ 	.word	0x000005e0


	//   ....[3]....
        /*0068*/ 	.word	0x000006b0


	//   ....[4]....
        /*006c*/ 	.word	0x00000700


	//   ....[5]....
        /*0070*/ 	.word	0x00000740


	//   ....[6]....
        /*0074*/ 	.word	0x00000cb0


	//   ....[7]....
        /*0078*/ 	.word	0x00000df0


	//   ....[8]....
        /*007c*/ 	.word	0x00000e20


	//   ....[9]....
        /*0080*/ 	.word	0x00000e80


	//----- nvinfo : EIATTR_CBANK_PARAM_SIZE
	.align		4
.L_198:
        /*0084*/ 	.byte	0x03, 0x19
        /*0086*/ 	.short	0x0014


	//----- nvinfo : EIATTR_PARAM_CBANK
	.align		4
        /*0088*/ 	.byte	0x04, 0x0a
        /*008a*/ 	.short	(.L_200 - .L_199)
	.align		4
.L_199:
        /*008c*/ 	.word	index@(.nv.constant0._Z8set_zeroPfiii)
        /*0090*/ 	.short	0x0380
        /*0092*/ 	.short	0x0014


	//----- nvinfo : EIATTR_SW_WAR
	.align		4
.L_200:
        /*0094*/ 	.byte	0x04, 0x36
        /*0096*/ 	.short	(.L_202 - .L_201)
.L_201:
        /*0098*/ 	.word	0x00000008
.L_202:


//--------------------- .nv.info._Z7set_infPfiii  --------------------------
	.section	.nv.info._Z7set_infPfiii,"",@"SHT_CUDA_INFO"
	.sectionflags	@""
	.align	4


	//----- nvinfo : EIATTR_CUDA_API_VERSION
	.align		4
        /*0000*/ 	.byte	0x04, 0x37
        /*0002*/ 	.short	(.L_204 - .L_203)
.L_203:
        /*0004*/ 	.word	0x00000082


	//----- nvinfo : EIATTR_KPARAM_INFO
	.align		4
.L_204:
        /*0008*/ 	.byte	0x04, 0x17
        /*000a*/ 	.short	(.L_206 - .L_205)
.L_205:
        /*000c*/ 	.word	0x00000000
        /*0010*/ 	.short	0x0003
        /*0012*/ 	.short	0x0010
        /*0014*/ 	.byte	0x00, 0xf0, 0x11, 0x00


	//----- nvinfo : EIATTR_KPARAM_INFO
	.align		4
.L_206:
        /*0018*/ 	.byte	0x04, 0x17
        /*001a*/ 	.short	(.L_208 - .L_207)
.L_207:
        /*001c*/ 	.word	0x00000000
        /*0020*/ 	.short	0x0002
        /*0022*/ 	.short	0x000c
        /*0024*/ 	.byte	0x00, 0xf0, 0x11, 0x00


	//----- nvinfo : EIATTR_KPARAM_INFO
	.align		4
.L_208:
        /*0028*/ 	.byte	0x04, 0x17
        /*002a*/ 	.short	(.L_210 - .L_209)
.L_209:
        /*002c*/ 	.word	0x00000000
        /*0030*/ 	.short	0x0001
        /*0032*/ 	.short	0x0008
        /*0034*/ 	.byte	0x00, 0xf0, 0x11, 0x00


	//----- nvinfo : EIATTR_KPARAM_INFO
	.align		4
.L_210:
        /*0038*/ 	.byte	0x04, 0x17
        /*003a*/ 	.short	(.L_212 - .L_211)
.L_211:
        /*003c*/ 	.word	0x00000000
        /*0040*/ 	.short	0x0000
        /*0042*/ 	.short	0x0000
        /*0044*/ 	.byte	0x00, 0xf5, 0x21, 0x00


	//----- nvinfo : EIATTR_SPARSE_MMA_MASK
	.align		4
.L_212:
        /*0048*/ 	.byte	0x03, 0x50
        /*004a*/ 	.short	0x0000


	//----- nvinfo : EIATTR_MAXREG_COUNT
	.align		4
        /*004c*/ 	.byte	0x03, 0x1b
        /*004e*/ 	.short	0x00ff


	//----- nvinfo : EIATTR_MERCURY_ISA_VERSION
	.align		4
        /*0050*/ 	.byte	0x03, 0x5f
        /*0052*/ 	.short	0x0101


	//----- nvinfo : EIATTR_VRC_CTA_INIT_COUNT
	.align		4
        /*0054*/ 	.byte	0x02, 0x4a
	.zero		1
	.zero		1


	//----- nvinfo : EIATTR_EXIT_INSTR_OFFSETS
	.align		4
        /*0058*/ 	.byte	0x04, 0x1c
        /*005a*/ 	.short	(.L_214 - .L_213)


	//   ....[0]....
.L_213:
        /*005c*/ 	.word	0x000000a0


	//   ....[1]....
        /*0060*/ 	.word	0x000004c0


	//   ....[2]....
        /*0064*/ 	.word	0x00000600


	//   ....[3]....
        /*0068*/ 	.word	0x000006e0


	//   ....[4]....
        /*006c*/ 	.word	0x00000740


	//   ....[5]....
        /*0070*/ 	.word	0x00000780


	//   ....[6]....
        /*0074*/ 	.word	0x00000e20


	//   ....[7]....
        /*0078*/ 	.word	0x00000fa0


	//   ....[8]....
        /*007c*/ 	.word	0x00000fe0


	//   ....[9]....
        /*0080*/ 	.word	0x00001050


	//----- nvinfo : EIATTR_CBANK_PARAM_SIZE
	.align		4
.L_214:
        /*0084*/ 	.byte	0x03, 0x19
        /*0086*/ 	.short	0x0014


	//----- nvinfo : EIATTR_PARAM_CBANK
	.align		4
        /*0088*/ 	.byte	0x04, 0x0a
        /*008a*/ 	.short	(.L_216 - .L_215)
	.align		4
.L_215:
        /*008c*/ 	.word	index@(.nv.constant0._Z7set_infPfiii)
        /*0090*/ 	.short	0x0380
        /*0092*/ 	.short	0x0014


	//----- nvinfo : EIATTR_SW_WAR
	.align		4
.L_216:
        /*0094*/ 	.byte	0x04, 0x36
        /*0096*/ 	.short	(.L_218 - .L_217)
.L_217:
        /*0098*/ 	.word	0x00000008
.L_218:


//--------------------- .nv.info._Z5scalePfii     --------------------------
	.section	.nv.info._Z5scalePfii,"",@"SHT_CUDA_INFO"
	.sectionflags	@""
	.align	4


	//----- nvinfo : EIATTR_CUDA_API_VERSION
	.align		4
        /*0000*/ 	.byte	0x04, 0x37
        /*0002*/ 	.short	(.L_220 - .L_219)
.L_219:
        /*0004*/ 	.word	0x00000082


	//----- nvinfo : EIATTR_KPARAM_INFO
	.align		4
.L_220:
        /*0008*/ 	.byte	0x04, 0x17
        /*000a*/ 	.short	(.L_222 - .L_221)
.L_221:
        /*000c*/ 	.word	0x00000000
        /*0010*/ 	.short	0x0002
        /*0012*/ 	.short	0x000c
        /*0014*/ 	.byte	0x00, 0xf0, 0x11, 0x00


	//----- nvinfo : EIATTR_KPARAM_INFO
	.align		4
.L_222:
        /*0018*/ 	.byte	0x04, 0x17
        /*001a*/ 	.short	(.L_224 - .L_223)
.L_223:
        /*001c*/ 	.word	0x00000000
        /*0020*/ 	.short	0x0001
        /*0022*/ 	.short	0x0008
        /*0024*/ 	.byte	0x00, 0xf0, 0x11, 0x00


	//----- nvinfo : EIATTR_KPARAM_INFO
	.align		4
.L_224:
        /*0028*/ 	.byte	0x04, 0x17
        /*002a*/ 	.short	(.L_226 - .L_225)
.L_225:
        /*002c*/ 	.word	0x00000000
        /*0030*/ 	.short	0x0000
        /*0032*/ 	.short	0x0000
        /*0034*/ 	.byte	0x00, 0xf5, 0x21, 0x00


	//----- nvinfo : EIATTR_SPARSE_MMA_MASK
	.align		4
.L_226:
        /*0038*/ 	.byte	0x03, 0x50
        /*003a*/ 	.short	0x0000


	//----- nvinfo : EIATTR_MAXREG_COUNT
	.align		4
        /*003c*/ 	.byte	0x03, 0x1b
        /*003e*/ 	.short	0x00ff


	//----- nvinfo : EIATTR_MERCURY_ISA_VERSION
	.align		4
        /*0040*/ 	.byte	0x03, 0x5f
        /*0042*/ 	.short	0x0101


	//----- nvinfo : EIATTR_VRC_CTA_INIT_COUNT
	.align		4
        /*0044*/ 	.byte	0x02, 0x4a
	.zero		1
	.zero		1


	//----- nvinfo : EIATTR_EXIT_INSTR_OFFSETS
	.align		4
        /*0048*/ 	.byte	0x04, 0x1c
        /*004a*/ 	.short	(.L_228 - .L_227)


	//   ....[0]....
.L_227:
        /*004c*/ 	.word	0x00000040


	//   ....[1]....
        /*0050*/ 	.word	0x00000820


	//   ....[2]....
        /*0054*/ 	.word	0x000009d0


	//----- nvinfo : EIATTR_CRS_STACK_SIZE
	.align		4
.L_228:
        /*0058*/ 	.byte	0x04, 0x1e
        /*005a*/ 	.short	(.L_230 - .L_229)
.L_229:
        /*005c*/ 	.word	0x00000000


	//----- nvinfo : EIATTR_CBANK_PARAM_SIZE
	.align		4
.L_230:
        /*0060*/ 	.byte	0x03, 0x19
        /*0062*/ 	.short	0x0010


	//----- nvinfo : EIATTR_PARAM_CBANK
	.align		4
        /*0064*/ 	.byte	0x04, 0x0a
        /*0066*/ 	.short	(.L_232 - .L_231)
	.align		4
.L_231:
        /*0068*/ 	.word	index@(.nv.constant0._Z5scalePfii)
        /*006c*/ 	.short	0x0380
        /*006e*/ 	.short	0x0010


	//----- nvinfo : EIATTR_SW_WAR
	.align		4
.L_232:
        /*0070*/ 	.byte	0x04, 0x36
        /*0072*/ 	.short	(.L_234 - .L_233)
.L_233:
        /*0074*/ 	.word	0x00000008
.L_234:


//--------------------- .nv.info._Z3addPfS_i      --------------------------
	.section	.nv.info._Z3addPfS_i,"",@"SHT_CUDA_INFO"
	.sectionflags	@""
	.align	4


	//----- nvinfo : EIATTR_CUDA_API_VERSION
	.align		4
        /*0000*/ 	.byte	0x04, 0x37
        /*0002*/ 	.short	(.L_236 - .L_235)
.L_235:
        /*0004*/ 	.word	0x00000082


	//----- nvinfo : EIATTR_KPARAM_INFO
	.align		4
.L_236:
        /*0008*/ 	.byte	0x04, 0x17
        /*000a*/ 	.short	(.L_238 - .L_237)
.L_237:
        /*000c*/ 	.word	0x00000000
        /*0010*/ 	.short	0x0002
        /*0012*/ 	.short	0x0010
        /*0014*/ 	.byte	0x00, 0xf0, 0x11, 0x00


	//----- nvinfo : EIATTR_KPARAM_INFO
	.align		4
.L_238:
        /*0018*/ 	.byte	0x04, 0x17
        /*001a*/ 	.short	(.L_240 - .L_239)
.L_239:
        /*001c*/ 	.word	0x00000000
        /*0020*/ 	.short	0x0001
        /*0022*/ 	.short	0x0008
        /*0024*/ 	.byte	0x00, 0xf5, 0x21, 0x00


	//----- nvinfo : EIATTR_KPARAM_INFO
	.align		4
.L_240:
        /*0028*/ 	.byte	0x04, 0x17
        /*002a*/ 	.short	(.L_242 - .L_241)
.L_241:
        /*002c*/ 	.word	0x00000000
        /*0030*/ 	.short	0x0000
        /*0032*/ 	.short	0x0000
        /*0034*/ 	.byte	0x00, 0xf5, 0x21, 0x00


	//----- nvinfo : EIATTR_SPARSE_MMA_MASK
	.align		4
.L_242:
        /*0038*/ 	.byte	0x03, 0x50
        /*003a*/ 	.short	0x0000


	//----- nvinfo : EIATTR_MAXREG_COUNT
	.align		4
        /*003c*/ 	.byte	0x03, 0x1b
        /*003e*/ 	.short	0x00ff


	//----- nvinfo : EIATTR_MERCURY_ISA_VERSION
	.align		4
        /*0040*/ 	.byte	0x03, 0x5f
        /*0042*/ 	.short	0x0101


	//----- nvinfo : EIATTR_VRC_CTA_INIT_COUNT
	.align		4
        /*0044*/ 	.byte	0x02, 0x4a
	.zero		1
	.zero		1


	//----- nvinfo : EIATTR_EXIT_INSTR_OFFSETS
	.align		4
        /*0048*/ 	.byte	0x04, 0x1c
        /*004a*/ 	.short	(.L_244 - .L_243)


	//   ....[0]....
.L_243:
        /*004c*/ 	.word	0x00000040


	//   ....[1]....
        /*0050*/ 	.word	0x00001040


	//   ....[2]....
        /*0054*/ 	.word	0x00001140


	//----- nvinfo : EIATTR_CBANK_PARAM_SIZE
	.align		4
.L_244:
        /*0058*/ 	.byte	0x03, 0x19
        /*005a*/ 	.short	0x0014


	//----- nvinfo : EIATTR_PARAM_CBANK
	.align		4
        /*005c*/ 	.byte	0x04, 0x0a
        /*005e*/ 	.short	(.L_246 - .L_245)
	.align		4
.L_245:
        /*0060*/ 	.word	index@(.nv.constant0._Z3addPfS_i)
        /*0064*/ 	.short	0x0380
        /*0066*/ 	.short	0x0014


	//----- nvinfo : EIATTR_SW_WAR
	.align		4
.L_246:
        /*0068*/ 	.byte	0x04, 0x36
        /*006a*/ 	.short	(.L_248 - .L_247)
.L_247:
        /*006c*/ 	.word	0x00000008
.L_248:


//--------------------- .nv.info._Z4geluPfi       --------------------------
	.section	.nv.info._Z4geluPfi,"",@"SHT_CUDA_INFO"
	.sectionflags	@""
	.align	4


	//----- nvinfo : EIATTR_CUDA_API_VERSION
	.align		4
        /*0000*/ 	.byte	0x04, 0x37
        /*0002*/ 	.short	(.L_250 - .L_249)
.L_249:
        /*0004*/ 	.word	0x00000082


	//----- nvinfo : EIATTR_KPARAM_INFO
	.align		4
.L_250:
        /*0008*/ 	.byte	0x04, 0x17
        /*000a*/ 	.short	(.L_252 - .L_251)
.L_251:
        /*000c*/ 	.word	0x00000000
        /*0010*/ 	.short	0x0001
        /*0012*/ 	.short	0x0008
        /*0014*/ 	.byte	0x00, 0xf0, 0x11, 0x00


	//----- nvinfo : EIATTR_KPARAM_INFO
	.align		4
.L_252:
        /*0018*/ 	.byte	0x04, 0x17
        /*001a*/ 	.short	(.L_254 - .L_253)
.L_253:
        /*001c*/ 	.word	0x00000000
        /*0020*/ 	.short	0x0000
        /*0022*/ 	.short	0x0000
        /*0024*/ 	.byte	0x00, 0xf5, 0x21, 0x00


	//----- nvinfo : EIATTR_SPARSE_MMA_MASK
	.align		4
.L_254:
        /*0028*/ 	.byte	0x03, 0x50
        /*002a*/ 	.short	0x0000


	//----- nvinfo : EIATTR_MAXREG_COUNT
	.align		4
        /*002c*/ 	.byte	0x03, 0x1b
        /*002e*/ 	.short	0x00ff


	//----- nvinfo : EIATTR_MERCURY_ISA_VERSION
	.align		4
        /*0030*/ 	.byte	0x03, 0x5f
        /*0032*/ 	.short	0x0101


	//----- nvinfo : EIATTR_VRC_CTA_INIT_COUNT
	.align		4
        /*0034*/ 	.byte	0x02, 0x4a
	.zero		1
	.zero		1


	//----- nvinfo : EIATTR_EXIT_INSTR_OFFSETS
	.align		4
        /*0038*/ 	.byte	0x04, 0x1c
        /*003a*/ 	.short	(.L_256 - .L_255)


	//   ....[0]....
.L_255:
        /*003c*/ 	.word	0x00000040


	//   ....[1]....
        /*0040*/ 	.word	0x00000b80


	//   ....[2]....
        /*0044*/ 	.word	0x00000e80


	//----- nvinfo : EIATTR_CBANK_PARAM_SIZE
	.align		4
.L_256:
        /*0048*/ 	.byte	0x03, 0x19
        /*004a*/ 	.short	0x000c


	//----- nvinfo : EIATTR_PARAM_CBANK
	.align		4
        /*004c*/ 	.byte	0x04, 0x0a
        /*004e*/ 	.short	(.L_258 - .L_257)
	.align		4
.L_257:
        /*0050*/ 	.word	index@(.nv.constant0._Z4geluPfi)
        /*0054*/ 	.short	0x0380
        /*0056*/ 	.short	0x000c


	//----- nvinfo : EIATTR_SW_WAR
	.align		4
.L_258:
        /*0058*/ 	.byte	0x04, 0x36
        /*005a*/ 	.short	(.L_260 - .L_259)
.L_259:
        /*005c*/ 	.word	0x00000008
.L_260:


//--------------------- .nv.info._Z4QK_VPKfS0_Pfii --------------------------
	.section	.nv.info._Z4QK_VPKfS0_Pfii,"",@"SHT_CUDA_INFO"
	.sectionflags	@""
	.align	4


	//----- nvinfo : EIATTR_CUDA_API_VERSION
	.align		4
        /*0000*/ 	.byte	0x04, 0x37
        /*0002*/ 	.short	(.L_262 - .L_261)
.L_261:
        /*0004*/ 	.word	0x00000082


	//----- nvinfo : EIATTR_KPARAM_INFO
	.align		4
.L_262:
        /*0008*/ 	.byte	0x04, 0x17
        /*000a*/ 	.short	(.L_264 - .L_263)
.L_263:
        /*000c*/ 	.word	0x00000000
        /*0010*/ 	.short	0x0004
        /*0012*/ 	.short	0x001c
        /*0014*/ 	.byte	0x00, 0xf0, 0x11, 0x00


	//----- nvinfo : EIATTR_KPARAM_INFO
	.align		4
.L_264:
        /*0018*/ 	.byte	0x04, 0x17
        /*001a*/ 	.short	(.L_266 - .L_265)
.L_265:
        /*001c*/ 	.word	0x00000000
        /*0020*/ 	.short	0x0003
        /*0022*/ 	.short	0x0018
        /*0024*/ 	.byte	0x00, 0xf0, 0x11, 0x00


	//----- nvinfo : EIATTR_KPARAM_INFO
	.align		4
.L_266:
        /*0028*/ 	.byte	0x04, 0x17
        /*002a*/ 	.short	(.L_268 - .L_267)
.L_267:
        /*002c*/ 	.word	0x00000000
        /*0030*/ 	.short	0x0002
        /*0032*/ 	.short	0x0010
        /*0034*/ 	.byte	0x00, 0xf5, 0x21, 0x00


	//----- nvinfo : EIATTR_KPARAM_INFO
	.align		4
.L_268:
        /*0038*/ 	.byte	0x04, 0x17
        /*003a*/ 	.short	(.L_270 - .L_269)
.L_269:
        /*003c*/ 	.word	0x00000000
        /*0040*/ 	.short	0x0001
        /*0042*/ 	.short	0x0008
        /*0044*/ 	.byte	0x00, 0xf5, 0x21, 0x00


	//----- nvinfo : EIATTR_KPARAM_INFO
	.align		4
.L_270:
        /*0048*/ 	.byte	0x04, 0x17
        /*004a*/ 	.short	(.L_272 - .L_271)
.L_271:
        /*004c*/ 	.word	0x00000000
        /*0050*/ 	.short	0x0000
        /*0052*/ 	.short	0x0000
        /*0054*/ 	.byte	0x00, 0xf5, 0x21, 0x00


	//----- nvinfo : EIATTR_SPARSE_MMA_MASK
	.align		4
.L_272:
        /*0058*/ 	.byte	0x03, 0x50
        /*005a*/ 	.short	0x0000


	//----- nvinfo : EIATTR_MAXREG_COUNT
	.align		4
        /*005c*/ 	.byte	0x03, 0x1b
        /*005e*/ 	.short	0x00ff


	//----- nvinfo : EIATTR_NUM_BARRIERS
	.align		4
        /*0060*/ 	.byte	0x02, 0x4c
        /*0062*/ 	.byte	0x01
	.zero		1


	//----- nvinfo : EIATTR_MERCURY_ISA_VERSION
	.align		4
        /*0064*/ 	.byte	0x03, 0x5f
        /*0066*/ 	.short	0x0101


	//----- nvinfo : EIATTR_VRC_CTA_INIT_COUNT
	.align		4
        /*0068*/ 	.byte	0x02, 0x4a
	.zero		1
	.zero		1


	//----- nvinfo : EIATTR_EXIT_INSTR_OFFSETS
	.align		4
        /*006c*/ 	.byte	0x04, 0x1c
        /*006e*/ 	.short	(.L_274 - .L_273)


	//   ....[0]....
.L_273:
        /*0070*/ 	.word	0x000000c0


	//   ....[1]....
        /*0074*/ 	.word	0x00000b60


	//----- nvinfo : EIATTR_CRS_STACK_SIZE
	.align		4
.L_274:
        /*0078*/ 	.byte	0x04, 0x1e
        /*007a*/ 	.short	(.L_276 - .L_275)
.L_275:
        /*007c*/ 	.word	0x00000000


	//----- nvinfo : EIATTR_CBANK_PARAM_SIZE
	.align		4
.L_276:
        /*0080*/ 	.byte	0x03, 0x19
        /*0082*/ 	.short	0x0020


	//----- nvinfo : EIATTR_PARAM_CBANK
	.align		4
        /*0084*/ 	.byte	0x04, 0x0a
        /*0086*/ 	.short	(.L_278 - .L_277)
	.align		4
.L_277:
        /*0088*/ 	.word	index@(.nv.constant0._Z4QK_VPKfS0_Pfii)
        /*008c*/ 	.short	0x0380
        /*008e*/ 	.short	0x0020


	//----- nvinfo : EIATTR_SW_WAR
	.align		4
.L_278:
        /*0090*/ 	.byte	0x04, 0x36
        /*0092*/ 	.short	(.L_280 - .L_279)
.L_279:
        /*0094*/ 	.word	0x00000008
.L_280:


//--------------------- .nv.info._Z11matmul_biasPKfS0_PfS1_iiii --------------------------
	.section	.nv.info._Z11matmul_biasPKfS0_PfS1_iiii,"",@"SHT_CUDA_INFO"
	.sectionflags	@""
	.align	4


	//----- nvinfo : EIATTR_CUDA_API_VERSION
	.align		4
        /*0000*/ 	.byte	0x04, 0x37
        /*0002*/ 	.short	(.L_282 - .L_281)
.L_281:
        /*0004*/ 	.word	0x00000082


	//----- nvinfo : EIATTR_KPARAM_INFO
	.align		4
.L_282:
        /*0008*/ 	.byte	0x04, 0x17
        /*000a*/ 	.short	(.L_284 - .L_283)
.L_283:
        /*000c*/ 	.word	0x00000000
        /*0010*/ 	.short	0x0007
        /*0012*/ 	.short	0x002c
        /*0014*/ 	.byte	0x00, 0xf0, 0x11, 0x00


	//----- nvinfo : EIATTR_KPARAM_INFO
	.align		4
.L_284:
        /*0018*/ 	.byte	0x04, 0x17
        /*001a*/ 	.short	(.L_286 - .L_285)
.L_285:
        /*001c*/ 	.word	0x00000000
        /*0020*/ 	.short	0x0006
        /*0022*/ 	.short	0x0028
        /*0024*/ 	.byte	0x00, 0xf0, 0x11, 0x00


	//----- nvinfo : EIATTR_KPARAM_INFO
	.align		4
.L_286:
        /*0028*/ 	.byte	0x04, 0x17
        /*002a*/ 	.short	(.L_288 - .L_287)
.L_287:
        /*002c*/ 	.word	0x00000000
        /*0030*/ 	.short	0x0005
        /*0032*/ 	.short	0x0024
        /*0034*/ 	.byte	0x00, 0xf0, 0x11, 0x00


	//----- nvinfo : EIATTR_KPARAM_INFO
	.align		4
.L_288:
        /*0038*/ 	.byte	0x04, 0x17
        /*003a*/ 	.short	(.L_290 - .L_289)
.L_289:
        /*003c*/ 	.word	0x00000000
        /*0040*/ 	.short	0x0004
        /*0042*/ 	.short	0x0020
        /*0044*/ 	.byte	0x00, 0xf0, 0x11, 0x00


	//----- nvinfo : EIATTR_KPARAM_INFO
	.align		4
.L_290:
        /*0048*/ 	.byte	0x04, 0x17
        /*004a*/ 	.short	(.L_292 - .L_291)
.L_291:
        /*004c*/ 	.word	0x00000000
        /*0050*/ 	.short	0x0003
        /*0052*/ 	.short	0x0018
        /*0054*/ 	.byte	0x00, 0xf5, 0x21, 0x00


	//----- nvinfo : EIATTR_KPARAM_INFO
	.align		4
.L_292:
        /*0058*/ 	.byte	0x04, 0x17
        /*005a*/ 	.short	(.L_294 - .L_293)
.L_293:
        /*005c*/ 	.word	0x00000000
        /*0060*/ 	.short	0x0002
        /*0062*/ 	.short	0x0010
        /*0064*/ 	.byte	0x00, 0xf5, 0x21, 0x00


	//----- nvinfo : EIATTR_KPARAM_INFO
	.align		4
.L_294:
        /*0068*/ 	.byte	0x04, 0x17
        /*006a*/ 	.short	(.L_296 - .L_295)
.L_295:
        /*006c*/ 	.word	0x00000000
        /*0070*/ 	.short	0x0001
        /*0072*/ 	.short	0x0008
        /*0074*/ 	.byte	0x00, 0xf5, 0x21, 0x00


	//----- nvinfo : EIATTR_KPARAM_INFO
	.align		4
.L_296:
        /*0078*/ 	.byte	0x04, 0x17
        /*007a*/ 	.short	(.L_298 - .L_297)
.L_297:
        /*007c*/ 	.word	0x00000000
        /*0080*/ 	.short	0x0000
        /*0082*/ 	.short	0x0000
        /*0084*/ 	.byte	0x00, 0xf5, 0x21, 0x00


	//----- nvinfo : EIATTR_SPARSE_MMA_MASK
	.align		4
.L_298:
        /*0088*/ 	.byte	0x03, 0x50
        /*008a*/ 	.short	0x0000


	//----- nvinfo : EIATTR_MAXREG_COUNT
	.align		4
        /*008c*/ 	.byte	0x03, 0x1b
        /*008e*/ 	.short	0x00ff


	//----- nvinfo : EIATTR_NUM_BARRIERS
	.align		4
        /*0090*/ 	.byte	0x02, 0x4c
        /*0092*/ 	.byte	0x01
	.zero		1


	//----- nvinfo : EIATTR_MERCURY_ISA_VERSION
	.align		4
        /*0094*/ 	.byte	0x03, 0x5f
        /*0096*/ 	.short	0x0101


	//----- nvinfo : EIATTR_VRC_CTA_INIT_COUNT
	.align		4
        /*0098*/ 	.byte	0x02, 0x4a
	.zero		1
	.zero		1


	//----- nvinfo : EIATTR_EXIT_INSTR_OFFSETS
	.align		4
        /*009c*/ 	.byte	0x04, 0x1c
        /*009e*/ 	.short	(.L_300 - .L_299)


	//   ....[0]....
.L_299:
        /*00a0*/ 	.word	0x000000c0


	//   ....[1]....
        /*00a4*/ 	.word	0x00000840


	//   ....[2]....
        /*00a8*/ 	.word	0x00000890


	//----- nvinfo : EIATTR_CRS_STACK_SIZE
	.align		4
.L_300:
        /*00ac*/ 	.byte	0x04, 0x1e
        /*00ae*/ 	.short	(.L_302 - .L_301)
.L_301:
        /*00b0*/ 	.word	0x00000000


	//----- nvinfo : EIATTR_CBANK_PARAM_SIZE
	.align		4
.L_302:
        /*00b4*/ 	.byte	0x03, 0x19
        /*00b6*/ 	.short	0x0030


	//----- nvinfo : EIATTR_PARAM_CBANK
	.align		4
        /*00b8*/ 	.byte	0x04, 0x0a
        /*00ba*/ 	.short	(.L_304 - .L_303)
	.align		4
.L_303:
        /*00bc*/ 	.word	index@(.nv.constant0._Z11matmul_biasPKfS0_PfS1_iiii)
        /*00c0*/ 	.short	0x0380
        /*00c2*/ 	.short	0x0030


	//----- nvinfo : EIATTR_SW_WAR
	.align		4
.L_304:
        /*00c4*/ 	.byte	0x04, 0x36
        /*00c6*/ 	.short	(.L_306 - .L_305)
.L_305:
        /*00c8*/ 	.word	0x00000008
.L_306:


//--------------------- .nv.info._Z6matmulPKfS0_Pfiii --------------------------
	.section	.nv.info._Z6matmulPKfS0_Pfiii,"",@"SHT_CUDA_INFO"
	.sectionflags	@""
	.align	4


	//----- nvinfo : EIATTR_CUDA_API_VERSION
	.align		4
        /*0000*/ 	.byte	0x04, 0x37
        /*0002*/ 	.short	(.L_308 - .L_307)
.L_307:
        /*0004*/ 	.word	0x00000082


	//----- nvinfo : EIATTR_KPARAM_INFO
	.align		4
.L_308:
        /*0008*/ 	.byte	0x04, 0x17
        /*000a*/ 	.short	(.L_310 - .L_309)
.L_309:
        /*000c*/ 	.word	0x00000000
        /*0010*/ 	.short	0x0005
        /*0012*/ 	.short	0x0020
        /*0014*/ 	.byte	0x00, 0xf0, 0x11, 0x00


	//----- nvinfo : EIATTR_KPARAM_INFO
	.align		4
.L_310:
        /*0018*/ 	.byte	0x04, 0x17
        /*001a*/ 	.short	(.L_312 - .L_311)
.L_311:
        /*001c*/ 	.word	0x00000000
        /*0020*/ 	.short	0x0004
        /*0022*/ 	.short	0x001c
        /*0024*/ 	.byte	0x00, 0xf0, 0x11, 0x00


	//----- nvinfo : EIATTR_KPARAM_INFO
	.align		4
.L_312:
        /*0028*/ 	.byte	0x04, 0x17
        /*002a*/ 	.short	(.L_314 - .L_313)
.L_313:
        /*002c*/ 	.word	0x00000000
        /*0030*/ 	.short	0x0003
        /*0032*/ 	.short	0x0018
        /*0034*/ 	.byte	0x00, 0xf0, 0x11, 0x00


	//----- nvinfo : EIATTR_KPARAM_INFO
	.align		4
.L_314:
        /*0038*/ 	.byte	0x04, 0x17
        /*003a*/ 	.short	(.L_316 - .L_315)
.L_315:
        /*003c*/ 	.word	0x00000000
        /*0040*/ 	.short	0x0002
        /*0042*/ 	.short	0x0010
        /*0044*/ 	.byte	0x00, 0xf5, 0x21, 0x00


	//----- nvinfo : EIATTR_KPARAM_INFO
	.align		4
.L_316:
        /*0048*/ 	.byte	0x04, 0x17
        /*004a*/ 	.short	(.L_318 - .L_317)
.L_317:
        /*004c*/ 	.word	0x00000000
        /*0050*/ 	.short	0x0001
        /*0052*/ 	.short	0x0008
        /*0054*/ 	.byte	0x00, 0xf5, 0x21, 0x00


	//----- nvinfo : EIATTR_KPARAM_INFO
	.align		4
.L_318:
        /*0058*/ 	.byte	0x04, 0x17
        /*005a*/ 	.short	(.L_320 - .L_319)
.L_319:
        /*005c*/ 	.word	0x00000000
        /*0060*/ 	.short	0x0000
        /*0062*/ 	.short	0x0000
        /*0064*/ 	.byte	0x00, 0xf5, 0x21, 0x00


	//----- nvinfo : EIATTR_SPARSE_MMA_MASK
	.align		4
.L_320:
        /*0068*/ 	.byte	0x03, 0x50
        /*006a*/ 	.short	0x0000


	//----- nvinfo : EIATTR_MAXREG_COUNT
	.align		4
        /*006c*/ 	.byte	0x03, 0x1b
        /*006e*/ 	.short	0x00ff


	//----- nvinfo : EIATTR_NUM_BARRIERS
	.align		4
        /*0070*/ 	.byte	0x02, 0x4c
        /*0072*/ 	.byte	0x01
	.zero		1


	//----- nvinfo : EIATTR_MERCURY_ISA_VERSION
	.align		4
        /*0074*/ 	.byte	0x03, 0x5f
        /*0076*/ 	.short	0x0101


	//----- nvinfo : EIATTR_VRC_CTA_INIT_COUNT
	.align		4
        /*0078*/ 	.byte	0x02, 0x4a
	.zero		1
	.zero		1


	//----- nvinfo : EIATTR_EXIT_INSTR_OFFSETS
	.align		4
        /*007c*/ 	.byte	0x04, 0x1c
        /*007e*/ 	.short	(.L_322 - .L_321)


	//   ....[0]....
.L_321:
        /*0080*/ 	.word	0x000000c0


	//   ....[1]....
        /*0084*/ 	.word	0x000007d0


	//----- nvinfo : EIATTR_CBANK_PARAM_SIZE
	.align		4
.L_322:
        /*0088*/ 	.byte	0x03, 0x19
        /*008a*/ 	.short	0x0024


	//----- nvinfo : EIATTR_PARAM_CBANK
	.align		4
        /*008c*/ 	.byte	0x04, 0x0a
        /*008e*/ 	.short	(.L_324 - .L_323)
	.align		4
.L_323:
        /*0090*/ 	.word	index@(.nv.constant0._Z6matmulPKfS0_Pfiii)
        /*0094*/ 	.short	0x0380
        /*0096*/ 	.short	0x0024


	//----- nvinfo : EIATTR_SW_WAR
	.align		4
.L_324:
        /*0098*/ 	.byte	0x04, 0x36
        /*009a*/ 	.short	(.L_326 - .L_325)
.L_325:
        /*009c*/ 	.word	0x00000008
.L_326:


//--------------------- .nv.info._Z9layernormPfS_iS_S_ --------------------------
	.section	.nv.info._Z9layernormPfS_iS_S_,"",@"SHT_CUDA_INFO"
	.sectionflags	@""
	.align	4


	//----- nvinfo : EIATTR_CUDA_API_VERSION
	.align		4
        /*0000*/ 	.byte	0x04, 0x37
        /*0002*/ 	.short	(.L_328 - .L_327)
.L_327:
        /*0004*/ 	.word	0x00000082


	//----- nvinfo : EIATTR_KPARAM_INFO
	.align		4
.L_328:
        /*0008*/ 	.byte	0x04, 0x17
        /*000a*/ 	.short	(.L_330 - .L_329)
.L_329:
        /*000c*/ 	.word	0x00000000
        /*0010*/ 	.short	0x0004
        /*0012*/ 	.short	0x0020
        /*0014*/ 	.byte	0x00, 0xf5, 0x21, 0x00


	//----- nvinfo : EIATTR_KPARAM_INFO
	.align		4
.L_330:
        /*0018*/ 	.byte	0x04, 0x17
        /*001a*/ 	.short	(.L_332 - .L_331)
.L_331:
        /*001c*/ 	.word	0x00000000
        /*0020*/ 	.short	0x0003
        /*0022*/ 	.short	0x0018
        /*0024*/ 	.byte	0x00, 0xf5, 0x21, 0x00


	//----- nvinfo : EIATTR_KPARAM_INFO
	.align		4
.L_332:
        /*0028*/ 	.byte	0x04, 0x17
        /*002a*/ 	.short	(.L_334 - .L_333)
.L_333:
        /*002c*/ 	.word	0x00000000
        /*0030*/ 	.short	0x0002
        /*0032*/ 	.short	0x0010
        /*0034*/ 	.byte	0x00, 0xf0, 0x11, 0x00


	//----- nvinfo : EIATTR_KPARAM_INFO
	.align		4
.L_334:
        /*0038*/ 	.byte	0x04, 0x17
        /*003a*/ 	.short	(.L_336 - .L_335)
.L_335:
        /*003c*/ 	.word	0x00000000
        /*0040*/ 	.short	0x0001
        /*0042*/ 	.short	0x0008
        /*0044*/ 	.byte	0x00, 0xf5, 0x21, 0x00


	//----- nvinfo : EIATTR_KPARAM_INFO
	.align		4
.L_336:
        /*0048*/ 	.byte	0x04, 0x17
        /*004a*/ 	.short	(.L_338 - .L_337)
.L_337:
        /*004c*/ 	.word	0x00000000
        /*0050*/ 	.short	0x0000
        /*0052*/ 	.short	0x0000
        /*0054*/ 	.byte	0x00, 0xf5, 0x21, 0x00


	//----- nvinfo : EIATTR_SPARSE_MMA_MASK
	.align		4
.L_338:
        /*0058*/ 	.byte	0x03, 0x50
        /*005a*/ 	.short	0x0000


	//----- nvinfo : EIATTR_MAXREG_COUNT
	.align		4
        /*005c*/ 	.byte	0x03, 0x1b
        /*005e*/ 	.short	0x00ff


	//----- nvinfo : EIATTR_NUM_BARRIERS
	.align		4
        /*0060*/ 	.byte	0x02, 0x4c
        /*0062*/ 	.byte	0x01
	.zero		1


	//----- nvinfo : EIATTR_MERCURY_ISA_VERSION
	.align		4
        /*0064*/ 	.byte	0x03, 0x5f
        /*0066*/ 	.short	0x0101


	//----- nvinfo : EIATTR_VRC_CTA_INIT_COUNT
	.align		4
        /*0068*/ 	.byte	0x02, 0x4a
	.zero		1
	.zero		1


	//----- nvinfo : EIATTR_EXIT_INSTR_OFFSETS
	.align		4
        /*006c*/ 	.byte	0x04, 0x1c
        /*006e*/ 	.short	(.L_340 - .L_339)


	//   ....[0]....
.L_339:
        /*0070*/ 	.word	0x000021e0


	//   ....[1]....
        /*0074*/ 	.word	0x00002700


	//   ....[2]....
        /*0078*/ 	.word	0x00002880


	//----- nvinfo : EIATTR_CRS_STACK_SIZE
	.align		4
.L_340:
        /*007c*/ 	.byte	0x04, 0x1e
        /*007e*/ 	.short	(.L_342 - .L_341)
.L_341:
        /*0080*/ 	.word	0x00000000


	//----- nvinfo : EIATTR_CBANK_PARAM_SIZE
	.align		4
.L_342:
        /*0084*/ 	.byte	0x03, 0x19
        /*0086*/ 	.short	0x0028


	//----- nvinfo : EIATTR_PARAM_CBANK
	.align		4
        /*0088*/ 	.byte	0x04, 0x0a
        /*008a*/ 	.short	(.L_344 - .L_343)
	.align		4
.L_343:
        /*008c*/ 	.word	index@(.nv.constant0._Z9layernormPfS_iS_S_)
        /*0090*/ 	.short	0x0380
        /*0092*/ 	.short	0x0028


	//----- nvinfo : EIATTR_SW_WAR
	.align		4
.L_344:
        /*0094*/ 	.byte	0x04, 0x36
        /*0096*/ 	.short	(.L_346 - .L_345)
.L_345:
        /*0098*/ 	.word	0x00000008
.L_346:


//--------------------- .nv.info._Z11softmax_maxPfm --------------------------
	.section	.nv.info._Z11softmax_maxPfm,"",@"SHT_CUDA_INFO"
	.sectionflags	@""
	.align	4


	//----- nvinfo : EIATTR_CUDA_API_VERSION
	.align		4
        /*0000*/ 	.byte	0x04, 0x37
        /*0002*/ 	.short	(.L_348 - .L_347)
.L_347:
        /*0004*/ 	.word	0x00000082


	//----- nvinfo : EIATTR_KPARAM_INFO
	.align		4
.L_348:
        /*0008*/ 	.byte	0x04, 0x17
        /*000a*/ 	.short	(.L_350 - .L_349)
.L_349:
        /*000c*/ 	.word	0x00000000
        /*0010*/ 	.short	0x0001
        /*0012*/ 	.short	0x0008
        /*0014*/ 	.byte	0x00, 0xf0, 0x21, 0x00


	//----- nvinfo : EIATTR_KPARAM_INFO
	.align		4
.L_350:
        /*0018*/ 	.byte	0x04, 0x17
        /*001a*/ 	.short	(.L_352 - .L_351)
.L_351:
        /*001c*/ 	.word	0x00000000
        /*0020*/ 	.short	0x0000
        /*0022*/ 	.short	0x0000
        /*0024*/ 	.byte	0x00, 0xf5, 0x21, 0x00


	//----- nvinfo : EIATTR_SPARSE_MMA_MASK
	.align		4
.L_352:
        /*0028*/ 	.byte	0x03, 0x50
        /*002a*/ 	.short	0x0000


	//----- nvinfo : EIATTR_MAXREG_COUNT
	.align		4
        /*002c*/ 	.byte	0x03, 0x1b
        /*002e*/ 	.short	0x00ff


	//----- nvinfo : EIATTR_NUM_BARRIERS
	.align		4
        /*0030*/ 	.byte	0x02, 0x4c
        /*0032*/ 	.byte	0x01
	.zero		1


	//----- nvinfo : EIATTR_MERCURY_ISA_VERSION
	.align		4
        /*0034*/ 	.byte	0x03, 0x5f
        /*0036*/ 	.short	0x0101


	//----- nvinfo : EIATTR_VRC_CTA_INIT_COUNT
	.align		4
        /*0038*/ 	.byte	0x02, 0x4a
	.zero		1
	.zero		1


	//----- nvinfo : EIATTR_EXIT_INSTR_OFFSETS
	.align		4
        /*003c*/ 	.byte	0x04, 0x1c
        /*003e*/ 	.short	(.L_354 - .L_353)


	//   ....[0]....
.L_353:
        /*0040*/ 	.word	0x00000740


	//   ....[1]....
        /*0044*/ 	.word	0x00000910


	//----- nvinfo : EIATTR_CRS_STACK_SIZE
	.align		4
.L_354:
        /*0048*/ 	.byte	0x04, 0x1e
        /*004a*/ 	.short	(.L_356 - .L_355)
.L_355:
        /*004c*/ 	.word	0x00000000


	//----- nvinfo : EIATTR_CBANK_PARAM_SIZE
	.align		4
.L_356:
        /*0050*/ 	.byte	0x03, 0x19
        /*0052*/ 	.short	0x0010


	//----- nvinfo : EIATTR_PARAM_CBANK
	.align		4
        /*0054*/ 	.byte	0x04, 0x0a
        /*0056*/ 	.short	(.L_358 - .L_357)
	.align		4
.L_357:
        /*0058*/ 	.word	index@(.nv.constant0._Z11softmax_maxPfm)
        /*005c*/ 	.short	0x0380
        /*005e*/ 	.short	0x0010


	//----- nvinfo : EIATTR_SW_WAR
	.align		4
.L_358:
        /*0060*/ 	.byte	0x04, 0x36
        /*0062*/ 	.short	(.L_360 - .L_359)
.L_359:
        /*0064*/ 	.word	0x00000008
.L_360:


//--------------------- .nv.callgraph             --------------------------
	.section	.nv.callgraph,"",@"SHT_CUDA_CALLGRAPH"
	.align	4
	.sectionentsize	8
	.align		4
        /*0000*/ 	.word	0x00000000
	.align		4
        /*0004*/ 	.word	0xffffffff
	.align		4
        /*0008*/ 	.word	index@(_Z10isnan_testPfii)
	.align		4
        /*000c*/ 	.word	index@(vprintf)
	.align		4
        /*0010*/ 	.word	0x00000000
	.align		4
        /*0014*/ 	.word	0xfffffffe
	.align		4
        /*0018*/ 	.word	0x00000000
	.align		4
        /*001c*/ 	.word	0xfffffffd
	.align		4
        /*0020*/ 	.word	0x00000000
	.align		4
        /*0024*/ 	.word	0xfffffffc


//--------------------- .nv.constant4             --------------------------
	.section	.nv.constant4,"a",@progbits
	.align	8
	.align		8
.nv.constant4:
        /*0000*/ 	.dword	$str
	.align		8
        /*0008*/ 	.dword	vprintf


//--------------------- .text._Z9max_indexPfmmPi  --------------------------
	.section	.text._Z9max_indexPfmmPi,"ax",@progbits
	.align	128
        .global         _Z9max_indexPfmmPi
        .type           _Z9max_indexPfmmPi,@function
        .size           _Z9max_indexPfmmPi,(.L_x_192 - _Z9max_indexPfmmPi)
        .other          _Z9max_indexPfmmPi,@"STO_CUDA_ENTRY STV_DEFAULT"
_Z9max_indexPfmmPi:
.text._Z9max_indexPfmmPi:
[----:B------:R-:W-:Y:S01]  /*0000*/  LDC R1, c[0x0][0x37c] ;  /* 0x0000df00ff017b82 */ /* 0x000fe20000000800 */
[----:B------:R-:W0:Y:S07]  /*0010*/  S2R R0, SR_TID.X ;  /* 0x0000000000007919 */ /* 0x000e2e0000002100 */
[----:B------:R-:W1:Y:S01]  /*0020*/  S2UR UR5, SR_CgaCtaId ;  /* 0x00000000000579c3 */ /* 0x000e620000008800 */
[----:B------:R-:W-:Y:S01]  /*0030*/  UMOV UR4, 0x400 ;  /* 0x0000040000047882 */ /* 0x000fe20000000000 */
[----:B------:R-:W2:Y:S01]  /*0040*/  LDCU.64 UR6, c[0x0][0x358] ;  /* 0x00006b00ff0677ac */ /* 0x000ea20008000a00 */
[----:B------:R-:W-:Y:S01]  /*0050*/  BSSY.RECONVERGENT B0, `(.L_x_0) ;  /* 0x0000026000007945 */ /* 0x000fe20003800200 */
[----:B------:R-:W3:Y:S04]  /*0060*/  LDCU.64 UR10, c[0x0][0x380] ;  /* 0x00007000ff0a77ac */ /* 0x000ee80008000a00 */
[----:B------:R-:W4:Y:S08]  /*0070*/  S2UR UR8, SR_CTAID.X ;  /* 0x00000000000879c3 */ /* 0x000f300000002500 */
[----:B------:R-:W4:Y:S01]  /*0080*/  LDC R7, c[0x0][0x390] ;  /* 0x0000e400ff077b82 */ /* 0x000f220000000800 */
[----:B-1----:R-:W-:-:S06]  /*0090*/  ULEA UR4, UR5, UR4, 0x18 ;  /* 0x0000000405047291 */ /* 0x002fcc000f8ec0ff */
[----:B0-----:R-:W-:-:S05]  /*00a0*/  LEA R2, R0, UR4, 0x2 ;  /* 0x0000000400027c11 */ /* 0x001fca000f8e10ff */
[----:B------:R0:W-:Y:S01]  /*00b0*/  STS [R2], RZ ;  /* 0x000000ff02007388 */ /* 0x0001e20000000800 */
[C---:B----4-:R-:W-:Y:S02]  /*00c0*/  IMAD R3, R7.reuse, UR8, R7 ;  /* 0x0000000807037c24 */ /* 0x050fe4000f8e0207 */
[----:B------:R-:W-:-:S05]  /*00d0*/  IMAD R8, R7, UR8, R0 ;  /* 0x0000000807087c24 */ /* 0x000fca000f8e0200 */
[----:B------:R-:W-:-:S13]  /*00e0*/  ISETP.GE.AND P0, PT, R8, R3, PT ;  /* 0x000000030800720c */ /* 0x000fda0003f06270 */
[----:B0-23--:R-:W-:Y:S05]  /*00f0*/  @P0 BRA `(.L_x_1) ;  /* 0x00000000006c0947 */ /* 0x00dfea0003800000 */
[----:B------:R-:W0:Y:S01]  /*0100*/  LDC R6, c[0x0][0x394] ;  /* 0x0000e500ff067b82 */ /* 0x000e220000000800 */
[----:B------:R-:W0:Y:S01]  /*0110*/  LDCU.64 UR4, c[0x0][0x388] ;  /* 0x00007100ff0477ac */ /* 0x000e220008000a00 */
[----:B------:R-:W-:Y:S02]  /*0120*/  IMAD.MOV.U32 R13, RZ, RZ, R8 ;  /* 0x000000ffff0d7224 */ /* 0x000fe400078e0008 */
[----:B------:R-:W-:-:S04]  /*0130*/  IMAD.MOV.U32 R15, RZ, RZ, RZ ;  /* 0x000000ffff0f7224 */ /* 0x000fc800078e00ff */
[----:B------:R-:W1:Y:S08]  /*0140*/  LDC R12, c[0x0][0x360] ;  /* 0x0000d800ff0c7b82 */ /* 0x000e700000000800 */
[----:B------:R-:W2:Y:S01]  /*0150*/  LDC.64 R4, c[0x0][0x380] ;  /* 0x0000e000ff047b82 */ /* 0x000ea20000000a00 */
[----:B0-----:R-:W-:-:S04]  /*0160*/  IMAD R6, R6, UR4, RZ ;  /* 0x0000000406067c24 */ /* 0x001fc8000f8e02ff */
[C---:B------:R-:W-:Y:S02]  /*0170*/  IMAD R9, R7.reuse, UR5, R6 ;  /* 0x0000000507097c24 */ /* 0x040fe4000f8e0206 */
[----:B------:R-:W-:-:S04]  /*0180*/  IMAD.WIDE.U32 R6, R7, UR4, RZ ;  /* 0x0000000407067c25 */ /* 0x000fc8000f8e00ff */
[----:B-1----:R-:W-:-:S07]  /*0190*/  IMAD.IADD R14, R7, 0x1, R9 ;  /* 0x00000001070e7824 */ /* 0x002fce00078e0209 */
.L_x_4:
[----:B------:R-:W-:Y:S01]  /*01a0*/  ISETP.GT.U32.AND P0, PT, R6, R13, PT ;  /* 0x0000000d0600720c */ /* 0x000fe20003f04070 */
[----:B------:R-:W-:Y:S01]  /*01b0*/  BSSY.RECONVERGENT B1, `(.L_x_2) ;  /* 0x000000c000017945 */ /* 0x000fe20003800200 */
[----:B------:R-:W-:-:S04]  /*01c0*/  SHF.R.S32.HI R11, RZ, 0x1f, R13 ;  /* 0x0000001fff0b7819 */ /* 0x000fc8000001140d */
[----:B------:R-:W-:-:S13]  /*01d0*/  ISETP.GT.U32.AND.EX P0, PT, R14, R11, PT, P0 ;  /* 0x0000000b0e00720c */ /* 0x000fda0003f04100 */
[----:B------:R-:W-:Y:S05]  /*01e0*/  @!P0 BRA `(.L_x_3) ;  /* 0x0000000000208947 */ /* 0x000fea0003800000 */
[----:B------:R-:W-:Y:S01]  /*01f0*/  LEA R10, P0, R13, UR10, 0x2 ;  /* 0x0000000a0d0a7c11 */ /* 0x000fe2000f8010ff */
[----:B--2---:R-:W-:-:S03]  /*0200*/  IMAD.WIDE R8, R15, 0x4, R4 ;  /* 0x000000040f087825 */ /* 0x004fc600078e0204 */
[----:B------:R-:W-:-:S03]  /*0210*/  LEA.HI.X R11, R13, UR11, R11, 0x2, P0 ;  /* 0x0000000b0d0b7c11 */ /* 0x000fc600080f140b */
[----:B------:R-:W2:Y:S04]  /*0220*/  LDG.E R9, desc[UR6][R8.64] ;  /* 0x0000000608097981 */ /* 0x000ea8000c1e1900 */
[----:B------:R-:W2:Y:S02]  /*0230*/  LDG.E R10, desc[UR6][R10.64] ;  /* 0x000000060a0a7981 */ /* 0x000ea4000c1e1900 */
[----:B--2---:R-:W-:-:S13]  /*0240*/  FSETP.GT.AND P0, PT, R10, R9, PT ;  /* 0x000000090a00720b */ /* 0x004fda0003f04000 */
[----:B------:R0:W-:Y:S01]  /*0250*/  @P0 STS [R2], R13 ;  /* 0x0000000d02000388 */ /* 0x0001e20000000800 */
[----:B------:R-:W-:-:S07]  /*0260*/  @P0 IMAD.MOV.U32 R15, RZ, RZ, R13 ;  /* 0x000000ffff0f0224 */ /* 0x000fce00078e000d */
.L_x_3:
[----:B------:R-:W-:Y:S05]  /*0270*/  BSYNC.RECONVERGENT B1 ;  /* 0x0000000000017941 */ /* 0x000fea0003800200 */
.L_x_2:
[----:B0-----:R-:W-:-:S04]  /*0280*/  IADD3 R13, PT, PT, R12, R13, RZ ;  /* 0x0000000d0c0d7210 */ /* 0x001fc80007ffe0ff */
[----:B------:R-:W-:-:S13]  /*0290*/  ISETP.GE.AND P0, PT, R13, R3, PT ;  /* 0x000000030d00720c */ /* 0x000fda0003f06270 */
[----:B------:R-:W-:Y:S05]  /*02a0*/  @!P0 BRA `(.L_x_4) ;  /* 0xfffffffc00bc8947 */ /* 0x000fea000383ffff */
.L_x_1:
[----:B------:R-:W-:Y:S05]  /*02b0*/  BSYNC.RECONVERGENT B0 ;  /* 0x0000000000007941 */ /* 0x000fea0003800200 */
.L_x_0:
[----:B------:R-:W0:Y:S02]  /*02c0*/  LDCU UR4, c[0x0][0x360] ;  /* 0x00006c00ff0477ac */ /* 0x000e240008000800 */
[----:B0-----:R-:W-:-:S09]  /*02d0*/  UISETP.GE.U32.AND UP0, UPT, UR4, 0x2, UPT ;  /* 0x000000020400788c */ /* 0x001fd2000bf06070 */
[----:B------:R-:W-:Y:S05]  /*02e0*/  BRA.U !UP0, `(.L_x_5) ;  /* 0x0000000108507547 */ /* 0x000fea000b800000 */
[----:B------:R-:W0:Y:S01]  /*02f0*/  LDC.64 R8, c[0x0][0x380] ;  /* 0x0000e000ff087b82 */ /* 0x000e220000000a00 */
[----:B------:R-:W-:-:S07]  /*0300*/  IMAD.U32 R3, RZ, RZ, UR4 ;  /* 0x00000004ff037e24 */ /* 0x000fce000f8e00ff */
.L_x_8:
[--C-:B--2---:R-:W-:Y:S01]  /*0310*/  IMAD.MOV.U32 R4, RZ, RZ, R3.reuse ;  /* 0x000000ffff047224 */ /* 0x104fe200078e0003 */
[----:B------:R-:W-:Y:S01]  /*0320*/  SHF.R.U32.HI R3, RZ, 0x1, R3 ;  /* 0x00000001ff037819 */ /* 0x000fe20000011603 */
[----:B------:R-:W-:Y:S03]  /*0330*/  BAR.SYNC.DEFER_BLOCKING 0x0 ;  /* 0x0000000000007b1d */ /* 0x000fe60000010000 */
[----:B------:R-:W-:Y:S02]  /*0340*/  ISETP.GE.U32.AND P1, PT, R0, R3, PT ;  /* 0x000000030000720c */ /* 0x000fe40003f26070 */
[----:B------:R-:W-:Y:S01]  /*0350*/  ISETP.GT.U32.AND P0, PT, R4, 0x3, PT ;  /* 0x000000030400780c */ /* 0x000fe20003f04070 */
[----:B------:R-:W-:Y:S10]  /*0360*/  BSSY.RECONVERGENT B0, `(.L_x_6) ;  /* 0x000000b000007945 */ /* 0x000ff40003800200 */
[----:B-1----:R-:W-:Y:S05]  /*0370*/  @P1 BRA `(.L_x_7) ;  /* 0x0000000000241947 */ /* 0x002fea0003800000 */
[----:B------:R-:W-:Y:S01]  /*0380*/  LEA R10, R3, R2, 0x2 ;  /* 0x00000002030a7211 */ /* 0x000fe200078e10ff */
[----:B------:R-:W0:Y:S04]  /*0390*/  LDS R7, [R2] ;  /* 0x0000000002077984 */ /* 0x000e280000000800 */
[----:B------:R-:W1:Y:S01]  /*03a0*/  LDS R11, [R10] ;  /* 0x000000000a0b7984 */ /* 0x000e620000000800 */
[----:B0-----:R-:W-:-:S04]  /*03b0*/  IMAD.WIDE R6, R7, 0x4, R8 ;  /* 0x0000000407067825 */ /* 0x001fc800078e0208 */
[----:B-1----:R-:W-:Y:S02]  /*03c0*/  IMAD.WIDE R4, R11, 0x4, R8 ;  /* 0x000000040b047825 */ /* 0x002fe400078e0208 */
[----:B------:R-:W2:Y:S04]  /*03d0*/  LDG.E R7, desc[UR6][R6.64] ;  /* 0x0000000606077981 */ /* 0x000ea8000c1e1900 */
[----:B------:R-:W2:Y:S02]  /*03e0*/  LDG.E R4, desc[UR6][R4.64] ;  /* 0x0000000604047981 */ /* 0x000ea4000c1e1900 */
[----:B--2---:R-:W-:-:S13]  /*03f0*/  FSETP.GT.AND P1, PT, R4, R7, PT ;  /* 0x000000070400720b */ /* 0x004fda0003f24000 */
[----:B------:R1:W-:Y:S02]  /*0400*/  @P1 STS [R2], R11 ;  /* 0x0000000b02001388 */ /* 0x0003e40000000800 */
.L_x_7:
[----:B------:R-:W-:Y:S05]  /*0410*/  BSYNC.RECONVERGENT B0 ;  /* 0x0000000000007941 */ /* 0x000fea0003800200 */
.L_x_6:
[----:B------:R-:W-:Y:S05]  /*0420*/  @P0 BRA `(.L_x_8) ;  /* 0xfffffffc00b80947 */ /* 0x000fea000383ffff */
.L_x_5:
[----:B------:R-:W-:Y:S01]  /*0430*/  BAR.SYNC.DEFER_BLOCKING 0x0 ;  /* 0x0000000000007b1d */ /* 0x000fe20000010000 */
[----:B------:R-:W-:-:S13]  /*0440*/  ISETP.NE.AND P0, PT, R0, RZ, PT ;  /* 0x000000ff0000720c */ /* 0x000fda0003f05270 */
[----:B------:R-:W-:Y:S05]  /*0450*/  @P0 EXIT ;  /* 0x000000000000094d */ /* 0x000fea0003800000 */
[----:B------:R-:W3:Y:S01]  /*0460*/  S2UR UR5, SR_CgaCtaId ;  /* 0x00000000000579c3 */ /* 0x000ee20000008800 */
[----:B------:R-:W-:-:S07]  /*0470*/  UMOV UR4, 0x400 ;  /* 0x0000040000047882 */ /* 0x000fce0000000000 */
[----:B-1----:R-:W1:Y:S01]  /*0480*/  LDC.64 R2, c[0x0][0x398] ;  /* 0x0000e600ff027b82 */ /* 0x002e620000000a00 */
[----:B---3--:R-:W-:-:S09]  /*0490*/  ULEA UR4, UR5, UR4, 0x18 ;  /* 0x0000000405047291 */ /* 0x008fd2000f8ec0ff */
[----:B--2---:R-:W1:Y:S04]  /*04a0*/  LDS R5, [UR4] ;  /* 0x00000004ff057984 */ /* 0x004e680008000800 */
[----:B-1----:R-:W-:Y:S01]  /*04b0*/  STG.E desc[UR6][R2.64], R5 ;  /* 0x0000000502007986 */ /* 0x002fe2000c101906 */
[----:B------:R-:W-:Y:S05]  /*04c0*/  EXIT ;  /* 0x000000000000794d */ /* 0x000fea0003800000 */
.L_x_9:
[----:B------:R-:W-:-:S00]  /*04d0*/  BRA `(.L_x_9) ;  /* 0xfffffffc00fc7947 */ /* 0x000fc0000383ffff */
[----:B------:R-:W-:-:S00]  /*04e0*/  NOP ;  /* 0x0000000000007918 */ /* 0x000fc00000000000 */
        /* <DEDUP_REMOVED lines=9> */
.L_x_192:


//--------------------- .text._Z10matmul_mhaPKfS0_Pfiiiiii --------------------------
	.section	.text._Z10matmul_mhaPKfS0_Pfiiiiii,"ax",@progbits
	.align	128
        .global         _Z10matmul_mhaPKfS0_Pfiiiiii
        .type           _Z10matmul_mhaPKfS0_Pfiiiiii,@function
        .size           _Z10matmul_mhaPKfS0_Pfiiiiii,(.L_x_193 - _Z10matmul_mhaPKfS0_Pfiiiiii)
        .other          _Z10matmul_mhaPKfS0_Pfiiiiii,@"STO_CUDA_ENTRY STV_DEFAULT"
_Z10matmul_mhaPKfS0_Pfiiiiii:
.text._Z10matmul_mhaPKfS0_Pfiiiiii:
[----:B------:R-:W-:Y:S01]  /*0000*/  LDC R1, c[0x0][0x37c] ;  /* 0x0000df00ff017b82 */ /* 0x000fe20000000800 */
[----:B------:R-:W0:Y:S07]  /*0010*/  S2R R9, SR_TID.X ;  /* 0x0000000000097919 */ /* 0x000e2e0000002100 */
[----:B------:R-:W1:Y:S01]  /*0020*/  LDC.64 R2, c[0x0][0x3a8] ;  /* 0x0000ea00ff027b82 */ /* 0x000e620000000a00 */
[----:B------:R-:W2:Y:S01]  /*0030*/  LDCU UR4, c[0x0][0x364] ;  /* 0x00006c80ff0477ac */ /* 0x000ea20008000800 */
[----:B------:R-:W0:Y:S01]  /*0040*/  S2R R4, SR_CTAID.X ;  /* 0x0000000000047919 */ /* 0x000e220000002500 */
[----:B------:R-:W0:Y:S01]  /*0050*/  LDCU UR5, c[0x0][0x360] ;  /* 0x00006c00ff0577ac */ /* 0x000e220008000800 */
[----:B------:R-:W2:Y:S01]  /*0060*/  S2R R8, SR_TID.Y ;  /* 0x0000000000087919 */ /* 0x000ea20000002200 */
[----:B------:R-:W1:Y:S01]  /*0070*/  LDCU UR10, c[0x0][0x3a4] ;  /* 0x00007480ff0a77ac */ /* 0x000e620008000800 */
[----:B------:R-:W2:Y:S01]  /*0080*/  S2R R5, SR_CTAID.Y ;  /* 0x0000000000057919 */ /* 0x000ea20000002600 */
[----:B------:R-:W3:Y:S01]  /*0090*/  LDCU UR6, c[0x0][0x398] ;  /* 0x00007300ff0677ac */ /* 0x000ee20008000800 */
[----:B0-----:R-:W-:-:S04]  /*00a0*/  IMAD R4, R4, UR5, R9 ;  /* 0x0000000504047c24 */ /* 0x001fc8000f8e0209 */
[----:B-1----:R-:W-:Y:S02]  /*00b0*/  IMAD R6, R2, UR10, R4 ;  /* 0x0000000a02067c24 */ /* 0x002fe4000f8e0204 */
[----:B--2---:R-:W-:-:S03]  /*00c0*/  IMAD R0, R5, UR4, R8 ;  /* 0x0000000405007c24 */ /* 0x004fc6000f8e0208 */
[----:B------:R-:W-:-:S04]  /*00d0*/  ISETP.GE.AND P0, PT, R6, R3, PT ;  /* 0x000000030600720c */ /* 0x000fc80003f06270 */
[----:B---3--:R-:W-:-:S13]  /*00e0*/  ISETP.GE.OR P0, PT, R0, UR6, P0 ;  /* 0x0000000600007c0c */ /* 0x008fda0008706670 */
[----:B------:R-:W-:Y:S05]  /*00f0*/  @P0 EXIT ;  /* 0x000000000000094d */ /* 0x000fea0003800000 */
[----:B------:R-:W0:Y:S01]  /*0100*/  LDCU UR11, c[0x0][0x3a0] ;  /* 0x00007400ff0b77ac */ /* 0x000e220008000800 */
[----:B------:R-:W1:Y:S01]  /*0110*/  LDC.64 R20, c[0x0][0x390] ;  /* 0x0000e400ff147b82 */ /* 0x000e620000000a00 */
[----:B------:R-:W-:Y:S02]  /*0120*/  IMAD R5, R0, R3, R6 ;  /* 0x0000000300057224 */ /* 0x000fe400078e0206 */
[----:B------:R-:W-:Y:S01]  /*0130*/  HFMA2 R11, -RZ, RZ, 0, 0 ;  /* 0x00000000ff0b7431 */ /* 0x000fe200000001ff */
[----:B------:R-:W2:Y:S01]  /*0140*/  LDCU.64 UR8, c[0x0][0x358] ;  /* 0x00006b00ff0877ac */ /* 0x000ea20008000a00 */
[----:B0-----:R-:W-:Y:S01]  /*0150*/  UISETP.GE.AND UP0, UPT, UR11, 0x20, UPT ;  /* 0x000000200b00788c */ /* 0x001fe2000bf06270 */
[----:B-1----:R-:W-:-:S08]  /*0160*/  IMAD.WIDE R20, R5, 0x4, R20 ;  /* 0x0000000405147825 */ /* 0x002fd000078e0214 */
[----:B--2---:R-:W-:Y:S05]  /*0170*/  BRA.U !UP0, `(.L_x_10) ;  /* 0x0000000508a07547 */ /* 0x004fea000b800000 */
[----:B------:R-:W0:Y:S01]  /*0180*/  S2UR UR7, SR_CgaCtaId ;  /* 0x00000000000779c3 */ /* 0x000e220000008800 */
[----:B------:R-:W-:Y:S01]  /*0190*/  UMOV UR4, 0x400 ;  /* 0x0000040000047882 */ /* 0x000fe20000000000 */
[----:B------:R-:W-:Y:S01]  /*01a0*/  USHF.R.S32.HI UR6, URZ, 0x1f, UR11 ;  /* 0x0000001fff067899 */ /* 0x000fe2000801140b */
[----:B------:R-:W-:Y:S01]  /*01b0*/  IMAD R5, R8, R3, R4 ;  /* 0x0000000308057224 */ /* 0x000fe200078e0204 */
[----:B------:R-:W-:Y:S01]  /*01c0*/  UIADD3 UR5, UPT, UPT, UR4, 0x1000, URZ ;  /* 0x0000100004057890 */ /* 0x000fe2000fffe0ff */
[----:B------:R-:W-:Y:S01]  /*01d0*/  IMAD R0, R0, UR11, R9 ;  /* 0x0000000b00007c24 */ /* 0x000fe2000f8e0209 */
[----:B------:R-:W-:Y:S01]  /*01e0*/  ULEA.HI UR6, UR6, UR11, URZ, 0x5 ;  /* 0x0000000b06067291 */ /* 0x000fe2000f8f28ff */
[----:B------:R-:W-:Y:S01]  /*01f0*/  IMAD R4, R2, UR10, R5 ;  /* 0x0000000a02047c24 */ /* 0x000fe2000f8e0205 */
[----:B------:R-:W1:Y:S01]  /*0200*/  LDC.64 R18, c[0x0][0x380] ;  /* 0x0000e000ff127b82 */ /* 0x000e620000000a00 */
[----:B------:R-:W-:Y:S01]  /*0210*/  MOV R11, RZ ;  /* 0x000000ff000b7202 */ /* 0x000fe20000000f00 */
[----:B------:R-:W-:-:S04]  /*0220*/  USHF.R.S32.HI UR6, URZ, 0x5, UR6 ;  /* 0x00000005ff067899 */ /* 0x000fc80008011406 */
[----:B------:R-:W-:Y:S02]  /*0230*/  UIADD3 UR6, UPT, UPT, -UR6, URZ, URZ ;  /* 0x000000ff06067290 */ /* 0x000fe4000fffe1ff */
[----:B------:R-:W2:Y:S01]  /*0240*/  LDC.64 R16, c[0x0][0x388] ;  /* 0x0000e200ff107b82 */ /* 0x000ea20000000a00 */
[----:B0-----:R-:W-:Y:S02]  /*0250*/  ULEA UR4, UR7, UR4, 0x18 ;  /* 0x0000000407047291 */ /* 0x001fe4000f8ec0ff */
[----:B------:R-:W-:-:S04]  /*0260*/  ULEA UR5, UR7, UR5, 0x18 ;  /* 0x0000000507057291 */ /* 0x000fc8000f8ec0ff */
[C---:B------:R-:W-:Y:S02]  /*0270*/  LEA R7, R8.reuse, UR4, 0x7 ;  /* 0x0000000408077c11 */ /* 0x040fe4000f8e38ff */
[C---:B------:R-:W-:Y:S02]  /*0280*/  LEA R5, R9.reuse, UR5, 0x2 ;  /* 0x0000000509057c11 */ /* 0x040fe4000f8e10ff */
[----:B------:R-:W-:Y:S02]  /*0290*/  LEA R6, R9, R7, 0x2 ;  /* 0x0000000709067211 */ /* 0x000fe400078e10ff */
[----:B------:R-:W-:-:S07]  /*02a0*/  LEA R2, R8, R5, 0x7 ;  /* 0x0000000508027211 */ /* 0x000fce00078e38ff */
.L_x_11:
[----:B-1----:R-:W-:-:S04]  /*02b0*/  IMAD.WIDE.U32 R8, R0, 0x4, R18 ;  /* 0x0000000400087825 */ /* 0x002fc800078e0012 */
[----:B--2---:R-:W-:Y:S01]  /*02c0*/  IMAD.WIDE.U32 R26, R4, 0x4, R16 ;  /* 0x00000004041a7825 */ /* 0x004fe200078e0010 */
[----:B------:R-:W2:Y:S05]  /*02d0*/  LDG.E R29, desc[UR8][R8.64] ;  /* 0x00000008081d7981 */ /* 0x000eaa000c1e1900 */
[----:B------:R-:W3:Y:S01]  /*02e0*/  LDG.E R27, desc[UR8][R26.64] ;  /* 0x000000081a1b7981 */ /* 0x000ee2000c1e1900 */
[----:B------:R-:W-:Y:S01]  /*02f0*/  UIADD3 UR6, UPT, UPT, UR6, 0x1, URZ ;  /* 0x0000000106067890 */ /* 0x000fe2000fffe0ff */
[----:B------:R-:W-:Y:S02]  /*0300*/  IADD3 R0, PT, PT, R0, 0x20, RZ ;  /* 0x0000002000007810 */ /* 0x000fe40007ffe0ff */
[----:B------:R-:W-:Y:S01]  /*0310*/  LEA R4, R3, R4, 0x5 ;  /* 0x0000000403047211 */ /* 0x000fe200078e28ff */
[----:B------:R-:W-:Y:S01]  /*0320*/  UISETP.NE.AND UP0, UPT, UR6, URZ, UPT ;  /* 0x000000ff0600728c */ /* 0x000fe2000bf05270 */
[----:B--2---:R-:W-:Y:S04]  /*0330*/  STS [R6], R29 ;  /* 0x0000001d06007388 */ /* 0x004fe80000000800 */
[----:B---3--:R-:W-:Y:S01]  /*0340*/  STS [R2], R27 ;  /* 0x0000001b02007388 */ /* 0x008fe20000000800 */
[----:B------:R-:W-:Y:S06]  /*0350*/  BAR.SYNC.DEFER_BLOCKING 0x0 ;  /* 0x0000000000007b1d */ /* 0x000fec0000010000 */
[----:B------:R-:W-:Y:S04]  /*0360*/  LDS R10, [R5] ;  /* 0x00000000050a7984 */ /* 0x000fe80000000800 */
[----:B------:R-:W0:Y:S04]  /*0370*/  LDS.128 R12, [R7] ;  /* 0x00000000070c7984 */ /* 0x000e280000000c00 */
[----:B------:R-:W1:Y:S04]  /*0380*/  LDS R22, [R5+0x80] ;  /* 0x0000800005167984 */ /* 0x000e680000000800 */
[----:B------:R-:W2:Y:S04]  /*0390*/  LDS R23, [R5+0x100] ;  /* 0x0001000005177984 */ /* 0x000ea80000000800 */
[----:B------:R-:W3:Y:S04]  /*03a0*/  LDS R24, [R5+0x180] ;  /* 0x0001800005187984 */ /* 0x000ee80000000800 */
[----:B------:R-:W-:Y:S04]  /*03b0*/  LDS R25, [R5+0x200] ;  /* 0x0002000005197984 */ /* 0x000fe80000000800 */
[----:B------:R-:W-:Y:S01]  /*03c0*/  LDS R26, [R5+0xb80] ;  /* 0x000b8000051a7984 */ /* 0x000fe20000000800 */
[----:B0-----:R-:W-:-:S03]  /*03d0*/  FFMA R12, R12, R10, R11 ;  /* 0x0000000a0c0c7223 */ /* 0x001fc6000000000b */
[----:B------:R-:W0:Y:S01]  /*03e0*/  LDS.128 R8, [R7+0x10] ;  /* 0x0000100007087984 */ /* 0x000e220000000c00 */
[----:B-1----:R-:W-:-:S03]  /*03f0*/  FFMA R12, R22, R13, R12 ;  /* 0x0000000d160c7223 */ /* 0x002fc6000000000c */
[----:B------:R-:W1:Y:S01]  /*0400*/  LDS R22, [R5+0x280] ;  /* 0x0002800005167984 */ /* 0x000e620000000800 */
[----:B--2---:R-:W-:-:S03]  /*0410*/  FFMA R13, R23, R14, R12 ;  /* 0x0000000e170d7223 */ /* 0x004fc6000000000c */
[----:B------:R-:W2:Y:S01]  /*0420*/  LDS R23, [R5+0x300] ;  /* 0x0003000005177984 */ /* 0x000ea20000000800 */
[----:B---3--:R-:W-:-:S03]  /*0430*/  FFMA R13, R24, R15, R13 ;  /* 0x0000000f180d7223 */ /* 0x008fc6000000000d */
[----:B------:R-:W3:Y:S01]  /*0440*/  LDS R24, [R5+0x380] ;  /* 0x0003800005187984 */ /* 0x000ee20000000800 */
[----:B0-----:R-:W-:-:S03]  /*0450*/  FFMA R27, R8, R25, R13 ;  /* 0x00000019081b7223 */ /* 0x001fc6000000000d */
[----:B------:R-:W-:Y:S01]  /*0460*/  LDS R25, [R5+0x400] ;  /* 0x0004000005197984 */ /* 0x000fe20000000800 */
[----:B-1----:R-:W-:-:S03]  /*0470*/  FFMA R8, R22, R9, R27 ;  /* 0x0000000916087223 */ /* 0x002fc6000000001b */
[----:B------:R-:W0:Y:S01]  /*0480*/  LDS.128 R12, [R7+0x20] ;  /* 0x00002000070c7984 */ /* 0x000e220000000c00 */
[----:B--2---:R-:W-:-:S03]  /*0490*/  FFMA R9, R23, R10, R8 ;  /* 0x0000000a17097223 */ /* 0x004fc60000000008 */
[----:B------:R-:W1:Y:S01]  /*04a0*/  LDS R22, [R5+0x480] ;  /* 0x0004800005167984 */ /* 0x000e620000000800 */
[----:B---3--:R-:W-:-:S03]  /*04b0*/  FFMA R9, R24, R11, R9 ;  /* 0x0000000b18097223 */ /* 0x008fc60000000009 */
[----:B------:R-:W2:Y:S04]  /*04c0*/  LDS R23, [R5+0x500] ;  /* 0x0005000005177984 */ /* 0x000ea80000000800 */
        /* <DEDUP_REMOVED lines=27> */
[----:B------:R-:W-:Y:S01]  /*0680*/  LDS R24, [R5+0xc80] ;  /* 0x000c800005187984 */ /* 0x000fe20000000800 */
[----:B0-----:R-:W-:-:S03]  /*0690*/  FFMA R27, R8, R25, R13 ;  /* 0x00000019081b7223 */ /* 0x001fc6000000000d */
[----:B------:R-:W-:Y:S01]  /*06a0*/  LDS R25, [R5+0xc00] ;  /* 0x000c000005197984 */ /* 0x000fe20000000800 */
[----:B-1----:R-:W-:-:S03]  /*06b0*/  FFMA R22, R22, R9, R27 ;  /* 0x0000000916167223 */ /* 0x002fc6000000001b */
[----:B------:R-:W0:Y:S01]  /*06c0*/  LDS.128 R12, [R7+0x60] ;  /* 0x00006000070c7984 */ /* 0x000e220000000c00 */
[----:B--2---:R-:W-:-:S03]  /*06d0*/  FFMA R9, R23, R10, R22 ;  /* 0x0000000a17097223 */ /* 0x004fc60000000016 */
[----:B------:R-:W1:Y:S01]  /*06e0*/  LDS R23, [R5+0xd00] ;  /* 0x000d000005177984 */ /* 0x000e620000000800 */
[----:B------:R-:W-:-:S03]  /*06f0*/  FFMA R9, R26, R11, R9 ;  /* 0x0000000b1a097223 */ /* 0x000fc60000000009 */
[----:B------:R-:W2:Y:S01]  /*0700*/  LDS R22, [R5+0xd80] ;  /* 0x000d800005167984 */ /* 0x000ea20000000800 */
[----:B0-----:R-:W-:-:S03]  /*0710*/  FFMA R27, R12, R25, R9 ;  /* 0x000000190c1b7223 */ /* 0x001fc60000000009 */
[----:B------:R-:W-:Y:S01]  /*0720*/  LDS R25, [R5+0xe00] ;  /* 0x000e000005197984 */ /* 0x000fe20000000800 */
[----:B------:R-:W-:-:S03]  /*0730*/  FFMA R24, R24, R13, R27 ;  /* 0x0000000d18187223 */ /* 0x000fc6000000001b */
[----:B------:R-:W0:Y:S01]  /*0740*/  LDS.128 R8, [R7+0x70] ;  /* 0x0000700007087984 */ /* 0x000e220000000c00 */
[----:B-1----:R-:W-:-:S03]  /*0750*/  FFMA R23, R23, R14, R24 ;  /* 0x0000000e17177223 */ /* 0x002fc60000000018 */
[----:B------:R-:W1:Y:S01]  /*0760*/  LDS R27, [R5+0xe80] ;  /* 0x000e8000051b7984 */ /* 0x000e620000000800 */
[----:B--2---:R-:W-:-:S03]  /*0770*/  FFMA R15, R22, R15, R23 ;  /* 0x0000000f160f7223 */ /* 0x004fc60000000017 */
[----:B------:R-:W2:Y:S04]  /*0780*/  LDS R13, [R5+0xf00] ;  /* 0x000f0000050d7984 */ /* 0x000ea80000000800 */
[----:B------:R-:W3:Y:S01]  /*0790*/  LDS R12, [R5+0xf80] ;  /* 0x000f8000050c7984 */ /* 0x000ee20000000800 */
[----:B0-----:R-:W-:-:S04]  /*07a0*/  FFMA R8, R8, R25, R15 ;  /* 0x0000001908087223 */ /* 0x001fc8000000000f */
[----:B-1----:R-:W-:-:S04]  /*07b0*/  FFMA R8, R27, R9, R8 ;  /* 0x000000091b087223 */ /* 0x002fc80000000008 */
[----:B--2---:R-:W-:-:S04]  /*07c0*/  FFMA R13, R13, R10, R8 ;  /* 0x0000000a0d0d7223 */ /* 0x004fc80000000008 */
[----:B---3--:R-:W-:Y:S01]  /*07d0*/  FFMA R11, R12, R11, R13 ;  /* 0x0000000b0c0b7223 */ /* 0x008fe2000000000d */
[----:B------:R-:W-:Y:S06]  /*07e0*/  BAR.SYNC.DEFER_BLOCKING 0x0 ;  /* 0x0000000000007b1d */ /* 0x000fec0000010000 */
[----:B------:R-:W-:Y:S05]  /*07f0*/  BRA.U UP0, `(.L_x_11) ;  /* 0xfffffff900ac7547 */ /* 0x000fea000b83ffff */
.L_x_10:
[----:B------:R-:W-:Y:S01]  /*0800*/  STG.E desc[UR8][R20.64], R11 ;  /* 0x0000000b14007986 */ /* 0x000fe2000c101908 */
[----:B------:R-:W-:Y:S05]  /*0810*/  EXIT ;  /* 0x000000000000794d */ /* 0x000fea0003800000 */
.L_x_12:
        /* <DEDUP_REMOVED lines=14> */
.L_x_193:


//--------------------- .text._Z20matmul_mha_transposePKfS0_Pfiiiii --------------------------
	.section	.text._Z20matmul_mha_transposePKfS0_Pfiiiii,"ax",@progbits
	.align	128
        .global         _Z20matmul_mha_transposePKfS0_Pfiiiii
        .type           _Z20matmul_mha_transposePKfS0_Pfiiiii,@function
        .size           _Z20matmul_mha_transposePKfS0_Pfiiiii,(.L_x_194 - _Z20matmul_mha_transposePKfS0_Pfiiiii)
        .other          _Z20matmul_mha_transposePKfS0_Pfiiiii,@"STO_CUDA_ENTRY STV_DEFAULT"
_Z20matmul_mha_transposePKfS0_Pfiiiii:
.text._Z20matmul_mha_transposePKfS0_Pfiiiii:
[----:B------:R-:W-:Y:S01]  /*0000*/  LDC R1, c[0x0][0x37c] ;  /* 0x0000df00ff017b82 */ /* 0x000fe20000000800 */
[----:B------:R-:W0:Y:S01]  /*0010*/  S2R R7, SR_TID.X ;  /* 0x0000000000077919 */ /* 0x000e220000002100 */
[----:B------:R-:W0:Y:S01]  /*0020*/  LDCU UR4, c[0x0][0x360] ;  /* 0x00006c00ff0477ac */ /* 0x000e220008000800 */
[----:B------:R-:W0:Y:S01]  /*0030*/  S2R R4, SR_CTAID.X ;  /* 0x0000000000047919 */ /* 0x000e220000002500 */
[----:B------:R-:W1:Y:S01]  /*0040*/  LDCU UR5, c[0x0][0x364] ;  /* 0x00006c80ff0577ac */ /* 0x000e620008000800 */
[----:B------:R-:W1:Y:S01]  /*0050*/  S2R R2, SR_TID.Y ;  /* 0x0000000000027919 */ /* 0x000e620000002200 */
[----:B------:R-:W2:Y:S01]  /*0060*/  LDCU.64 UR10, c[0x0][0x398] ;  /* 0x00007300ff0a77ac */ /* 0x000ea20008000a00 */
[----:B------:R-:W1:Y:S01]  /*0070*/  S2R R5, SR_CTAID.Y ;  /* 0x0000000000057919 */ /* 0x000e620000002600 */
[----:B0-----:R-:W-:-:S05]  /*0080*/  IMAD R4, R4, UR4, R7 ;  /* 0x0000000404047c24 */ /* 0x001fca000f8e0207 */
[----:B--2---:R-:W-:Y:S01]  /*0090*/  ISETP.GE.AND P0, PT, R4, UR11, PT ;  /* 0x0000000b04007c0c */ /* 0x004fe2000bf06270 */
[----:B-1----:R-:W-:-:S05]  /*00a0*/  IMAD R5, R5, UR5, R2 ;  /* 0x0000000505057c24 */ /* 0x002fca000f8e0202 */
[----:B------:R-:W-:-:S13]  /*00b0*/  ISETP.GE.OR P0, PT, R5, UR10, P0 ;  /* 0x0000000a05007c0c */ /* 0x000fda0008706670 */
[----:B------:R-:W-:Y:S05]  /*00c0*/  @P0 EXIT ;  /* 0x000000000000094d */ /* 0x000fea0003800000 */
[----:B------:R-:W0:Y:S01]  /*00d0*/  LDCU UR10, c[0x0][0x3a4] ;  /* 0x00007480ff0a77ac */ /* 0x000e220008000800 */
[----:B------:R-:W1:Y:S01]  /*00e0*/  LDC.64 R20, c[0x0][0x390] ;  /* 0x0000e400ff147b82 */ /* 0x000e620000000a00 */
[----:B------:R-:W-:Y:S02]  /*00f0*/  IMAD R3, R5, UR11, R4 ;  /* 0x0000000b05037c24 */ /* 0x000fe4000f8e0204 */
[----:B------:R-:W-:Y:S01]  /*0100*/  HFMA2 R23, -RZ, RZ, 0, 0 ;  /* 0x00000000ff177431 */ /* 0x000fe200000001ff */
[----:B------:R-:W2:Y:S01]  /*0110*/  LDCU.64 UR8, c[0x0][0x358] ;  /* 0x00006b00ff0877ac */ /* 0x000ea20008000a00 */
[----:B0-----:R-:W-:Y:S01]  /*0120*/  UISETP.GE.AND UP0, UPT, UR10, 0x20, UPT ;  /* 0x000000200a00788c */ /* 0x001fe2000bf06270 */
[----:B-1----:R-:W-:-:S08]  /*0130*/  IMAD.WIDE R20, R3, 0x4, R20 ;  /* 0x0000000403147825 */ /* 0x002fd000078e0214 */
[----:B--2---:R-:W-:Y:S05]  /*0140*/  BRA.U !UP0, `(.L_x_13) ;  /* 0x0000000508ac7547 */ /* 0x004fea000b800000 */
[----:B------:R-:W0:Y:S01]  /*0150*/  S2UR UR6, SR_CgaCtaId ;  /* 0x00000000000679c3 */ /* 0x000e220000008800 */
[----:B------:R-:W1:Y:S01]  /*0160*/  LDCU UR12, c[0x0][0x3a0] ;  /* 0x00007400ff0c77ac */ /* 0x000e620008000800 */
[----:B------:R-:W-:Y:S01]  /*0170*/  MOV R23, RZ ;  /* 0x000000ff00177202 */ /* 0x000fe20000000f00 */
[----:B------:R-:W-:Y:S01]  /*0180*/  UMOV UR4, 0x400 ;  /* 0x0000040000047882 */ /* 0x000fe20000000000 */
[----:B------:R-:W-:-:S04]  /*0190*/  USHF.R.S32.HI UR5, URZ, 0x1f, UR10 ;  /* 0x0000001fff057899 */ /* 0x000fc8000801140a */
[----:B------:R-:W2:Y:S01]  /*01a0*/  LDC R0, c[0x0][0x3a8] ;  /* 0x0000ea00ff007b82 */ /* 0x000ea20000000800 */
[----:B------:R-:W-:-:S04]  /*01b0*/  ULEA.HI UR5, UR5, UR10, URZ, 0x5 ;  /* 0x0000000a05057291 */ /* 0x000fc8000f8f28ff */
[----:B------:R-:W-:-:S03]  /*01c0*/  USHF.R.S32.HI UR5, URZ, 0x5, UR5 ;  /* 0x00000005ff057899 */ /* 0x000fc60008011405 */
[----:B------:R-:W3:Y:S01]  /*01d0*/  LDC.64 R18, c[0x0][0x380] ;  /* 0x0000e000ff127b82 */ /* 0x000ee20000000a00 */
[----:B------:R-:W-:-:S07]  /*01e0*/  UIADD3 UR5, UPT, UPT, -UR5, URZ, URZ ;  /* 0x000000ff05057290 */ /* 0x000fce000fffe1ff */
[----:B------:R-:W4:Y:S01]  /*01f0*/  LDC.64 R16, c[0x0][0x388] ;  /* 0x0000e200ff107b82 */ /* 0x000f220000000a00 */
[----:B0-----:R-:W-:Y:S02]  /*0200*/  ULEA UR7, UR6, UR4, 0x18 ;  /* 0x0000000406077291 */ /* 0x001fe4000f8ec0ff */
[----:B------:R-:W-:-:S04]  /*0210*/  UIADD3 UR4, UPT, UPT, UR4, 0x1000, URZ ;  /* 0x0000100004047890 */ /* 0x000fc8000fffe0ff */
[----:B------:R-:W-:Y:S01]  /*0220*/  ULEA UR4, UR6, UR4, 0x18 ;  /* 0x0000000406047291 */ /* 0x000fe2000f8ec0ff */
[----:B--2---:R-:W-:Y:S01]  /*0230*/  IMAD R3, R0, UR10, R2 ;  /* 0x0000000a00037c24 */ /* 0x004fe2000f8e0202 */
[----:B------:R-:W-:Y:S01]  /*0240*/  LEA R6, R2, UR7, 0x7 ;  /* 0x0000000702067c11 */ /* 0x000fe2000f8e38ff */
[----:B------:R-:W-:Y:S02]  /*0250*/  IMAD R0, R0, UR10, R7 ;  /* 0x0000000a00007c24 */ /* 0x000fe4000f8e0207 */
[----:B-1----:R-:W-:Y:S01]  /*0260*/  IMAD R4, R4, UR12, R3 ;  /* 0x0000000c04047c24 */ /* 0x002fe2000f8e0203 */
[----:B------:R-:W-:Y:S01]  /*0270*/  LEA R3, R7, UR4, 0x2 ;  /* 0x0000000407037c11 */ /* 0x000fe2000f8e10ff */
[----:B------:R-:W-:Y:S01]  /*0280*/  IMAD R0, R5, UR12, R0 ;  /* 0x0000000c05007c24 */ /* 0x000fe2000f8e0200 */
[----:B------:R-:W-:Y:S02]  /*0290*/  LEA R5, R7, R6, 0x2 ;  /* 0x0000000607057211 */ /* 0x000fe400078e10ff */
[----:B---3--:R-:W-:-:S07]  /*02a0*/  LEA R2, R2, R3, 0x7 ;  /* 0x0000000302027211 */ /* 0x008fce00078e38ff */
.L_x_14:
[----:B------:R-:W-:-:S04]  /*02b0*/  IMAD.WIDE.U32 R8, R0, 0x4, R18 ;  /* 0x0000000400087825 */ /* 0x000fc800078e0012 */
[----:B----4-:R-:W-:Y:S01]  /*02c0*/  IMAD.WIDE.U32 R26, R4, 0x4, R16 ;  /* 0x00000004041a7825 */ /* 0x010fe200078e0010 */
[----:B------:R-:W2:Y:S05]  /*02d0*/  LDG.E R22, desc[UR8][R8.64] ;  /* 0x0000000808167981 */ /* 0x000eaa000c1e1900 */
[----:B------:R-:W3:Y:S01]  /*02e0*/  LDG.E R27, desc[UR8][R26.64] ;  /* 0x000000081a1b7981 */ /* 0x000ee2000c1e1900 */
[----:B------:R-:W-:Y:S01]  /*02f0*/  UIADD3 UR5, UPT, UPT, UR5, 0x1, URZ ;  /* 0x0000000105057890 */ /* 0x000fe2000fffe0ff */
[----:B------:R-:W-:Y:S02]  /*0300*/  IADD3 R0, PT, PT, R0, 0x20, RZ ;  /* 0x0000002000007810 */ /* 0x000fe40007ffe0ff */
[----:B------:R-:W-:Y:S01]  /*0310*/  IADD3 R4, PT, PT, R4, 0x20, RZ ;  /* 0x0000002004047810 */ /* 0x000fe20007ffe0ff */
        /* <DEDUP_REMOVED lines=10> */
[----:B------:R-:W4:Y:S04]  /*03c0*/  LDS.128 R8, [R6+0x10] ;  /* 0x0000100006087984 */ /* 0x000f280000000c00 */
[----:B------:R-:W5:Y:S04]  /*03d0*/  LDS R22, [R3+0x280] ;  /* 0x0002800003167984 */ /* 0x000f680000000800 */
[----:B------:R-:W-:Y:S01]  /*03e0*/  LDS R26, [R3+0x380] ;  /* 0x00038000031a7984 */ /* 0x000fe20000000800 */
[----:B0-----:R-:W-:-:S03]  /*03f0*/  FFMA R12, R12, R28, R23 ;  /* 0x0000001c0c0c7223 */ /* 0x001fc60000000017 */
[----:B------:R-:W0:Y:S01]  /*0400*/  LDS R23, [R3+0x300] ;  /* 0x0003000003177984 */ /* 0x000e220000000800 */
[----:B-1----:R-:W-:-:S03]  /*0410*/  FFMA R12, R29, R13, R12 ;  /* 0x0000000d1d0c7223 */ /* 0x002fc6000000000c */
[----:B------:R-:W-:Y:S01]  /*0420*/  LDS R28, [R3+0x580] ;  /* 0x00058000031c7984 */ /* 0x000fe20000000800 */
[----:B--2---:R-:W-:-:S04]  /*0430*/  FFMA R25, R25, R14, R12 ;  /* 0x0000000e19197223 */ /* 0x004fc8000000000c */
[----:B---3--:R-:W-:Y:S02]  /*0440*/  FFMA R27, R24, R15, R25 ;  /* 0x0000000f181b7223 */ /* 0x008fe40000000019 */
[----:B------:R-:W-:Y:S04]  /*0450*/  LDS R25, [R3+0x400] ;  /* 0x0004000003197984 */ /* 0x000fe80000000800 */
[----:B------:R-:W1:Y:S01]  /*0460*/  LDS.128 R12, [R6+0x20] ;  /* 0x00002000060c7984 */ /* 0x000e620000000c00 */
[----:B----4-:R-:W-:-:S03]  /*0470*/  FFMA R7, R8, R7, R27 ;  /* 0x0000000708077223 */ /* 0x010fc6000000001b */
[----:B------:R-:W2:Y:S01]  /*0480*/  LDS R24, [R3+0x480] ;  /* 0x0004800003187984 */ /* 0x000ea20000000800 */
[----:B-----5:R-:W-:-:S03]  /*0490*/  FFMA R22, R22, R9, R7 ;  /* 0x0000000916167223 */ /* 0x020fc60000000007 */
[----:B------:R-:W3:Y:S01]  /*04a0*/  LDS R7, [R3+0x500] ;  /* 0x0005000003077984 */ /* 0x000ee20000000800 */
[----:B0-----:R-:W-:-:S03]  /*04b0*/  FFMA R23, R23, R10, R22 ;  /* 0x0000000a17177223 */ /* 0x001fc60000000016 */
[----:B------:R-:W-:Y:S01]  /*04c0*/  LDS R22, [R3+0x680] ;  /* 0x0006800003167984 */ /* 0x000fe20000000800 */
[----:B------:R-:W-:-:S03]  /*04d0*/  FFMA R27, R26, R11, R23 ;  /* 0x0000000b1a1b7223 */ /* 0x000fc60000000017 */
[----:B------:R-:W-:Y:S04]  /*04e0*/  LDS R23, [R3+0x600] ;  /* 0x0006000003177984 */ /* 0x000fe80000000800 */
[----:B------:R-:W0:Y:S04]  /*04f0*/  LDS.128 R8, [R6+0x30] ;  /* 0x0000300006087984 */ /* 0x000e280000000c00 */
[----:B------:R-:W-:Y:S01]  /*0500*/  LDS R26, [R3+0x780] ;  /* 0x00078000031a7984 */ /* 0x000fe20000000800 */
[----:B-1----:R-:W-:-:S04]  /*0510*/  FFMA R25, R12, R25, R27 ;  /* 0x000000190c197223 */ /* 0x002fc8000000001b */
[----:B--2---:R-:W-:Y:S02]  /*0520*/  FFMA R24, R24, R13, R25 ;  /* 0x0000000d18187223 */ /* 0x004fe40000000019 */
[----:B------:R-:W1:Y:S02]  /*0530*/  LDS R25, [R3+0x700] ;  /* 0x0007000003197984 */ /* 0x000e640000000800 */
[----:B---3--:R-:W-:Y:S02]  /*0540*/  FFMA R7, R7, R14, R24 ;  /* 0x0000000e07077223 */ /* 0x008fe40000000018 */
[----:B------:R-:W-:Y:S02]  /*0550*/  LDS R24, [R3+0x880] ;  /* 0x0008800003187984 */ /* 0x000fe40000000800 */
[----:B------:R-:W-:Y:S02]  /*0560*/  FFMA R27, R28, R15, R7 ;  /* 0x0000000f1c1b7223 */ /* 0x000fe40000000007 */
[----:B------:R-:W-:Y:S04]  /*0570*/  LDS R7, [R3+0x800] ;  /* 0x0008000003077984 */ /* 0x000fe80000000800 */
[----:B------:R-:W2:Y:S04]  /*0580*/  LDS.128 R12, [R6+0x40] ;  /* 0x00004000060c7984 */ /* 0x000ea80000000c00 */
[----:B------:R-:W-:Y:S01]  /*0590*/  LDS R28, [R3+0x980] ;  /* 0x00098000031c7984 */ /* 0x000fe20000000800 */
[----:B0-----:R-:W-:-:S03]  /*05a0*/  FFMA R23, R8, R23, R27 ;  /* 0x0000001708177223 */ /* 0x001fc6000000001b */
[----:B------:R-:W0:Y:S01]  /*05b0*/  LDS R27, [R3+0x900] ;  /* 0x00090000031b7984 */ /* 0x000e220000000800 */
[----:B------:R-:W-:-:S03]  /*05c0*/  FFMA R22, R22, R9, R23 ;  /* 0x0000000916167223 */ /* 0x000fc60000000017 */
[----:B------:R-:W-:Y:S01]  /*05d0*/  LDS R23, [R3+0xa00] ;  /* 0x000a000003177984 */ /* 0x000fe20000000800 */
[----:B-1----:R-:W-:-:S03]  /*05e0*/  FFMA R25, R25, R10, R22 ;  /* 0x0000000a19197223 */ /* 0x002fc60000000016 */
[----:B------:R-:W-:Y:S01]  /*05f0*/  LDS R22, [R3+0xa80] ;  /* 0x000a800003167984 */ /* 0x000fe20000000800 */
[----:B------:R-:W-:-:S03]  /*0600*/  FFMA R25, R26, R11, R25 ;  /* 0x0000000b1a197223 */ /* 0x000fc60000000019 */
[----:B------:R-:W1:Y:S04]  /*0610*/  LDS.128 R8, [R6+0x50] ;  /* 0x0000500006087984 */ /* 0x000e680000000c00 */
[----:B------:R-:W-:Y:S01]  /*0620*/  LDS R26, [R3+0xb80] ;  /* 0x000b8000031a7984 */ /* 0x000fe20000000800 */
[----:B--2---:R-:W-:-:S03]  /*0630*/  FFMA R7, R12, R7, R25 ;  /* 0x000000070c077223 */ /* 0x004fc60000000019 */
[----:B------:R-:W-:Y:S01]  /*0640*/  LDS R25, [R3+0xc00] ;  /* 0x000c000003197984 */ /* 0x000fe20000000800 */
[----:B------:R-:W-:-:S03]  /*0650*/  FFMA R24, R24, R13, R7 ;  /* 0x0000000d18187223 */ /* 0x000fc60000000007 */
[----:B------:R-:W2:Y:S01]  /*0660*/  LDS R7, [R3+0xb00] ;  /* 0x000b000003077984 */ /* 0x000ea20000000800 */
[----:B0-----:R-:W-:-:S03]  /*0670*/  FFMA R27, R27, R14, R24 ;  /* 0x0000000e1b1b7223 */ /* 0x001fc60000000018 */
[----:B------:R-:W-:Y:S01]  /*0680*/  LDS R24, [R3+0xc80] ;  /* 0x000c800003187984 */ /* 0x000fe20000000800 */
[----:B------:R-:W-:-:S03]  /*0690*/  FFMA R27, R28, R15, R27 ;  /* 0x0000000f1c1b7223 */ /* 0x000fc6000000001b */
[----:B------:R-:W0:Y:S04]  /*06a0*/  LDS.128 R12, [R6+0x60] ;  /* 0x00006000060c7984 */ /* 0x000e280000000c00 */
[----:B------:R-:W-:Y:S01]  /*06b0*/  LDS R28, [R3+0xf00] ;  /* 0x000f0000031c7984 */ /* 0x000fe20000000800 */
[----:B-1----:R-:W-:-:S04]  /*06c0*/  FFMA R23, R8, R23, R27 ;  /* 0x0000001708177223 */ /* 0x002fc8000000001b */
[----:B------:R-:W-:Y:S02]  /*06d0*/  FFMA R22, R22, R9, R23 ;  /* 0x0000000916167223 */ /* 0x000fe40000000017 */
[----:B------:R-:W1:Y:S02]  /*06e0*/  LDS R23, [R3+0xd00] ;  /* 0x000d000003177984 */ /* 0x000e640000000800 */
[----:B--2---:R-:W-:Y:S02]  /*06f0*/  FFMA R7, R7, R10, R22 ;  /* 0x0000000a07077223 */ /* 0x004fe40000000016 */
[----:B------:R-:W2:Y:S02]  /*0700*/  LDS R22, [R3+0xd80] ;  /* 0x000d800003167984 */ /* 0x000ea40000000800 */
[----:B------:R-:W-:Y:S02]  /*0710*/  FFMA R27, R26, R11, R7 ;  /* 0x0000000b1a1b7223 */ /* 0x000fe40000000007 */
[----:B------:R-:W-:Y:S04]  /*0720*/  LDS R7, [R3+0xe00] ;  /* 0x000e000003077984 */ /* 0x000fe80000000800 */
[----:B------:R-:W3:Y:S01]  /*0730*/  LDS.128 R8, [R6+0x70] ;  /* 0x0000700006087984 */ /* 0x000ee20000000c00 */
[----:B0-----:R-:W-:-:S03]  /*0740*/  FFMA R25, R12, R25, R27 ;  /* 0x000000190c197223 */ /* 0x001fc6000000001b */
[----:B------:R-:W0:Y:S01]  /*0750*/  LDS R12, [R3+0xe80] ;  /* 0x000e8000030c7984 */ /* 0x000e220000000800 */
[----:B------:R-:W-:-:S03]  /*0760*/  FFMA R26, R24, R13, R25 ;  /* 0x0000000d181a7223 */ /* 0x000fc60000000019 */
[----:B------:R-:W4:Y:S01]  /*0770*/  LDS R24, [R3+0xf80] ;  /* 0x000f800003187984 */ /* 0x000f220000000800 */
[----:B-1----:R-:W-:-:S04]  /*0780*/  FFMA R23, R23, R14, R26 ;  /* 0x0000000e17177223 */ /* 0x002fc8000000001a */
[----:B--2---:R-:W-:-:S04]  /*0790*/  FFMA R15, R22, R15, R23 ;  /* 0x0000000f160f7223 */ /* 0x004fc80000000017 */
[----:B---3--:R-:W-:-:S04]  /*07a0*/  FFMA R7, R8, R7, R15 ;  /* 0x0000000708077223 */ /* 0x008fc8000000000f */
[----:B0-----:R-:W-:-:S04]  /*07b0*/  FFMA R7, R12, R9, R7 ;  /* 0x000000090c077223 */ /* 0x001fc80000000007 */
[----:B------:R-:W-:-:S04]  /*07c0*/  FFMA R7, R28, R10, R7 ;  /* 0x0000000a1c077223 */ /* 0x000fc80000000007 */
[----:B----4-:R-:W-:Y:S01]  /*07d0*/  FFMA R23, R24, R11, R7 ;  /* 0x0000000b18177223 */ /* 0x010fe20000000007 */
[----:B------:R-:W-:Y:S06]  /*07e0*/  BAR.SYNC.DEFER_BLOCKING 0x0 ;  /* 0x0000000000007b1d */ /* 0x000fec0000010000 */
[----:B------:R-:W-:Y:S05]  /*07f0*/  BRA.U UP0, `(.L_x_14) ;  /* 0xfffffff900ac7547 */ /* 0x000fea000b83ffff */
.L_x_13:
[----:B------:R-:W-:Y:S01]  /*0800*/  STG.E desc[UR8][R20.64], R23 ;  /* 0x0000001714007986 */ /* 0x000fe2000c101908 */
[----:B------:R-:W-:Y:S05]  /*0810*/  EXIT ;  /* 0x000000000000794d */ /* 0x000fea0003800000 */
.L_x_15:
        /* <DEDUP_REMOVED lines=14> */
.L_x_194:


//--------------------- .text._Z10isnan_testPfii  --------------------------
	.section	.text._Z10isnan_testPfii,"ax",@progbits
	.align	128
        .global         _Z10isnan_testPfii
        .type           _Z10isnan_testPfii,@function
        .size           _Z10isnan_testPfii,(.L_x_195 - _Z10isnan_testPfii)
        .other          _Z10isnan_testPfii,@"STO_CUDA_ENTRY STV_DEFAULT"
_Z10isnan_testPfii:
.text._Z10isnan_testPfii:
[----:B------:R-:W0:Y:S01]  /*0000*/  LDC R1, c[0x0][0x37c] ;  /* 0x0000df00ff017b82 */ /* 0x000e220000000800 */
[----:B------:R-:W1:Y:S01]  /*0010*/  S2R R3, SR_TID.X ;  /* 0x0000000000037919 */ /* 0x000e620000002100 */
[----:B------:R-:W2:Y:S01]  /*0020*/  LDCU UR5, c[0x0][0x2fc] ;  /* 0x00005f80ff0577ac */ /* 0x000ea20008000800 */
[----:B0-----:R-:W-:Y:S01]  /*0030*/  VIADD R1, R1, 0xfffffff8 ;  /* 0xfffffff801017836 */ /* 0x001fe20000000000 */
[----:B------:R-:W1:Y:S01]  /*0040*/  S2R R0, SR_CTAID.X ;  /* 0x0000000000007919 */ /* 0x000e620000002500 */
[----:B------:R-:W1:Y:S01]  /*0050*/  LDCU UR6, c[0x0][0x360] ;  /* 0x00006c00ff0677ac */ /* 0x000e620008000800 */
[----:B------:R-:W0:Y:S01]  /*0060*/  LDCU UR7, c[0x0][0x388] ;  /* 0x00007100ff0777ac */ /* 0x000e220008000800 */
[----:B------:R-:W3:Y:S02]  /*0070*/  LDCU UR4, c[0x0][0x2f8] ;  /* 0x00005f00ff0477ac */ /* 0x000ee40008000800 */
[----:B---3--:R-:W-:Y:S01]  /*0080*/  IADD3 R6, P1, PT, R1, UR4, RZ ;  /* 0x0000000401067c10 */ /* 0x008fe2000ff3e0ff */
[----:B-1----:R-:W-:-:S04]  /*0090*/  IMAD R3, R0, UR6, R3 ;  /* 0x0000000600037c24 */ /* 0x002fc8000f8e0203 */
[----:B--2---:R-:W-:Y:S01]  /*00a0*/  IMAD.X R7, RZ, RZ, UR5, P1 ;  /* 0x00000005ff077e24 */ /* 0x004fe200088e06ff */
[----:B0-----:R-:W-:-:S13]  /*00b0*/  ISETP.GE.AND P0, PT, R3, UR7, PT ;  /* 0x0000000703007c0c */ /* 0x001fda000bf06270 */
[----:B------:R-:W-:Y:S05]  /*00c0*/  @P0 EXIT ;  /* 0x000000000000094d */ /* 0x000fea0003800000 */
[----:B------:R-:W0:Y:S02]  /*00d0*/  LDC R0, c[0x0][0x38c] ;  /* 0x0000e300ff007b82 */ /* 0x000e240000000800 */
[----:B0-----:R-:W-:-:S13]  /*00e0*/  ISETP.GE.AND P0, PT, R0, 0x1, PT ;  /* 0x000000010000780c */ /* 0x001fda0003f06270 */
[----:B------:R-:W-:Y:S05]  /*00f0*/  @!P0 EXIT ;  /* 0x000000000000894d */ /* 0x000fea0003800000 */
[----:B------:R-:W0:Y:S01]  /*0100*/  LDCU UR38, c[0x0][0x370] ;  /* 0x00006e00ff2677ac */ /* 0x000e220008000800 */
[----:B------:R-:W-:Y:S01]  /*0110*/  BSSY.RECONVERGENT B0, `(.L_x_16) ;  /* 0x0000016000007945 */ /* 0x000fe20003800200 */
[----:B------:R-:W1:Y:S01]  /*0120*/  LDCU.64 UR36, c[0x0][0x358] ;  /* 0x00006b00ff2477ac */ /* 0x000e620008000a00 */
[----:B------:R-:W2:Y:S01]  /*0130*/  LDCU UR39, c[0x0][0x38c] ;  /* 0x00007180ff2777ac */ /* 0x000ea20008000800 */
[----:B0-----:R-:W-:-:S12]  /*0140*/  UIADD3 UR38, UPT, UPT, UR6, UR38, URZ ;  /* 0x0000002606267290 */ /* 0x001fd8000fffe0ff */
.L_x_20:
[----:B------:R-:W0:Y:S01]  /*0150*/  LDC R0, c[0x0][0x388] ;  /* 0x0000e200ff007b82 */ /* 0x000e220000000800 */
[----:B------:R-:W-:Y:S01]  /*0160*/  BSSY.RELIABLE B6, `(.L_x_17) ;  /* 0x000000c000067945 */ /* 0x000fe20003800100 */
[----:B------:R-:W-:-:S06]  /*0170*/  IMAD.MOV.U32 R2, RZ, RZ, RZ ;  /* 0x000000ffff027224 */ /* 0x000fcc00078e00ff */
[----:B------:R-:W3:Y:S02]  /*0180*/  LDC.64 R8, c[0x0][0x380] ;  /* 0x0000e000ff087b82 */ /* 0x000ee40000000a00 */
.L_x_19:
[----:B0-----:R-:W-:-:S04]  /*0190*/  IMAD R5, R2, R0, R3 ;  /* 0x0000000002057224 */ /* 0x001fc800078e0203 */
[----:B---3--:R-:W-:-:S06]  /*01a0*/  IMAD.WIDE R4, R5, 0x4, R8 ;  /* 0x0000000405047825 */ /* 0x008fcc00078e0208 */
[----:B-1----:R-:W3:Y:S02]  /*01b0*/  LDG.E R4, desc[UR36][R4.64] ;  /* 0x0000002404047981 */ /* 0x002ee4000c1e1900 */
[----:B---3--:R-:W-:-:S13]  /*01c0*/  FSETP.NE.AND P0, PT, |R4|, +INF , PT ;  /* 0x7f8000000400780b */ /* 0x008fda0003f05200 */
[----:B------:R-:W-:Y:S05]  /*01d0*/  @!P0 BREAK.RELIABLE B6 ;  /* 0x0000000000068942 */ /* 0x000fea0003800100 */
[----:B------:R-:W-:Y:S05]  /*01e0*/  @!P0 BRA `(.L_x_18) ;  /* 0x0000000000208947 */ /* 0x000fea0003800000 */
[----:B------:R-:W-:-:S04]  /*01f0*/  IADD3 R2, PT, PT, R2, 0x1, RZ ;  /* 0x0000000102027810 */ /* 0x000fc80007ffe0ff */
[----:B--2---:R-:W-:-:S13]  /*0200*/  ISETP.NE.AND P0, PT, R2, UR39, PT ;  /* 0x0000002702007c0c */ /* 0x004fda000bf05270 */
[----:B------:R-:W-:Y:S05]  /*0210*/  @P0 BRA `(.L_x_19) ;  /* 0xfffffffc00dc0947 */ /* 0x000fea000383ffff */
[----:B------:R-:W-:Y:S05]  /*0220*/  BSYNC.RELIABLE B6 ;  /* 0x0000000000067941 */ /* 0x000fea0003800100 */
.L_x_17:
[----:B------:R-:W-:-:S05]  /*0230*/  VIADD R3, R3, UR38 ;  /* 0x0000002603037c36 */ /* 0x000fca0008000000 */
[----:B------:R-:W-:-:S13]  /*0240*/  ISETP.GE.AND P0, PT, R3, R0, PT ;  /* 0x000000000300720c */ /* 0x000fda0003f06270 */
[----:B------:R-:W-:Y:S05]  /*0250*/  @!P0 BRA `(.L_x_20) ;  /* 0xfffffffc00bc8947 */ /* 0x000fea000383ffff */
[----:B------:R-:W-:Y:S05]  /*0260*/  EXIT ;  /* 0x000000000000794d */ /* 0x000fea0003800000 */
.L_x_18:
[----:B--2---:R-:W-:Y:S05]  /*0270*/  BSYNC.RECONVERGENT B0 ;  /* 0x0000000000007941 */ /* 0x004fea0003800200 */
.L_x_16:
[----:B------:R-:W-:Y:S01]  /*0280*/  MOV R0, 0x8 ;  /* 0x0000000800007802 */ /* 0x000fe20000000f00 */
[----:B------:R0:W-:Y:S01]  /*0290*/  STL.64 [R1], R2 ;  /* 0x0000000201007387 */ /* 0x0001e20000100a00 */
[----:B------:R-:W1:Y:S02]  /*02a0*/  LDCU.64 UR4, c[0x4][URZ] ;  /* 0x01000000ff0477ac */ /* 0x000e640008000a00 */
[----:B------:R0:W2:Y:S01]  /*02b0*/  LDC.64 R8, c[0x4][R0] ;  /* 0x0100000000087b82 */ /* 0x0000a20000000a00 */
[----:B-1----:R-:W-:Y:S01]  /*02c0*/  IMAD.U32 R4, RZ, RZ, UR4 ;  /* 0x00000004ff047e24 */ /* 0x002fe2000f8e00ff */
[----:B0-----:R-:W-:-:S07]  /*02d0*/  MOV R5, UR5 ;  /* 0x0000000500057c02 */ /* 0x001fce0008000f00 */
[----:B------:R-:W-:-:S07]  /*02e0*/  LEPC R20, `(.L_x_21) ;  /* 0x000000001014794e */ /* 0x000fce0000000000 */
[----:B--2---:R-:W-:Y:S05]  /*02f0*/  CALL.ABS.NOINC R8 ;  /* 0x0000000008007343 */ /* 0x004fea0003c00000 */
.L_x_21:
[----:B------:R-:W-:Y:S05]  /*0300*/  EXIT ;  /* 0x000000000000794d */ /* 0x000fea0003800000 */
.L_x_22:
        /* <DEDUP_REMOVED lines=15> */
.L_x_195:


//--------------------- .text._Z8set_zeroPfiii    --------------------------
	.section	.text._Z8set_zeroPfiii,"ax",@progbits
	.align	128
        .global         _Z8set_zeroPfiii
        .type           _Z8set_zeroPfiii,@function
        .size           _Z8set_zeroPfiii,(.L_x_196 - _Z8set_zeroPfiii)
        .other          _Z8set_zeroPfiii,@"STO_CUDA_ENTRY STV_DEFAULT"
_Z8set_zeroPfiii:
.text._Z8set_zeroPfiii:
[----:B------:R-:W-:Y:S08]  /*0000*/  LDC R1, c[0x0][0x37c] ;  /* 0x0000df00ff017b82 */ /* 0x000ff00000000800 */
[----:B------:R-:W0:Y:S01]  /*0010*/  S2UR UR5, SR_CTAID.X ;  /* 0x00000000000579c3 */ /* 0x000e220000002500 */
[----:B------:R-:W0:Y:S01]  /*0020*/  LDCU UR4, c[0x0][0x390] ;  /* 0x00007200ff0477ac */ /* 0x000e220008000800 */
[----:B------:R-:W1:Y:S01]  /*0030*/  S2R R0, SR_TID.X ;  /* 0x0000000000007919 */ /* 0x000e620000002100 */
[----:B------:R-:W2:Y:S01]  /*0040*/  LDCU.64 UR6, c[0x0][0x358] ;  /* 0x00006b00ff0677ac */ /* 0x000ea20008000a00 */
[----:B0-----:R-:W-:-:S09]  /*0050*/  UISETP.GE.U32.AND UP0, UPT, UR5, UR4, UPT ;  /* 0x000000040500728c */ /* 0x001fd2000bf06070 */
[----:B--2---:R-:W-:Y:S05]  /*0060*/  BRA.U !UP0, `(.L_x_23) ;  /* 0x0000000508a87547 */ /* 0x004fea000b800000 */
[----:B------:R-:W0:Y:S08]  /*0070*/  LDC R3, c[0x0][0x360] ;  /* 0x0000d800ff037b82 */ /* 0x000e300000000800 */
[----:B------:R-:W0:Y:S02]  /*0080*/  LDC R10, c[0x0][0x388] ;  /* 0x0000e200ff0a7b82 */ /* 0x000e240000000800 */
[----:B0-----:R-:W-:-:S13]  /*0090*/  ISETP.GT.U32.AND P0, PT, R3, R10, PT ;  /* 0x0000000a0300720c */ /* 0x001fda0003f04070 */
[----:B------:R-:W-:Y:S05]  /*00a0*/  @P0 EXIT ;  /* 0x000000000000094d */ /* 0x000fea0003800000 */
[----:B------:R-:W0:Y:S01]  /*00b0*/  I2F.U32.RP R2, R3 ;  /* 0x0000000300027306 */ /* 0x000e220000209000 */
[----:B------:R-:W-:-:S07]  /*00c0*/  ISETP.NE.U32.AND P2, PT, R3, RZ, PT ;  /* 0x000000ff0300720c */ /* 0x000fce0003f45070 */
[----:B0-----:R-:W0:Y:S02]  /*00d0*/  MUFU.RCP R2, R2 ;  /* 0x0000000200027308 */ /* 0x001e240000001000 */
[----:B0-----:R-:W-:-:S06]  /*00e0*/  IADD3 R4, PT, PT, R2, 0xffffffe, RZ ;  /* 0x0ffffffe02047810 */ /* 0x001fcc0007ffe0ff */
[----:B------:R0:W2:Y:S02]  /*00f0*/  F2I.FTZ.U32.TRUNC.NTZ R5, R4 ;  /* 0x0000000400057305 */ /* 0x0000a4000021f000 */
[----:B0-----:R-:W-:Y:S02]  /*0100*/  HFMA2 R4, -RZ, RZ, 0, 0 ;  /* 0x00000000ff047431 */ /* 0x001fe400000001ff */
[----:B--2---:R-:W-:-:S04]  /*0110*/  IMAD.MOV R6, RZ, RZ, -R5 ;  /* 0x000000ffff067224 */ /* 0x004fc800078e0a05 */
[----:B------:R-:W-:-:S04]  /*0120*/  IMAD R7, R6, R3, RZ ;  /* 0x0000000306077224 */ /* 0x000fc800078e02ff */
[----:B------:R-:W-:-:S06]  /*0130*/  IMAD.HI.U32 R5, R5, R7, R4 ;  /* 0x0000000705057227 */ /* 0x000fcc00078e0004 */
[----:B------:R-:W-:-:S04]  /*0140*/  IMAD.HI.U32 R5, R5, R10, RZ ;  /* 0x0000000a05057227 */ /* 0x000fc800078e00ff */
[----:B------:R-:W-:-:S04]  /*0150*/  IMAD.MOV R6, RZ, RZ, -R5 ;  /* 0x000000ffff067224 */ /* 0x000fc800078e0a05 */
[----:B------:R-:W-:-:S05]  /*0160*/  IMAD R6, R3, R6, R10 ;  /* 0x0000000603067224 */ /* 0x000fca00078e020a */
[----:B------:R-:W-:-:S13]  /*0170*/  ISETP.GE.U32.AND P0, PT, R6, R3, PT ;  /* 0x000000030600720c */ /* 0x000fda0003f06070 */
[----:B------:R-:W-:Y:S01]  /*0180*/  @P0 IADD3 R6, PT, PT, R6, -R3, RZ ;  /* 0x8000000306060210 */ /* 0x000fe20007ffe0ff */
[----:B------:R-:W-:-:S03]  /*0190*/  @P0 VIADD R5, R5, 0x1 ;  /* 0x0000000105050836 */ /* 0x000fc60000000000 */
[----:B------:R-:W-:Y:S01]  /*01a0*/  ISETP.GE.U32.AND P1, PT, R6, R3, PT ;  /* 0x000000030600720c */ /* 0x000fe20003f26070 */
[----:B-1----:R-:W-:-:S12]  /*01b0*/  IMAD R6, R10, UR5, R0 ;  /* 0x000000050a067c24 */ /* 0x002fd8000f8e0200 */
[----:B------:R-:W-:Y:S02]  /*01c0*/  @P1 IADD3 R5, PT, PT, R5, 0x1, RZ ;  /* 0x0000000105051810 */ /* 0x000fe40007ffe0ff */
[----:B------:R-:W-:-:S04]  /*01d0*/  @!P2 LOP3.LUT R5, RZ, R3, RZ, 0x33, !PT ;  /* 0x00000003ff05a212 */ /* 0x000fc800078e33ff */
[C---:B------:R-:W-:Y:S02]  /*01e0*/  ISETP.GE.U32.AND P0, PT, R5.reuse, 0x8, PT ;  /* 0x000000080500780c */ /* 0x040fe40003f06070 */
[----:B------:R-:W-:Y:S01]  /*01f0*/  VIMNMX.U32 R2, PT, PT, R5, 0x1, !PT ;  /* 0x0000000105027848 */ /* 0x000fe20007fe0000 */
[----:B------:R-:W-:-:S03]  /*0200*/  IMAD.MOV.U32 R5, RZ, RZ, RZ ;  /* 0x000000ffff057224 */ /* 0x000fc600078e00ff */
[----:B------:R-:W-:-:S04]  /*0210*/  LOP3.LUT R4, R2, 0x7, RZ, 0xc0, !PT ;  /* 0x0000000702047812 */ /* 0x000fc800078ec0ff */
[----:B------:R-:W-:-:S03]  /*0220*/  ISETP.NE.AND P1, PT, R4, RZ, PT ;  /* 0x000000ff0400720c */ /* 0x000fc60003f25270 */
[----:B------:R-:W-:Y:S10]  /*0230*/  @!P0 BRA `(.L_x_24) ;  /* 0x00000000009c8947 */ /* 0x000ff40003800000 */
[----:B------:R-:W0:Y:S01]  /*0240*/  LDC.64 R8, c[0x0][0x380] ;  /* 0x0000e000ff087b82 */ /* 0x000e220000000a00 */
[----:B------:R-:W-:Y:S01]  /*0250*/  IADD3 R0, PT, PT, R0, R3, RZ ;  /* 0x0000000300007210 */ /* 0x000fe20007ffe0ff */
[C-C-:B------:R-:W-:Y:S01]  /*0260*/  IMAD R7, R3.reuse, 0x3, R6.reuse ;  /* 0x0000000303077824 */ /* 0x140fe200078e0206 */
[----:B------:R-:W-:Y:S01]  /*0270*/  LOP3.LUT R5, R2, 0xfffffff8, RZ, 0xc0, !PT ;  /* 0xfffffff802057812 */ /* 0x000fe200078ec0ff */
[C---:B------:R-:W-:Y:S02]  /*0280*/  IMAD R11, R3.reuse, 0x5, R6 ;  /* 0x00000005030b7824 */ /* 0x040fe400078e0206 */
[----:B------:R-:W-:Y:S01]  /*0290*/  IMAD R27, R10, UR5, R0 ;  /* 0x000000050a1b7c24 */ /* 0x000fe2000f8e0200 */
[C---:B------:R-:W-:Y:S01]  /*02a0*/  LEA R10, R3.reuse, R6, 0x2 ;  /* 0x00000006030a7211 */ /* 0x040fe200078e10ff */
[--C-:B------:R-:W-:Y:S01]  /*02b0*/  IMAD R0, R3, 0x2, R6.reuse ;  /* 0x0000000203007824 */ /* 0x100fe200078e0206 */
[----:B------:R-:W-:Y:S01]  /*02c0*/  IADD3 R28, PT, PT, -R5, RZ, RZ ;  /* 0x000000ff051c7210 */ /* 0x000fe20007ffe1ff */
[----:B------:R-:W-:-:S02]  /*02d0*/  IMAD R20, R3, 0x6, R6 ;  /* 0x0000000603147824 */ /* 0x000fc400078e0206 */
[--C-:B------:R-:W-:Y:S02]  /*02e0*/  IMAD R21, R3, 0x7, R6.reuse ;  /* 0x0000000703157824 */ /* 0x100fe400078e0206 */
[----:B------:R-:W-:-:S07]  /*02f0*/  IMAD.MOV.U32 R26, RZ, RZ, R6 ;  /* 0x000000ffff1a7224 */ /* 0x000fce00078e0006 */
.L_x_25:
[----:B0-----:R-:W-:Y:S01]  /*0300*/  IMAD.WIDE.U32 R14, R26, 0x4, R8 ;  /* 0x000000041a0e7825 */ /* 0x001fe200078e0008 */
[----:B------:R-:W-:-:S03]  /*0310*/  LEA R26, R3, R26, 0x3 ;  /* 0x0000001a031a7211 */ /* 0x000fc600078e18ff */
[--C-:B------:R-:W-:Y:S01]  /*0320*/  IMAD.WIDE.U32 R12, R27, 0x4, R8.reuse ;  /* 0x000000041b0c7825 */ /* 0x100fe200078e0008 */
[----:B------:R0:W-:Y:S03]  /*0330*/  STG.E desc[UR6][R14.64], RZ ;  /* 0x000000ff0e007986 */ /* 0x0001e6000c101906 */
[--C-:B------:R-:W-:Y:S01]  /*0340*/  IMAD.WIDE.U32 R24, R0, 0x4, R8.reuse ;  /* 0x0000000400187825 */ /* 0x100fe200078e0008 */
[----:B------:R1:W-:Y:S01]  /*0350*/  STG.E desc[UR6][R12.64], RZ ;  /* 0x000000ff0c007986 */ /* 0x0003e2000c101906 */
[----:B------:R-:W-:Y:S02]  /*0360*/  LEA R0, R3, R0, 0x3 ;  /* 0x0000000003007211 */ /* 0x000fe400078e18ff */
[--C-:B------:R-:W-:Y:S01]  /*0370*/  IMAD.WIDE.U32 R22, R7, 0x4, R8.reuse ;  /* 0x0000000407167825 */ /* 0x100fe200078e0008 */
[----:B------:R2:W-:Y:S03]  /*0380*/  STG.E desc[UR6][R24.64], RZ ;  /* 0x000000ff18007986 */ /* 0x0005e6000c101906 */
[--C-:B0-----:R-:W-:Y:S01]  /*0390*/  IMAD.WIDE.U32 R14, R11, 0x4, R8.reuse ;  /* 0x000000040b0e7825 */ /* 0x101fe200078e0008 */
[----:B------:R2:W-:Y:S03]  /*03a0*/  STG.E desc[UR6][R22.64], RZ ;  /* 0x000000ff16007986 */ /* 0x0005e6000c101906 */
[----:B-1----:R-:W-:Y:S01]  /*03b0*/  IMAD.WIDE.U32 R12, R10, 0x4, R8 ;  /* 0x000000040a0c7825 */ /* 0x002fe200078e0008 */
[----:B------:R-:W-:-:S03]  /*03c0*/  LEA R10, R3, R10, 0x3 ;  /* 0x0000000a030a7211 */ /* 0x000fc600078e18ff */
[--C-:B------:R-:W-:Y:S01]  /*03d0*/  IMAD.WIDE.U32 R16, R20, 0x4, R8.reuse ;  /* 0x0000000414107825 */ /* 0x100fe200078e0008 */
[----:B------:R2:W-:Y:S01]  /*03e0*/  STG.E desc[UR6][R12.64], RZ ;  /* 0x000000ff0c007986 */ /* 0x0005e2000c101906 */
[----:B------:R-:W-:Y:S02]  /*03f0*/  LEA R20, R3, R20, 0x3 ;  /* 0x0000001403147211 */ /* 0x000fe400078e18ff */
[----:B------:R-:W-:Y:S01]  /*0400*/  IMAD.WIDE.U32 R18, R21, 0x4, R8 ;  /* 0x0000000415127825 */ /* 0x000fe200078e0008 */
[----:B------:R2:W-:Y:S03]  /*0410*/  STG.E desc[UR6][R14.64], RZ ;  /* 0x000000ff0e007986 */ /* 0x0005e6000c101906 */
[----:B------:R-:W-:Y:S01]  /*0420*/  VIADD R28, R28, 0x8 ;  /* 0x000000081c1c7836 */ /* 0x000fe20000000000 */
[----:B------:R2:W-:Y:S01]  /*0430*/  STG.E desc[UR6][R16.64], RZ ;  /* 0x000000ff10007986 */ /* 0x0005e2000c101906 */
[----:B------:R-:W-:-:S02]  /*0440*/  IMAD R27, R3, 0x8, R27 ;  /* 0x00000008031b7824 */ /* 0x000fc400078e021b */
[C---:B------:R-:W-:Y:S01]  /*0450*/  IMAD R7, R3.reuse, 0x8, R7 ;  /* 0x0000000803077824 */ /* 0x040fe200078e0207 */
[----:B------:R2:W-:Y:S01]  /*0460*/  STG.E desc[UR6][R18.64], RZ ;  /* 0x000000ff12007986 */ /* 0x0005e2000c101906 */
[----:B------:R-:W-:Y:S01]  /*0470*/  ISETP.NE.AND P0, PT, R28, RZ, PT ;  /* 0x000000ff1c00720c */ /* 0x000fe20003f05270 */
[C---:B------:R-:W-:Y:S02]  /*0480*/  IMAD R11, R3.reuse, 0x8, R11 ;  /* 0x00000008030b7824 */ /* 0x040fe400078e020b */
[----:B------:R-:W-:-:S10]  /*0490*/  IMAD R21, R3, 0x8, R21 ;  /* 0x0000000803157824 */ /* 0x000fd400078e0215 */
[----:B--2---:R-:W-:Y:S05]  /*04a0*/  @P0 BRA `(.L_x_25) ;  /* 0xfffffffc00940947 */ /* 0x004fea000383ffff */
.L_x_24:
[----:B------:R-:W-:Y:S05]  /*04b0*/  @!P1 EXIT ;  /* 0x000000000000994d */ /* 0x000fea0003800000 */
[----:B------:R-:W-:Y:S02]  /*04c0*/  ISETP.GE.U32.AND P0, PT, R4, 0x4, PT ;  /* 0x000000040400780c */ /* 0x000fe40003f06070 */
[----:B------:R-:W-:-:S04]  /*04d0*/  LOP3.LUT R0, R2, 0x3, RZ, 0xc0, !PT ;  /* 0x0000000302007812 */ /* 0x000fc800078ec0ff */
[----:B------:R-:W-:-:S07]  /*04e0*/  ISETP.NE.AND P1, PT, R0, RZ, PT ;  /* 0x000000ff0000720c */ /* 0x000fce0003f25270 */
[----:B------:R-:W-:Y:S06]  /*04f0*/  @!P0 BRA `(.L_x_26) ;  /* 0x0000000000388947 */ /* 0x000fec0003800000 */
[----:B------:R-:W0:Y:S01]  /*0500*/  LDC.64 R14, c[0x0][0x380] ;  /* 0x0000e000ff0e7b82 */ /* 0x000e220000000a00 */
[C---:B------:R-:W-:Y:S02]  /*0510*/  IMAD R8, R5.reuse, R3, R6 ;  /* 0x0000000305087224 */ /* 0x040fe400078e0206 */
[----:B------:R-:W-:-:S03]  /*0520*/  VIADD R5, R5, 0x4 ;  /* 0x0000000405057836 */ /* 0x000fc60000000000 */
[----:B------:R-:W-:-:S05]  /*0530*/  IADD3 R10, PT, PT, R8, R3, RZ ;  /* 0x00000003080a7210 */ /* 0x000fca0007ffe0ff */
[----:B------:R-:W-:-:S05]  /*0540*/  IMAD.IADD R12, R10, 0x1, R3 ;  /* 0x000000010a0c7824 */ /* 0x000fca00078e0203 */
[----:B------:R-:W-:Y:S01]  /*0550*/  IADD3 R7, PT, PT, R12, R3, RZ ;  /* 0x000000030c077210 */ /* 0x000fe20007ffe0ff */
[----:B0-----:R-:W-:-:S04]  /*0560*/  IMAD.WIDE.U32 R8, R8, 0x4, R14 ;  /* 0x0000000408087825 */ /* 0x001fc800078e000e */
[--C-:B------:R-:W-:Y:S01]  /*0570*/  IMAD.WIDE.U32 R10, R10, 0x4, R14.reuse ;  /* 0x000000040a0a7825 */ /* 0x100fe200078e000e */
[----:B------:R0:W-:Y:S03]  /*0580*/  STG.E desc[UR6][R8.64], RZ ;  /* 0x000000ff08007986 */ /* 0x0001e6000c101906 */
[--C-:B------:R-:W-:Y:S01]  /*0590*/  IMAD.WIDE.U32 R12, R12, 0x4, R14.reuse ;  /* 0x000000040c0c7825 */ /* 0x100fe200078e000e */
[----:B------:R0:W-:Y:S03]  /*05a0*/  STG.E desc[UR6][R10.64], RZ ;  /* 0x000000ff0a007986 */ /* 0x0001e6000c101906 */
[----:B------:R-:W-:Y:S01]  /*05b0*/  IMAD.WIDE.U32 R14, R7, 0x4, R14 ;  /* 0x00000004070e7825 */ /* 0x000fe200078e000e */
[----:B------:R0:W-:Y:S04]  /*05c0*/  STG.E desc[UR6][R12.64], RZ ;  /* 0x000000ff0c007986 */ /* 0x0001e8000c101906 */
[----:B------:R0:W-:Y:S02]  /*05d0*/  STG.E desc[UR6][R14.64], RZ ;  /* 0x000000ff0e007986 */ /* 0x0001e4000c101906 */
.L_x_26:
[----:B------:R-:W-:Y:S05]  /*05e0*/  @!P1 EXIT ;  /* 0x000000000000994d */ /* 0x000fea0003800000 */
[----:B------:R-:W-:Y:S02]  /*05f0*/  ISETP.NE.AND P0, PT, R0, 0x1, PT ;  /* 0x000000010000780c */ /* 0x000fe40003f05270 */
[----:B------:R-:W-:-:S04]  /*0600*/  LOP3.LUT R2, R2, 0x1, RZ, 0xc0, !PT ;  /* 0x0000000102027812 */ /* 0x000fc800078ec0ff */
[----:B------:R-:W-:-:S07]  /*0610*/  ISETP.NE.U32.AND P1, PT, R2, 0x1, PT ;  /* 0x000000010200780c */ /* 0x000fce0003f25070 */
[----:B------:R-:W-:Y:S06]  /*0620*/  @!P0 BRA `(.L_x_27) ;  /* 0x0000000000208947 */ /* 0x000fec0003800000 */
[----:B0-----:R-:W0:Y:S01]  /*0630*/  LDC.64 R8, c[0x0][0x380] ;  /* 0x0000e000ff087b82 */ /* 0x001e220000000a00 */
[C---:B------:R-:W-:Y:S02]  /*0640*/  IMAD R10, R5.reuse, R3, R6 ;  /* 0x00000003050a7224 */ /* 0x040fe400078e0206 */
[----:B------:R-:W-:-:S03]  /*0650*/  VIADD R5, R5, 0x2 ;  /* 0x0000000205057836 */ /* 0x000fc60000000000 */
[C---:B------:R-:W-:Y:S01]  /*0660*/  IADD3 R7, PT, PT, R10.reuse, R3, RZ ;  /* 0x000000030a077210 */ /* 0x040fe20007ffe0ff */
[----:B0-----:R-:W-:-:S04]  /*0670*/  IMAD.WIDE.U32 R10, R10, 0x4, R8 ;  /* 0x000000040a0a7825 */ /* 0x001fc800078e0008 */
[----:B------:R-:W-:Y:S01]  /*0680*/  IMAD.WIDE.U32 R8, R7, 0x4, R8 ;  /* 0x0000000407087825 */ /* 0x000fe200078e0008 */
[----:B------:R1:W-:Y:S04]  /*0690*/  STG.E desc[UR6][R10.64], RZ ;  /* 0x000000ff0a007986 */ /* 0x0003e8000c101906 */
[----:B------:R1:W-:Y:S02]  /*06a0*/  STG.E desc[UR6][R8.64], RZ ;  /* 0x000000ff08007986 */ /* 0x0003e4000c101906 */
.L_x_27:
[----:B------:R-:W-:Y:S05]  /*06b0*/  @P1 EXIT ;  /* 0x000000000000194d */ /* 0x000fea0003800000 */
[----:B01----:R-:W0:Y:S01]  /*06c0*/  LDC.64 R8, c[0x0][0x380] ;  /* 0x0000e000ff087b82 */ /* 0x003e220000000a00 */
[----:B------:R-:W-:-:S04]  /*06d0*/  IMAD R3, R3, R5, R6 ;  /* 0x0000000503037224 */ /* 0x000fc800078e0206 */
[----:B0-----:R-:W-:-:S05]  /*06e0*/  IMAD.WIDE.U32 R2, R3, 0x4, R8 ;  /* 0x0000000403027825 */ /* 0x001fca00078e0008 */
[----:B------:R-:W-:Y:S01]  /*06f0*/  STG.E desc[UR6][R2.64], RZ ;  /* 0x000000ff02007986 */ /* 0x000fe2000c101906 */
[----:B------:R-:W-:Y:S05]  /*0700*/  EXIT ;  /* 0x000000000000794d */ /* 0x000fea0003800000 */
.L_x_23:
        /* <DEDUP_REMOVED lines=9> */
[----:B0-----:R-:W-:Y:S01]  /*07a0*/  MOV R4, RZ ;  /* 0x000000ff00047202 */ /* 0x001fe20000000f00 */
        /* <DEDUP_REMOVED lines=9> */
[----:B------:R-:W-:-:S13]  /*0840*/  ISETP.GE.U32.AND P1, PT, R6, R3, PT ;  /* 0x000000030600720c */ /* 0x000fda0003f26070 */
[----:B------:R-:W-:Y:S02]  /*0850*/  @P1 IADD3 R5, PT, PT, R5, 0x1, RZ ;  /* 0x0000000105051810 */ /* 0x000fe40007ffe0ff */
[----:B------:R-:W-:-:S04]  /*0860*/  @!P2 LOP3.LUT R5, RZ, R3, RZ, 0x33, !PT ;  /* 0x00000003ff05a212 */ /* 0x000fc800078e33ff */
[C---:B------:R-:W-:Y:S02]  /*0870*/  ISETP.GE.U32.AND P0, PT, R5.reuse, 0x4, PT ;  /* 0x000000040500780c */ /* 0x040fe40003f06070 */
[----:B------:R-:W-:-:S04]  /*0880*/  VIMNMX.U32 R2, PT, PT, R5, 0x1, !PT ;  /* 0x0000000105027848 */ /* 0x000fc80007fe0000 */
[----:B------:R-:W-:-:S07]  /*0890*/  LOP3.LUT R5, R2, 0x3, RZ, 0xc0, !PT ;  /* 0x0000000302057812 */ /* 0x000fce00078ec0ff */
[----:B------:R-:W-:Y:S05]  /*08a0*/  @!P0 BRA `(.L_x_28) ;  /* 0x0000000000fc8947 */ /* 0x000fea0003800000 */
[C---:B-1----:R-:W-:Y:S01]  /*08b0*/  IADD3 R24, PT, PT, R0.reuse, R3, RZ ;  /* 0x0000000300187210 */ /* 0x042fe20007ffe0ff */
[C-C-:B------:R-:W-:Y:S01]  /*08c0*/  IMAD R20, R3.reuse, 0x2, R0.reuse ;  /* 0x0000000203147824 */ /* 0x140fe200078e0200 */
[----:B------:R-:W-:Y:S01]  /*08d0*/  ISETP.GE.U32.AND P0, PT, R0, UR4, PT ;  /* 0x0000000400007c0c */ /* 0x000fe2000bf06070 */
[C-C-:B------:R-:W-:Y:S01]  /*08e0*/  IMAD R18, R3.reuse, 0x3, R0.reuse ;  /* 0x0000000303127824 */ /* 0x140fe200078e0200 */
[----:B------:R-:W-:Y:S01]  /*08f0*/  ISETP.GE.U32.AND P1, PT, R24, UR4, PT ;  /* 0x0000000418007c0c */ /* 0x000fe2000bf26070 */
[----:B------:R-:W-:Y:S01]  /*0900*/  IMAD R14, R12, UR5, R0 ;  /* 0x000000050c0e7c24 */ /* 0x000fe2000f8e0200 */
[----:B------:R-:W-:Y:S01]  /*0910*/  ISETP.GE.U32.AND P2, PT, R20, UR4, PT ;  /* 0x0000000414007c0c */ /* 0x000fe2000bf46070 */
[----:B------:R-:W-:Y:S01]  /*0920*/  IMAD R12, R12, UR5, R24 ;  /* 0x000000050c0c7c24 */ /* 0x000fe2000f8e0218 */
[----:B------:R-:W-:Y:S01]  /*0930*/  ISETP.GE.U32.AND P3, PT, R18, UR4, PT ;  /* 0x0000000412007c0c */ /* 0x000fe2000bf66070 */
[C---:B------:R-:W-:Y:S01]  /*0940*/  IMAD R13, R3.reuse, 0x3, R14 ;  /* 0x00000003030d7824 */ /* 0x040fe200078e020e */
[----:B------:R-:W-:-:S02]  /*0950*/  LEA R15, R3, R14, 0x1 ;  /* 0x0000000e030f7211 */ /* 0x000fc400078e08ff */
[----:B------:R-:W-:-:S03]  /*0960*/  LOP3.LUT R4, R2, 0xfffffffc, RZ, 0xc0, !PT ;  /* 0xfffffffc02047812 */ /* 0x000fc600078ec0ff */
[----:B------:R-:W0:Y:S08]  /*0970*/  @P0 LDC.64 R8, c[0x0][0x380] ;  /* 0x0000e000ff080b82 */ /* 0x000e300000000a00 */
[----:B------:R-:W1:Y:S08]  /*0980*/  @P1 LDC.64 R16, c[0x0][0x380] ;  /* 0x0000e000ff101b82 */ /* 0x000e700000000a00 */
[----:B------:R-:W2:Y:S08]  /*0990*/  @P2 LDC.64 R10, c[0x0][0x380] ;  /* 0x0000e000ff0a2b82 */ /* 0x000eb00000000a00 */
[----:B------:R-:W3:Y:S01]  /*09a0*/  @P3 LDC.64 R6, c[0x0][0x380] ;  /* 0x0000e000ff063b82 */ /* 0x000ee20000000a00 */
[----:B0-----:R-:W-:-:S05]  /*09b0*/  @P0 IMAD.WIDE.U32 R8, R14, 0x4, R8 ;  /* 0x000000040e080825 */ /* 0x001fca00078e0008 */
[----:B------:R-:W-:Y:S01]  /*09c0*/  @P0 STG.E desc[UR6][R8.64], RZ ;  /* 0x000000ff08000986 */ /* 0x000fe2000c101906 */
[----:B-1----:R-:W-:-:S05]  /*09d0*/  @P1 IMAD.WIDE.U32 R16, R12, 0x4, R16 ;  /* 0x000000040c101825 */ /* 0x002fca00078e0010 */
[----:B------:R-:W-:Y:S01]  /*09e0*/  @P1 STG.E desc[UR6][R16.64], RZ ;  /* 0x000000ff10001986 */ /* 0x000fe2000c101906 */
[----:B--2---:R-:W-:-:S05]  /*09f0*/  @P2 IMAD.WIDE.U32 R10, R15, 0x4, R10 ;  /* 0x000000040f0a2825 */ /* 0x004fca00078e000a */
[----:B------:R0:W-:Y:S01]  /*0a00*/  @P2 STG.E desc[UR6][R10.64], RZ ;  /* 0x000000ff0a002986 */ /* 0x0001e2000c101906 */
[----:B---3--:R-:W-:-:S05]  /*0a10*/  @P3 IMAD.WIDE.U32 R6, R13, 0x4, R6 ;  /* 0x000000040d063825 */ /* 0x008fca00078e0006 */
[----:B------:R2:W-:Y:S01]  /*0a20*/  @P3 STG.E desc[UR6][R6.64], RZ ;  /* 0x000000ff06003986 */ /* 0x0005e2000c101906 */
[----:B0-----:R-:W-:-:S04]  /*0a30*/  IADD3 R11, PT, PT, -R4, 0x4, RZ ;  /* 0x00000004040b7810 */ /* 0x001fc80007ffe1ff */
[----:B------:R-:W-:-:S13]  /*0a40*/  ISETP.NE.AND P0, PT, R11, RZ, PT ;  /* 0x000000ff0b00720c */ /* 0x000fda0003f05270 */
[----:B--2---:R-:W-:Y:S05]  /*0a50*/  @!P0 BRA `(.L_x_28) ;  /* 0x0000000000908947 */ /* 0x004fea0003800000 */
[C---:B------:R-:W-:Y:S01]  /*0a60*/  LEA R6, R3.reuse, R12, 0x2 ;  /* 0x0000000c03067211 */ /* 0x040fe200078e10ff */
[C---:B------:R-:W-:Y:S01]  /*0a70*/  IMAD R24, R3.reuse, 0x4, R24 ;  /* 0x0000000403187824 */ /* 0x040fe200078e0218 */
[C---:B------:R-:W-:Y:S01]  /*0a80*/  LEA R14, R3.reuse, R14, 0x2 ;  /* 0x0000000e030e7211 */ /* 0x040fe200078e10ff */
[C---:B------:R-:W-:Y:S01]  /*0a90*/  IMAD R7, R3.reuse, 0x4, R13 ;  /* 0x0000000403077824 */ /* 0x040fe200078e020d */
[C---:B------:R-:W-:Y:S01]  /*0aa0*/  LEA R8, R3.reuse, R20, 0x2 ;  /* 0x0000001403087211 */ /* 0x040fe200078e10ff */
[C---:B------:R-:W-:Y:S01]  /*0ab0*/  IMAD R12, R3.reuse, 0x4, R0 ;  /* 0x00000004030c7824 */ /* 0x040fe200078e0200 */
[C---:B------:R-:W-:Y:S01]  /*0ac0*/  LEA R10, R3.reuse, R18, 0x2 ;  /* 0x00000012030a7211 */ /* 0x040fe200078e10ff */
[----:B------:R-:W0:Y:S01]  /*0ad0*/  LDCU UR4, c[0x0][0x390] ;  /* 0x00007200ff0477ac */ /* 0x000e220008000800 */
[----:B------:R-:W-:-:S07]  /*0ae0*/  LEA R9, R3, R15, 0x2 ;  /* 0x0000000f03097211 */ /* 0x000fce00078e10ff */
.L_x_29:
[----:B0-----:R-:W-:Y:S02]  /*0af0*/  ISETP.GE.U32.AND P0, PT, R12, UR4, PT ;  /* 0x000000040c007c0c */ /* 0x001fe4000bf06070 */
[----:B------:R-:W-:Y:S02]  /*0b00*/  ISETP.GE.U32.AND P1, PT, R24, UR4, PT ;  /* 0x0000000418007c0c */ /* 0x000fe4000bf26070 */
[----:B------:R-:W-:Y:S01]  /*0b10*/  ISETP.GE.U32.AND P2, PT, R8, UR4, PT ;  /* 0x0000000408007c0c */ /* 0x000fe2000bf46070 */
[----:B------:R-:W-:Y:S01]  /*0b20*/  IMAD R8, R3, 0x4, R8 ;  /* 0x0000000403087824 */ /* 0x000fe200078e0208 */
[----:B------:R-:W-:Y:S02]  /*0b30*/  ISETP.GE.U32.AND P3, PT, R10, UR4, PT ;  /* 0x000000040a007c0c */ /* 0x000fe4000bf66070 */
[----:B------:R-:W-:Y:S02]  /*0b40*/  IADD3 R11, PT, PT, R11, 0x4, RZ ;  /* 0x000000040b0b7810 */ /* 0x000fe40007ffe0ff */
[----:B------:R-:W-:-:S02]  /*0b50*/  LEA R24, R3, R24, 0x2 ;  /* 0x0000001803187211 */ /* 0x000fc400078e10ff */
[C---:B------:R-:W-:Y:S01]  /*0b60*/  LEA R10, R3.reuse, R10, 0x2 ;  /* 0x0000000a030a7211 */ /* 0x040fe200078e10ff */
[----:B----4-:R-:W0:Y:S01]  /*0b70*/  @P0 LDC.64 R16, c[0x0][0x380] ;  /* 0x0000e000ff100b82 */ /* 0x010e220000000a00 */
[----:B------:R-:W-:-:S07]  /*0b80*/  LEA R12, R3, R12, 0x2 ;  /* 0x0000000c030c7211 */ /* 0x000fce00078e10ff */
[----:B------:R-:W1:Y:S08]  /*0b90*/  @P1 LDC.64 R22, c[0x0][0x380] ;  /* 0x0000e000ff161b82 */ /* 0x000e700000000a00 */
[----:B------:R-:W2:Y:S08]  /*0ba0*/  @P2 LDC.64 R20, c[0x0][0x380] ;  /* 0x0000e000ff142b82 */ /* 0x000eb00000000a00 */
[----:B------:R-:W3:Y:S01]  /*0bb0*/  @P3 LDC.64 R18, c[0x0][0x380] ;  /* 0x0000e000ff123b82 */ /* 0x000ee20000000a00 */
[----:B0-----:R-:W-:-:S04]  /*0bc0*/  @P0 IMAD.WIDE.U32 R16, R14, 0x4, R16 ;  /* 0x000000040e100825 */ /* 0x001fc800078e0010 */
[----:B------:R-:W-:Y:S01]  /*0bd0*/  IMAD R14, R3, 0x4, R14 ;  /* 0x00000004030e7824 */ /* 0x000fe200078e020e */
[----:B------:R4:W-:Y:S01]  /*0be0*/  @P0 STG.E desc[UR6][R16.64], RZ ;  /* 0x000000ff10000986 */ /* 0x0009e2000c101906 */
[----:B------:R-:W-:Y:S01]  /*0bf0*/  ISETP.NE.AND P0, PT, R11, RZ, PT ;  /* 0x000000ff0b00720c */ /* 0x000fe20003f05270 */
[----:B-1----:R-:W-:Y:S01]  /*0c00*/  @P1 IMAD.WIDE.U32 R22, R6, 0x4, R22 ;  /* 0x0000000406161825 */ /* 0x002fe200078e0016 */
[----:B------:R-:W-:-:S04]  /*0c10*/  LEA R6, R3, R6, 0x2 ;  /* 0x0000000603067211 */ /* 0x000fc800078e10ff */
[----:B------:R4:W-:Y:S01]  /*0c20*/  @P1 STG.E desc[UR6][R22.64], RZ ;  /* 0x000000ff16001986 */ /* 0x0009e2000c101906 */
[----:B--2---:R-:W-:Y:S01]  /*0c30*/  @P2 IMAD.WIDE.U32 R20, R9, 0x4, R20 ;  /* 0x0000000409142825 */ /* 0x004fe200078e0014 */
[----:B------:R-:W-:-:S04]  /*0c40*/  LEA R9, R3, R9, 0x2 ;  /* 0x0000000903097211 */ /* 0x000fc800078e10ff */
[----:B------:R4:W-:Y:S01]  /*0c50*/  @P2 STG.E desc[UR6][R20.64], RZ ;  /* 0x000000ff14002986 */ /* 0x0009e2000c101906 */
[----:B---3--:R-:W-:-:S04]  /*0c60*/  @P3 IMAD.WIDE.U32 R18, R7, 0x4, R18 ;  /* 0x0000000407123825 */ /* 0x008fc800078e0012 */
[----:B------:R-:W-:Y:S01]  /*0c70*/  IMAD R7, R3, 0x4, R7 ;  /* 0x0000000403077824 */ /* 0x000fe200078e0207 */
[----:B------:R4:W-:Y:S01]  /*0c80*/  @P3 STG.E desc[UR6][R18.64], RZ ;  /* 0x000000ff12003986 */ /* 0x0009e2000c101906 */
[----:B------:R-:W-:Y:S05]  /*0c90*/  @P0 BRA `(.L_x_29) ;  /* 0xfffffffc00940947 */ /* 0x000fea000383ffff */
.L_x_28:
[----:B------:R-:W-:-:S13]  /*0ca0*/  ISETP.NE.AND P0, PT, R5, RZ, PT ;  /* 0x000000ff0500720c */ /* 0x000fda0003f05270 */
[----:B------:R-:W-:Y:S05]  /*0cb0*/  @!P0 EXIT ;  /* 0x000000000000894d */ /* 0x000fea0003800000 */
[----:B------:R-:W-:Y:S02]  /*0cc0*/  ISETP.NE.AND P0, PT, R5, 0x1, PT ;  /* 0x000000010500780c */ /* 0x000fe40003f05270 */
[----:B------:R-:W-:-:S04]  /*0cd0*/  LOP3.LUT R2, R2, 0x1, RZ, 0xc0, !PT ;  /* 0x0000000102027812 */ /* 0x000fc800078ec0ff */
[----:B------:R-:W-:-:S07]  /*0ce0*/  ISETP.NE.U32.AND P2, PT, R2, 0x1, PT ;  /* 0x000000010200780c */ /* 0x000fce0003f45070 */
[----:B------:R-:W-:Y:S06]  /*0cf0*/  @!P0 BRA `(.L_x_30) ;  /* 0x00000000003c8947 */ /* 0x000fec0003800000 */
[C---:B-1----:R-:W-:Y:S01]  /*0d00*/  IMAD R2, R4.reuse, R3, R0 ;  /* 0x0000000304027224 */ /* 0x042fe200078e0200 */
[----:B------:R-:W-:-:S04]  /*0d10*/  IADD3 R4, PT, PT, R4, 0x2, RZ ;  /* 0x0000000204047810 */ /* 0x000fc80007ffe0ff */
[C---:B------:R-:W-:Y:S02]  /*0d20*/  IADD3 R11, PT, PT, R2.reuse, R3, RZ ;  /* 0x00000003020b7210 */ /* 0x040fe40007ffe0ff */
[----:B------:R-:W-:Y:S02]  /*0d30*/  ISETP.GE.U32.AND P0, PT, R2, UR4, PT ;  /* 0x0000000402007c0c */ /* 0x000fe4000bf06070 */
[----:B------:R-:W-:-:S11]  /*0d40*/  ISETP.GE.U32.AND P1, PT, R11, UR4, PT ;  /* 0x000000040b007c0c */ /* 0x000fd6000bf26070 */
[----:B------:R-:W0:Y:S08]  /*0d50*/  @P0 LDC R5, c[0x0][0x388] ;  /* 0x0000e200ff050b82 */ /* 0x000e300000000800 */
[----:B------:R-:W1:Y:S08]  /*0d60*/  @P1 LDC R10, c[0x0][0x388] ;  /* 0x0000e200ff0a1b82 */ /* 0x000e700000000800 */
[----:B------:R-:W2:Y:S08]  /*0d70*/  @P0 LDC.64 R6, c[0x0][0x380] ;  /* 0x0000e000ff060b82 */ /* 0x000eb00000000a00 */
[----:B------:R-:W3:Y:S01]  /*0d80*/  @P1 LDC.64 R8, c[0x0][0x380] ;  /* 0x0000e000ff081b82 */ /* 0x000ee20000000a00 */
[----:B0-----:R-:W-:-:S02]  /*0d90*/  @P0 IMAD R5, R5, UR5, R2 ;  /* 0x0000000505050c24 */ /* 0x001fc4000f8e0202 */
[----:B-1----:R-:W-:Y:S02]  /*0da0*/  @P1 IMAD R11, R10, UR5, R11 ;  /* 0x000000050a0b1c24 */ /* 0x002fe4000f8e020b */
[----:B--2---:R-:W-:-:S05]  /*0db0*/  @P0 IMAD.WIDE.U32 R6, R5, 0x4, R6 ;  /* 0x0000000405060825 */ /* 0x004fca00078e0006 */
[----:B------:R0:W-:Y:S01]  /*0dc0*/  @P0 STG.E desc[UR6][R6.64], RZ ;  /* 0x000000ff06000986 */ /* 0x0001e2000c101906 */
[----:B---3--:R-:W-:-:S05]  /*0dd0*/  @P1 IMAD.WIDE.U32 R8, R11, 0x4, R8 ;  /* 0x000000040b081825 */ /* 0x008fca00078e0008 */
[----:B------:R0:W-:Y:S02]  /*0de0*/  @P1 STG.E desc[UR6][R8.64], RZ ;  /* 0x000000ff08001986 */ /* 0x0001e4000c101906 */
.L_x_30:
[----:B------:R-:W-:Y:S05]  /*0df0*/  @P2 EXIT ;  /* 0x000000000000294d */ /* 0x000fea0003800000 */
[----:B-1----:R-:W-:-:S05]  /*0e00*/  IMAD R0, R3, R4, R0 ;  /* 0x0000000403007224 */ /* 0x002fca00078e0200 */
[----:B------:R-:W-:-:S13]  /*0e10*/  ISETP.GE.U32.AND P0, PT, R0, UR4, PT ;  /* 0x0000000400007c0c */ /* 0x000fda000bf06070 */
[----:B------:R-:W-:Y:S05]  /*0e20*/  @!P0 EXIT ;  /* 0x000000000000894d */ /* 0x000fea0003800000 */
[----:B------:R-:W1:Y:S08]  /*0e30*/  LDC R5, c[0x0][0x388] ;  /* 0x0000e200ff057b82 */ /* 0x000e700000000800 */
[----:B------:R-:W2:Y:S01]  /*0e40*/  LDC.64 R2, c[0x0][0x380] ;  /* 0x0000e000ff027b82 */ /* 0x000ea20000000a00 */
[----:B-1----:R-:W-:-:S04]  /*0e50*/  IMAD R5, R5, UR5, R0 ;  /* 0x0000000505057c24 */ /* 0x002fc8000f8e0200 */
[----:B--2---:R-:W-:-:S05]  /*0e60*/  IMAD.WIDE.U32 R2, R5, 0x4, R2 ;  /* 0x0000000405027825 */ /* 0x004fca00078e0002 */
[----:B------:R-:W-:Y:S01]  /*0e70*/  STG.E desc[UR6][R2.64], RZ ;  /* 0x000000ff02007986 */ /* 0x000fe2000c101906 */
[----:B------:R-:W-:Y:S05]  /*0e80*/  EXIT ;  /* 0x000000000000794d */ /* 0x000fea0003800000 */
.L_x_31:
        /* <DEDUP_REMOVED lines=15> */
.L_x_196:


//--------------------- .text._Z7set_infPfiii     --------------------------
	.section	.text._Z7set_infPfiii,"ax",@progbits
	.align	128
        .global         _Z7set_infPfiii
        .type           _Z7set_infPfiii,@function
        .size           _Z7set_infPfiii,(.L_x_197 - _Z7set_infPfiii)
        .other          _Z7set_infPfiii,@"STO_CUDA_ENTRY STV_DEFAULT"
_Z7set_infPfiii:
.text._Z7set_infPfiii:
        /* <DEDUP_REMOVED lines=14> */
[----:B0-----:R-:W-:-:S06]  /*00e0*/  VIADD R4, R2, 0xffffffe ;  /* 0x0ffffffe02047836 */ /* 0x001fcc0000000000 */
        /* <DEDUP_REMOVED lines=33> */
.L_x_34:
[----:B--2---:R-:W-:Y:S01]  /*0300*/  IMAD.MOV.U32 R29, RZ, RZ, -0x3db80000 ;  /* 0xc2480000ff1d7424 */ /* 0x004fe200078e00ff */
[----:B------:R-:W-:Y:S01]  /*0310*/  IADD3 R28, PT, PT, R28, 0x8, RZ ;  /* 0x000000081c1c7810 */ /* 0x000fe20007ffe0ff */
[--C-:B0-----:R-:W-:Y:S01]  /*0320*/  IMAD.WIDE.U32 R14, R26, 0x4, R8.reuse ;  /* 0x000000041a0e7825 */ /* 0x101fe200078e0008 */
[----:B------:R-:W-:Y:S02]  /*0330*/  LEA R26, R3, R26, 0x3 ;  /* 0x0000001a031a7211 */ /* 0x000fe400078e18ff */
[----:B------:R-:W-:Y:S01]  /*0340*/  ISETP.NE.AND P0, PT, R28, RZ, PT ;  /* 0x000000ff1c00720c */ /* 0x000fe20003f05270 */
[--C-:B------:R-:W-:Y:S01]  /*0350*/  IMAD.WIDE.U32 R12, R27, 0x4, R8.reuse ;  /* 0x000000041b0c7825 */ /* 0x100fe200078e0008 */
[----:B------:R0:W-:Y:S03]  /*0360*/  STG.E desc[UR6][R14.64], R29 ;  /* 0x0000001d0e007986 */ /* 0x0001e6000c101906 */
[----:B------:R-:W-:Y:S01]  /*0370*/  IMAD.WIDE.U32 R24, R0, 0x4, R8 ;  /* 0x0000000400187825 */ /* 0x000fe200078e0008 */
[----:B------:R1:W-:Y:S01]  /*0380*/  STG.E desc[UR6][R12.64], R29 ;  /* 0x0000001d0c007986 */ /* 0x0003e2000c101906 */
[----:B------:R-:W-:-:S02]  /*0390*/  LEA R0, R3, R0, 0x3 ;  /* 0x0000000003007211 */ /* 0x000fc400078e18ff */
[--C-:B------:R-:W-:Y:S01]  /*03a0*/  IMAD.WIDE.U32 R22, R7, 0x4, R8.reuse ;  /* 0x0000000407167825 */ /* 0x100fe200078e0008 */
[----:B------:R2:W-:Y:S03]  /*03b0*/  STG.E desc[UR6][R24.64], R29 ;  /* 0x0000001d18007986 */ /* 0x0005e6000c101906 */
[--C-:B------:R-:W-:Y:S01]  /*03c0*/  IMAD.WIDE.U32 R16, R20, 0x4, R8.reuse ;  /* 0x0000000414107825 */ /* 0x100fe200078e0008 */
[----:B------:R2:W-:Y:S01]  /*03d0*/  STG.E desc[UR6][R22.64], R29 ;  /* 0x0000001d16007986 */ /* 0x0005e2000c101906 */
[----:B------:R-:W-:Y:S02]  /*03e0*/  LEA R20, R3, R20, 0x3 ;  /* 0x0000001403147211 */ /* 0x000fe400078e18ff */
[----:B0-----:R-:W-:-:S04]  /*03f0*/  IMAD.WIDE.U32 R14, R11, 0x4, R8 ;  /* 0x000000040b0e7825 */ /* 0x001fc800078e0008 */
[----:B-1----:R-:W-:Y:S01]  /*0400*/  IMAD.WIDE.U32 R12, R10, 0x4, R8 ;  /* 0x000000040a0c7825 */ /* 0x002fe200078e0008 */
[----:B------:R-:W-:-:S03]  /*0410*/  LEA R10, R3, R10, 0x3 ;  /* 0x0000000a030a7211 */ /* 0x000fc600078e18ff */
[----:B------:R-:W-:Y:S01]  /*0420*/  IMAD.WIDE.U32 R18, R21, 0x4, R8 ;  /* 0x0000000415127825 */ /* 0x000fe200078e0008 */
[----:B------:R2:W-:Y:S03]  /*0430*/  STG.E desc[UR6][R12.64], R29 ;  /* 0x0000001d0c007986 */ /* 0x0005e6000c101906 */
[C---:B------:R-:W-:Y:S01]  /*0440*/  IMAD R27, R3.reuse, 0x8, R27 ;  /* 0x00000008031b7824 */ /* 0x040fe200078e021b */
[----:B------:R2:W-:Y:S01]  /*0450*/  STG.E desc[UR6][R14.64], R29 ;  /* 0x0000001d0e007986 */ /* 0x0005e2000c101906 */
[C---:B------:R-:W-:Y:S02]  /*0460*/  IMAD R7, R3.reuse, 0x8, R7 ;  /* 0x0000000803077824 */ /* 0x040fe400078e0207 */
[C---:B------:R-:W-:Y:S01]  /*0470*/  IMAD R11, R3.reuse, 0x8, R11 ;  /* 0x00000008030b7824 */ /* 0x040fe200078e020b */
[----:B------:R2:W-:Y:S01]  /*0480*/  STG.E desc[UR6][R16.64], R29 ;  /* 0x0000001d10007986 */ /* 0x0005e2000c101906 */
[----:B------:R-:W-:-:S03]  /*0490*/  IMAD R21, R3, 0x8, R21 ;  /* 0x0000000803157824 */ /* 0x000fc600078e0215 */
[----:B------:R2:W-:Y:S01]  /*04a0*/  STG.E desc[UR6][R18.64], R29 ;  /* 0x0000001d12007986 */ /* 0x0005e2000c101906 */
[----:B------:R-:W-:Y:S05]  /*04b0*/  @P0 BRA `(.L_x_34) ;  /* 0xfffffffc00900947 */ /* 0x000fea000383ffff */
.L_x_33:
[----:B------:R-:W-:Y:S05]  /*04c0*/  @!P1 EXIT ;  /* 0x000000000000994d */ /* 0x000fea0003800000 */
[----:B------:R-:W-:Y:S02]  /*04d0*/  ISETP.GE.U32.AND P0, PT, R4, 0x4, PT ;  /* 0x000000040400780c */ /* 0x000fe40003f06070 */
[----:B------:R-:W-:-:S04]  /*04e0*/  LOP3.LUT R0, R2, 0x3, RZ, 0xc0, !PT ;  /* 0x0000000302007812 */ /* 0x000fc800078ec0ff */
[----:B------:R-:W-:-:S07]  /*04f0*/  ISETP.NE.AND P1, PT, R0, RZ, PT ;  /* 0x000000ff0000720c */ /* 0x000fce0003f25270 */
[----:B------:R-:W-:Y:S06]  /*0500*/  @!P0 BRA `(.L_x_35) ;  /* 0x00000000003c8947 */ /* 0x000fec0003800000 */
[----:B--2---:R-:W0:Y:S01]  /*0510*/  LDC.64 R14, c[0x0][0x380] ;  /* 0x0000e000ff0e7b82 */ /* 0x004e220000000a00 */
[C---:B------:R-:W-:Y:S01]  /*0520*/  IMAD R8, R5.reuse, R3, R6 ;  /* 0x0000000305087224 */ /* 0x040fe200078e0206 */
[----:B------:R-:W-:Y:S01]  /*0530*/  MOV R17, 0xc2480000 ;  /* 0xc248000000117802 */ /* 0x000fe20000000f00 */
[----:B------:R-:W-:Y:S02]  /*0540*/  VIADD R5, R5, 0x4 ;  /* 0x0000000405057836 */ /* 0x000fe40000000000 */
[----:B------:R-:W-:-:S05]  /*0550*/  IMAD.IADD R10, R8, 0x1, R3 ;  /* 0x00000001080a7824 */ /* 0x000fca00078e0203 */
[----:B------:R-:W-:-:S05]  /*0560*/  IADD3 R12, PT, PT, R10, R3, RZ ;  /* 0x000000030a0c7210 */ /* 0x000fca0007ffe0ff */
[----:B------:R-:W-:Y:S02]  /*0570*/  IMAD.IADD R7, R12, 0x1, R3 ;  /* 0x000000010c077824 */ /* 0x000fe400078e0203 */
[----:B0-----:R-:W-:-:S04]  /*0580*/  IMAD.WIDE.U32 R8, R8, 0x4, R14 ;  /* 0x0000000408087825 */ /* 0x001fc800078e000e */
[--C-:B------:R-:W-:Y:S01]  /*0590*/  IMAD.WIDE.U32 R10, R10, 0x4, R14.reuse ;  /* 0x000000040a0a7825 */ /* 0x100fe200078e000e */
[----:B------:R0:W-:Y:S03]  /*05a0*/  STG.E desc[UR6][R8.64], R17 ;  /* 0x0000001108007986 */ /* 0x0001e6000c101906 */
[--C-:B------:R-:W-:Y:S01]  /*05b0*/  IMAD.WIDE.U32 R12, R12, 0x4, R14.reuse ;  /* 0x000000040c0c7825 */ /* 0x100fe200078e000e */
[----:B------:R0:W-:Y:S03]  /*05c0*/  STG.E desc[UR6][R10.64], R17 ;  /* 0x000000110a007986 */ /* 0x0001e6000c101906 */
[----:B------:R-:W-:Y:S01]  /*05d0*/  IMAD.WIDE.U32 R14, R7, 0x4, R14 ;  /* 0x00000004070e7825 */ /* 0x000fe200078e000e */
[----:B------:R0:W-:Y:S04]  /*05e0*/  STG.E desc[UR6][R12.64], R17 ;  /* 0x000000110c007986 */ /* 0x0001e8000c101906 */
[----:B------:R0:W-:Y:S02]  /*05f0*/  STG.E desc[UR6][R14.64], R17 ;  /* 0x000000110e007986 */ /* 0x0001e4000c101906 */
.L_x_35:
[----:B------:R-:W-:Y:S05]  /*0600*/  @!P1 EXIT ;  /* 0x000000000000994d */ /* 0x000fea0003800000 */
[----:B------:R-:W-:Y:S02]  /*0610*/  ISETP.NE.AND P0, PT, R0, 0x1, PT ;  /* 0x000000010000780c */ /* 0x000fe40003f05270 */
[----:B------:R-:W-:-:S04]  /*0620*/  LOP3.LUT R2, R2, 0x1, RZ, 0xc0, !PT ;  /* 0x0000000102027812 */ /* 0x000fc800078ec0ff */
[----:B------:R-:W-:-:S07]  /*0630*/  ISETP.NE.U32.AND P1, PT, R2, 0x1, PT ;  /* 0x000000010200780c */ /* 0x000fce0003f25070 */
[----:B------:R-:W-:Y:S06]  /*0640*/  @!P0 BRA `(.L_x_36) ;  /* 0x0000000000248947 */ /* 0x000fec0003800000 */
[----:B0-----:R-:W0:Y:S01]  /*0650*/  LDC.64 R8, c[0x0][0x380] ;  /* 0x0000e000ff087b82 */ /* 0x001e220000000a00 */
[C---:B------:R-:W-:Y:S01]  /*0660*/  IMAD R10, R5.reuse, R3, R6 ;  /* 0x00000003050a7224 */ /* 0x040fe200078e0206 */
[----:B------:R-:W-:Y:S01]  /*0670*/  IADD3 R5, PT, PT, R5, 0x2, RZ ;  /* 0x0000000205057810 */ /* 0x000fe20007ffe0ff */
[----:B------:R-:W-:-:S03]  /*0680*/  IMAD.MOV.U32 R7, RZ, RZ, -0x3db80000 ;  /* 0xc2480000ff077424 */ /* 0x000fc600078e00ff */
[C---:B--2---:R-:W-:Y:S01]  /*0690*/  IADD3 R13, PT, PT, R10.reuse, R3, RZ ;  /* 0x000000030a0d7210 */ /* 0x044fe20007ffe0ff */
[----:B0-----:R-:W-:-:S04]  /*06a0*/  IMAD.WIDE.U32 R10, R10, 0x4, R8 ;  /* 0x000000040a0a7825 */ /* 0x001fc800078e0008 */
[----:B------:R-:W-:Y:S01]  /*06b0*/  IMAD.WIDE.U32 R8, R13, 0x4, R8 ;  /* 0x000000040d087825 */ /* 0x000fe200078e0008 */
[----:B------:R1:W-:Y:S04]  /*06c0*/  STG.E desc[UR6][R10.64], R7 ;  /* 0x000000070a007986 */ /* 0x0003e8000c101906 */
[----:B------:R1:W-:Y:S02]  /*06d0*/  STG.E desc[UR6][R8.64], R7 ;  /* 0x0000000708007986 */ /* 0x0003e4000c101906 */
.L_x_36:
[----:B------:R-:W-:Y:S05]  /*06e0*/  @P1 EXIT ;  /* 0x000000000000194d */ /* 0x000fea0003800000 */
[----:B01----:R-:W0:Y:S01]  /*06f0*/  LDC.64 R8, c[0x0][0x380] ;  /* 0x0000e000ff087b82 */ /* 0x003e220000000a00 */
[----:B------:R-:W-:Y:S02]  /*0700*/  IMAD R3, R3, R5, R6 ;  /* 0x0000000503037224 */ /* 0x000fe400078e0206 */
[----:B------:R-:W-:Y:S02]  /*0710*/  IMAD.MOV.U32 R5, RZ, RZ, -0x3db80000 ;  /* 0xc2480000ff057424 */ /* 0x000fe400078e00ff */
[----:B0-----:R-:W-:-:S05]  /*0720*/  IMAD.WIDE.U32 R2, R3, 0x4, R8 ;  /* 0x0000000403027825 */ /* 0x001fca00078e0008 */
[----:B------:R-:W-:Y:S01]  /*0730*/  STG.E desc[UR6][R2.64], R5 ;  /* 0x0000000502007986 */ /* 0x000fe2000c101906 */
[----:B------:R-:W-:Y:S05]  /*0740*/  EXIT ;  /* 0x000000000000794d */ /* 0x000fea0003800000 */
.L_x_32:
[----:B------:R-:W0:Y:S08]  /*0750*/  LDC R3, c[0x0][0x360] ;  /* 0x0000d800ff037b82 */ /* 0x000e300000000800 */
[----:B------:R-:W0:Y:S02]  /*0760*/  LDC R14, c[0x0][0x388] ;  /* 0x0000e200ff0e7b82 */ /* 0x000e240000000800 */
[----:B0-----:R-:W-:-:S13]  /*0770*/  ISETP.GT.U32.AND P0, PT, R3, R14, PT ;  /* 0x0000000e0300720c */ /* 0x001fda0003f04070 */
[----:B------:R-:W-:Y:S05]  /*0780*/  @P0 EXIT ;  /* 0x000000000000094d */ /* 0x000fea0003800000 */
[----:B------:R-:W0:Y:S01]  /*0790*/  I2F.U32.RP R2, R3 ;  /* 0x0000000300027306 */ /* 0x000e220000209000 */
[----:B------:R-:W-:Y:S01]  /*07a0*/  ISETP.NE.U32.AND P2, PT, R3, RZ, PT ;  /* 0x000000ff0300720c */ /* 0x000fe20003f45070 */
[----:B------:R-:W-:-:S06]  /*07b0*/  IMAD.MOV.U32 R24, RZ, RZ, RZ ;  /* 0x000000ffff187224 */ /* 0x000fcc00078e00ff */
        /* <DEDUP_REMOVED lines=22> */
[----:B------:R-:W-:Y:S01]  /*0920*/  ISETP.GT.U32.AND P0, PT, R0, UR5, PT ;  /* 0x0000000500007c0c */ /* 0x000fe2000bf04070 */
[C-C-:B------:R-:W-:Y:S01]  /*0930*/  IMAD R10, R3.reuse, 0x3, R0.reuse ;  /* 0x00000003030a7824 */ /* 0x140fe200078e0200 */
[----:B------:R-:W-:Y:S01]  /*0940*/  ISETP.GT.U32.AND P1, PT, R6, UR5, PT ;  /* 0x0000000506007c0c */ /* 0x000fe2000bf24070 */
[----:B------:R-:W-:Y:S01]  /*0950*/  IMAD R12, R14, UR5, R0 ;  /* 0x000000050e0c7c24 */ /* 0x000fe2000f8e0200 */
[----:B------:R-:W-:Y:S01]  /*0960*/  ISETP.GT.U32.AND P3, PT, R8, UR5, PT ;  /* 0x0000000508007c0c */ /* 0x000fe2000bf64070 */
[----:B------:R-:W-:Y:S01]  /*0970*/  IMAD R14, R14, UR5, R6 ;  /* 0x000000050e0e7c24 */ /* 0x000fe2000f8e0206 */
[----:B------:R-:W-:Y:S01]  /*0980*/  ISETP.GT.U32.AND P2, PT, R10, UR5, PT ;  /* 0x000000050a007c0c */ /* 0x000fe2000bf44070 */
[----:B------:R-:W-:Y:S01]  /*0990*/  IMAD R4, R3, 0x3, R12 ;  /* 0x0000000303047824 */ /* 0x000fe200078e020c */
[----:B------:R-:W-:-:S02]  /*09a0*/  ISETP.LT.U32.AND P0, PT, R0, UR4, !P0 ;  /* 0x0000000400007c0c */ /* 0x000fc4000c701070 */
[----:B------:R-:W-:Y:S02]  /*09b0*/  ISETP.LT.U32.AND P1, PT, R6, UR4, !P1 ;  /* 0x0000000406007c0c */ /* 0x000fe4000cf21070 */
[----:B------:R-:W-:Y:S02]  /*09c0*/  ISETP.LT.U32.AND P3, PT, R8, UR4, !P3 ;  /* 0x0000000408007c0c */ /* 0x000fe4000df61070 */
[----:B------:R-:W-:Y:S02]  /*09d0*/  ISETP.LT.U32.AND P2, PT, R10, UR4, !P2 ;  /* 0x000000040a007c0c */ /* 0x000fe4000d741070 */
[----:B------:R-:W-:Y:S02]  /*09e0*/  LEA R7, R3, R12, 0x1 ;  /* 0x0000000c03077211 */ /* 0x000fe400078e08ff */
[----:B------:R-:W-:-:S03]  /*09f0*/  LOP3.LUT R24, R2, 0xfffffffc, RZ, 0xc0, !PT ;  /* 0xfffffffc02187812 */ /* 0x000fc600078ec0ff */
[----:B------:R-:W0:Y:S01]  /*0a00*/  @!P0 LDC.64 R16, c[0x0][0x380] ;  /* 0x0000e000ff108b82 */ /* 0x000e220000000a00 */
[----:B------:R-:W-:Y:S01]  /*0a10*/  @!P0 IMAD.MOV.U32 R15, RZ, RZ, -0x3db80000 ;  /* 0xc2480000ff0f8424 */ /* 0x000fe200078e00ff */
[----:B------:R-:W-:Y:S02]  /*0a20*/  @!P1 MOV R13, 0xc2480000 ;  /* 0xc2480000000d9802 */ /* 0x000fe40000000f00 */
[----:B------:R-:W-:Y:S01]  /*0a30*/  @!P3 IMAD.MOV.U32 R11, RZ, RZ, -0x3db80000 ;  /* 0xc2480000ff0bb424 */ /* 0x000fe200078e00ff */
[----:B------:R-:W-:Y:S02]  /*0a40*/  IADD3 R25, PT, PT, -R24, 0x4, RZ ;  /* 0x0000000418197810 */ /* 0x000fe40007ffe1ff */
[----:B------:R-:W-:Y:S01]  /*0a50*/  @!P2 MOV R9, 0xc2480000 ;  /* 0xc24800000009a802 */ /* 0x000fe20000000f00 */
[----:B------:R-:W1:Y:S08]  /*0a60*/  @!P1 LDC.64 R22, c[0x0][0x380] ;  /* 0x0000e000ff169b82 */ /* 0x000e700000000a00 */
[----:B------:R-:W2:Y:S08]  /*0a70*/  @!P3 LDC.64 R20, c[0x0][0x380] ;  /* 0x0000e000ff14bb82 */ /* 0x000eb00000000a00 */
[----:B------:R-:W3:Y:S01]  /*0a80*/  @!P2 LDC.64 R18, c[0x0][0x380] ;  /* 0x0000e000ff12ab82 */ /* 0x000ee20000000a00 */
[----:B0-----:R-:W-:-:S05]  /*0a90*/  @!P0 IMAD.WIDE.U32 R16, R12, 0x4, R16 ;  /* 0x000000040c108825 */ /* 0x001fca00078e0010 */
[----:B------:R0:W-:Y:S01]  /*0aa0*/  @!P0 STG.E desc[UR6][R16.64], R15 ;  /* 0x0000000f10008986 */ /* 0x0001e2000c101906 */
[----:B------:R-:W-:Y:S01]  /*0ab0*/  ISETP.NE.AND P0, PT, R25, RZ, PT ;  /* 0x000000ff1900720c */ /* 0x000fe20003f05270 */
[----:B-1----:R-:W-:-:S05]  /*0ac0*/  @!P1 IMAD.WIDE.U32 R22, R14, 0x4, R22 ;  /* 0x000000040e169825 */ /* 0x002fca00078e0016 */
[----:B------:R0:W-:Y:S01]  /*0ad0*/  @!P1 STG.E desc[UR6][R22.64], R13 ;  /* 0x0000000d16009986 */ /* 0x0001e2000c101906 */
[----:B--2---:R-:W-:-:S05]  /*0ae0*/  @!P3 IMAD.WIDE.U32 R20, R7, 0x4, R20 ;  /* 0x000000040714b825 */ /* 0x004fca00078e0014 */
[----:B------:R0:W-:Y:S01]  /*0af0*/  @!P3 STG.E desc[UR6][R20.64], R11 ;  /* 0x0000000b1400b986 */ /* 0x0001e2000c101906 */
[----:B---3--:R-:W-:-:S05]  /*0b00*/  @!P2 IMAD.WIDE.U32 R18, R4, 0x4, R18 ;  /* 0x000000040412a825 */ /* 0x008fca00078e0012 */
[----:B------:R0:W-:Y:S01]  /*0b10*/  @!P2 STG.E desc[UR6][R18.64], R9 ;  /* 0x000000091200a986 */ /* 0x0001e2000c101906 */
[----:B------:R-:W-:Y:S05]  /*0b20*/  @!P0 BRA `(.L_x_37) ;  /* 0x0000000000b88947 */ /* 0x000fea0003800000 */
[C---:B0-----:R-:W-:Y:S01]  /*0b30*/  IMAD R19, R3.reuse, 0x4, R4 ;  /* 0x0000000403137824 */ /* 0x041fe200078e0204 */
[C---:B------:R-:W-:Y:S01]  /*0b40*/  LEA R18, R3.reuse, R6, 0x2 ;  /* 0x0000000603127211 */ /* 0x040fe200078e10ff */
[C---:B------:R-:W-:Y:S01]  /*0b50*/  IMAD R15, R3.reuse, 0x4, R12 ;  /* 0x00000004030f7824 */ /* 0x040fe200078e020c */
[C---:B------:R-:W-:Y:S01]  /*0b60*/  LEA R4, R3.reuse, R7, 0x2 ;  /* 0x0000000703047211 */ /* 0x040fe200078e10ff */
[C---:B------:R-:W-:Y:S01]  /*0b70*/  IMAD R20, R3.reuse, 0x4, R8 ;  /* 0x0000000403147824 */ /* 0x040fe200078e0208 */
[C---:B------:R-:W-:Y:S01]  /*0b80*/  LEA R22, R3.reuse, R10, 0x2 ;  /* 0x0000000a03167211 */ /* 0x040fe200078e10ff */
[C---:B------:R-:W-:Y:S01]  /*0b90*/  IMAD R14, R3.reuse, 0x4, R14 ;  /* 0x00000004030e7824 */ /* 0x040fe200078e020e */
[----:B------:R-:W-:Y:S01]  /*0ba0*/  MOV R7, R25 ;  /* 0x0000001900077202 */ /* 0x000fe20000000f00 */
[----:B------:R-:W-:Y:S01]  /*0bb0*/  IMAD R6, R3, 0x4, R0 ;  /* 0x0000000403067824 */ /* 0x000fe200078e0200 */
[----:B------:R-:W0:Y:S01]  /*0bc0*/  LDCU UR4, c[0x0][0x390] ;  /* 0x00007200ff0477ac */ /* 0x000e220008000800 */
[----:B------:R-:W-:-:S05]  /*0bd0*/  NOP ;  /* 0x0000000000007918 */ /* 0x000fca0000000000 */
.L_x_38:
[----:B------:R-:W-:Y:S02]  /*0be0*/  ISETP.GT.U32.AND P0, PT, R6, UR5, PT ;  /* 0x0000000506007c0c */ /* 0x000fe4000bf04070 */
[----:B------:R-:W-:Y:S02]  /*0bf0*/  ISETP.GT.U32.AND P2, PT, R18, UR5, PT ;  /* 0x0000000512007c0c */ /* 0x000fe4000bf44070 */
[----:B------:R-:W-:Y:S02]  /*0c00*/  ISETP.GT.U32.AND P3, PT, R20, UR5, PT ;  /* 0x0000000514007c0c */ /* 0x000fe4000bf64070 */
[----:B------:R-:W-:Y:S02]  /*0c10*/  ISETP.GT.U32.AND P1, PT, R22, UR5, PT ;  /* 0x0000000516007c0c */ /* 0x000fe4000bf24070 */
[----:B0-----:R-:W-:Y:S01]  /*0c20*/  ISETP.LT.U32.AND P0, PT, R6, UR4, !P0 ;  /* 0x0000000406007c0c */ /* 0x001fe2000c701070 */
[----:B------:R-:W-:Y:S01]  /*0c30*/  IMAD R6, R3, 0x4, R6 ;  /* 0x0000000403067824 */ /* 0x000fe200078e0206 */
[----:B------:R-:W-:-:S02]  /*0c40*/  ISETP.LT.U32.AND P2, PT, R18, UR4, !P2 ;  /* 0x0000000412007c0c */ /* 0x000fc4000d741070 */
[----:B------:R-:W-:Y:S01]  /*0c50*/  ISETP.LT.U32.AND P3, PT, R20, UR4, !P3 ;  /* 0x0000000414007c0c */ /* 0x000fe2000df61070 */
[----:B------:R-:W-:Y:S01]  /*0c60*/  IMAD R20, R3, 0x4, R20 ;  /* 0x0000000403147824 */ /* 0x000fe200078e0214 */
[----:B------:R-:W-:Y:S02]  /*0c70*/  ISETP.LT.U32.AND P1, PT, R22, UR4, !P1 ;  /* 0x0000000416007c0c */ /* 0x000fe4000cf21070 */
[----:B------:R-:W-:Y:S02]  /*0c80*/  IADD3 R7, PT, PT, R7, 0x4, RZ ;  /* 0x0000000407077810 */ /* 0x000fe40007ffe0ff */
[C---:B------:R-:W-:Y:S02]  /*0c90*/  LEA R18, R3.reuse, R18, 0x2 ;  /* 0x0000001203127211 */ /* 0x040fe400078e10ff */
[----:B------:R-:W-:Y:S01]  /*0ca0*/  LEA R22, R3, R22, 0x2 ;  /* 0x0000001603167211 */ /* 0x000fe200078e10ff */
[----:B----4-:R-:W0:Y:S01]  /*0cb0*/  @!P0 LDC.64 R16, c[0x0][0x380] ;  /* 0x0000e000ff108b82 */ /* 0x010e220000000a00 */
[----:B------:R-:W-:Y:S01]  /*0cc0*/  @!P0 MOV R21, 0xc2480000 ;  /* 0xc248000000158802 */ /* 0x000fe20000000f00 */
[----:B------:R-:W-:-:S02]  /*0cd0*/  @!P2 IMAD.MOV.U32 R23, RZ, RZ, -0x3db80000 ;  /* 0xc2480000ff17a424 */ /* 0x000fc400078e00ff */
[----:B------:R-:W-:Y:S02]  /*0ce0*/  @!P3 MOV R25, 0xc2480000 ;  /* 0xc24800000019b802 */ /* 0x000fe40000000f00 */
[----:B------:R-:W-:Y:S02]  /*0cf0*/  @!P1 IMAD.MOV.U32 R27, RZ, RZ, -0x3db80000 ;  /* 0xc2480000ff1b9424 */ /* 0x000fe400078e00ff */
[----:B------:R-:W1:Y:S08]  /*0d00*/  @!P2 LDC.64 R8, c[0x0][0x380] ;  /* 0x0000e000ff08ab82 */ /* 0x000e700000000a00 */
[----:B------:R-:W2:Y:S08]  /*0d10*/  @!P3 LDC.64 R10, c[0x0][0x380] ;  /* 0x0000e000ff0abb82 */ /* 0x000eb00000000a00 */
[----:B------:R-:W3:Y:S01]  /*0d20*/  @!P1 LDC.64 R12, c[0x0][0x380] ;  /* 0x0000e000ff0c9b82 */ /* 0x000ee20000000a00 */
[----:B0-----:R-:W-:-:S04]  /*0d30*/  @!P0 IMAD.WIDE.U32 R16, R15, 0x4, R16 ;  /* 0x000000040f108825 */ /* 0x001fc800078e0010 */
[----:B------:R-:W-:Y:S01]  /*0d40*/  IMAD R15, R3, 0x4, R15 ;  /* 0x00000004030f7824 */ /* 0x000fe200078e020f */
[----:B------:R4:W-:Y:S01]  /*0d50*/  @!P0 STG.E desc[UR6][R16.64], R21 ;  /* 0x0000001510008986 */ /* 0x0009e2000c101906 */
[----:B------:R-:W-:Y:S01]  /*0d60*/  ISETP.NE.AND P0, PT, R7, RZ, PT ;  /* 0x000000ff0700720c */ /* 0x000fe20003f05270 */
[----:B-1----:R-:W-:Y:S01]  /*0d70*/  @!P2 IMAD.WIDE.U32 R8, R14, 0x4, R8 ;  /* 0x000000040e08a825 */ /* 0x002fe200078e0008 */
[----:B------:R-:W-:-:S04]  /*0d80*/  LEA R14, R3, R14, 0x2 ;  /* 0x0000000e030e7211 */ /* 0x000fc800078e10ff */
[----:B------:R4:W-:Y:S01]  /*0d90*/  @!P2 STG.E desc[UR6][R8.64], R23 ;  /* 0x000000170800a986 */ /* 0x0009e2000c101906 */
[----:B--2---:R-:W-:-:S04]  /*0da0*/  @!P3 IMAD.WIDE.U32 R10, R4, 0x4, R10 ;  /* 0x00000004040ab825 */ /* 0x004fc800078e000a */
[----:B------:R-:W-:Y:S01]  /*0db0*/  IMAD R4, R3, 0x4, R4 ;  /* 0x0000000403047824 */ /* 0x000fe200078e0204 */
[----:B------:R4:W-:Y:S01]  /*0dc0*/  @!P3 STG.E desc[UR6][R10.64], R25 ;  /* 0x000000190a00b986 */ /* 0x0009e2000c101906 */
[----:B---3--:R-:W-:Y:S01]  /*0dd0*/  @!P1 IMAD.WIDE.U32 R12, R19, 0x4, R12 ;  /* 0x00000004130c9825 */ /* 0x008fe200078e000c */
[----:B------:R-:W-:-:S04]  /*0de0*/  LEA R19, R3, R19, 0x2 ;  /* 0x0000001303137211 */ /* 0x000fc800078e10ff */
[----:B------:R4:W-:Y:S01]  /*0df0*/  @!P1 STG.E desc[UR6][R12.64], R27 ;  /* 0x0000001b0c009986 */ /* 0x0009e2000c101906 */
[----:B------:R-:W-:Y:S05]  /*0e00*/  @P0 BRA `(.L_x_38) ;  /* 0xfffffffc00740947 */ /* 0x000fea000383ffff */
.L_x_37:
[----:B------:R-:W-:-:S13]  /*0e10*/  ISETP.NE.AND P0, PT, R5, RZ, PT ;  /* 0x000000ff0500720c */ /* 0x000fda0003f05270 */
[----:B------:R-:W-:Y:S05]  /*0e20*/  @!P0 EXIT ;  /* 0x000000000000894d */ /* 0x000fea0003800000 */
[----:B------:R-:W-:Y:S02]  /*0e30*/  ISETP.NE.AND P0, PT, R5, 0x1, PT ;  /* 0x000000010500780c */ /* 0x000fe40003f05270 */
[----:B------:R-:W-:-:S04]  /*0e40*/  LOP3.LUT R2, R2, 0x1, RZ, 0xc0, !PT ;  /* 0x0000000102027812 */ /* 0x000fc800078ec0ff */
[----:B------:R-:W-:-:S07]  /*0e50*/  ISETP.NE.U32.AND P2, PT, R2, 0x1, PT ;  /* 0x000000010200780c */ /* 0x000fce0003f45070 */
[----:B------:R-:W-:Y:S06]  /*0e60*/  @!P0 BRA `(.L_x_39) ;  /* 0x00000000004c8947 */ /* 0x000fec0003800000 */
[C---:B-1----:R-:W-:Y:S01]  /*0e70*/  IMAD R2, R24.reuse, R3, R0 ;  /* 0x0000000318027224 */ /* 0x042fe200078e0200 */
[----:B------:R-:W-:-:S03]  /*0e80*/  IADD3 R24, PT, PT, R24, 0x2, RZ ;  /* 0x0000000218187810 */ /* 0x000fc60007ffe0ff */
[C---:B0---4-:R-:W-:Y:S01]  /*0e90*/  IMAD.IADD R11, R2.reuse, 0x1, R3 ;  /* 0x00000001020b7824 */ /* 0x051fe200078e0203 */
[----:B------:R-:W-:-:S04]  /*0ea0*/  ISETP.GT.U32.AND P0, PT, R2, UR5, PT ;  /* 0x0000000502007c0c */ /* 0x000fc8000bf04070 */
[C---:B------:R-:W-:Y:S02]  /*0eb0*/  ISETP.GT.U32.AND P1, PT, R11.reuse, UR5, PT ;  /* 0x000000050b007c0c */ /* 0x040fe4000bf24070 */
[----:B------:R-:W-:Y:S02]  /*0ec0*/  ISETP.LT.U32.AND P0, PT, R2, UR4, !P0 ;  /* 0x0000000402007c0c */ /* 0x000fe4000c701070 */
[----:B------:R-:W-:-:S11]  /*0ed0*/  ISETP.LT.U32.AND P1, PT, R11, UR4, !P1 ;  /* 0x000000040b007c0c */ /* 0x000fd6000cf21070 */
[----:B------:R-:W0:Y:S08]  /*0ee0*/  @!P0 LDC R9, c[0x0][0x388] ;  /* 0x0000e200ff098b82 */ /* 0x000e300000000800 */
[----:B------:R-:W1:Y:S08]  /*0ef0*/  @!P1 LDC R8, c[0x0][0x388] ;  /* 0x0000e200ff089b82 */ /* 0x000e700000000800 */
[----:B------:R-:W2:Y:S08]  /*0f00*/  @!P0 LDC.64 R4, c[0x0][0x380] ;  /* 0x0000e000ff048b82 */ /* 0x000eb00000000a00 */
[----:B------:R-:W3:Y:S01]  /*0f10*/  @!P1 LDC.64 R6, c[0x0][0x380] ;  /* 0x0000e000ff069b82 */ /* 0x000ee20000000a00 */
[----:B0-----:R-:W-:-:S02]  /*0f20*/  @!P0 IMAD R9, R9, UR5, R2 ;  /* 0x0000000509098c24 */ /* 0x001fc4000f8e0202 */
[----:B-1----:R-:W-:Y:S02]  /*0f30*/  @!P1 IMAD R11, R8, UR5, R11 ;  /* 0x00000005080b9c24 */ /* 0x002fe4000f8e020b */
[----:B--2---:R-:W-:Y:S01]  /*0f40*/  @!P0 IMAD.WIDE.U32 R4, R9, 0x4, R4 ;  /* 0x0000000409048825 */ /* 0x004fe200078e0004 */
[----:B------:R-:W-:-:S05]  /*0f50*/  @!P0 MOV R9, 0xc2480000 ;  /* 0xc248000000098802 */ /* 0x000fca0000000f00 */
[----:B------:R2:W-:Y:S01]  /*0f60*/  @!P0 STG.E desc[UR6][R4.64], R9 ;  /* 0x0000000904008986 */ /* 0x0005e2000c101906 */
[----:B---3--:R-:W-:-:S04]  /*0f70*/  @!P1 IMAD.WIDE.U32 R6, R11, 0x4, R6 ;  /* 0x000000040b069825 */ /* 0x008fc800078e0006 */
[----:B------:R-:W-:-:S05]  /*0f80*/  @!P1 IMAD.MOV.U32 R11, RZ, RZ, -0x3db80000 ;  /* 0xc2480000ff0b9424 */ /* 0x000fca00078e00ff */
[----:B------:R2:W-:Y:S02]  /*0f90*/  @!P1 STG.E desc[UR6][R6.64], R11 ;  /* 0x0000000b06009986 */ /* 0x0005e4000c101906 */
.L_x_39:
[----:B------:R-:W-:Y:S05]  /*0fa0*/  @P2 EXIT ;  /* 0x000000000000294d */ /* 0x000fea0003800000 */
[----:B-1----:R-:W-:-:S05]  /*0fb0*/  IMAD R0, R3, R24, R0 ;  /* 0x0000001803007224 */ /* 0x002fca00078e0200 */
[C---:B------:R-:W-:Y:S02]  /*0fc0*/  ISETP.GT.U32.AND P0, PT, R0.reuse, UR5, PT ;  /* 0x0000000500007c0c */ /* 0x040fe4000bf04070 */
[----:B------:R-:W-:-:S13]  /*0fd0*/  ISETP.LT.U32.AND P1, PT, R0, UR4, PT ;  /* 0x0000000400007c0c */ /* 0x000fda000bf21070 */
[----:B------:R-:W-:Y:S05]  /*0fe0*/  @!P0 EXIT P1 ;  /* 0x000000000000894d */ /* 0x000fea0000800000 */
[----:B--2---:R-:W1:Y:S01]  /*0ff0*/  LDC R5, c[0x0][0x388] ;  /* 0x0000e200ff057b82 */ /* 0x004e620000000800 */
[----:B------:R-:W-:-:S07]  /*1000*/  IMAD.MOV.U32 R7, RZ, RZ, -0x3db80000 ;  /* 0xc2480000ff077424 */ /* 0x000fce00078e00ff */
[----:B------:R-:W2:Y:S01]  /*1010*/  LDC.64 R2, c[0x0][0x380] ;  /* 0x0000e000ff027b82 */ /* 0x000ea20000000a00 */
[----:B-1----:R-:W-:-:S04]  /*1020*/  IMAD R5, R5, UR5, R0 ;  /* 0x0000000505057c24 */ /* 0x002fc8000f8e0200 */
[----:B--2---:R-:W-:-:S05]  /*1030*/  IMAD.WIDE.U32 R2, R5, 0x4, R2 ;  /* 0x0000000405027825 */ /* 0x004fca00078e0002 */
[----:B------:R-:W-:Y:S01]  /*1040*/  STG.E desc[UR6][R2.64], R7 ;  /* 0x0000000702007986 */ /* 0x000fe2000c101906 */
[----:B------:R-:W-:Y:S05]  /*1050*/  EXIT ;  /* 0x000000000000794d */ /* 0x000fea0003800000 */
.L_x_40:
        /* <DEDUP_REMOVED lines=10> */
.L_x_197:


//--------------------- .text._Z5scalePfii        --------------------------
	.section	.text._Z5scalePfii,"ax",@progbits
	.align	128
        .global         _Z5scalePfii
        .type           _Z5scalePfii,@function
        .size           _Z5scalePfii,(.L_x_186 - _Z5scalePfii)
        .other          _Z5scalePfii,@"STO_CUDA_ENTRY STV_DEFAULT"
_Z5scalePfii:
.text._Z5scalePfii:
[----:B------:R-:W-:Y:S08]  /*0000*/  LDC R1, c[0x0][0x37c] ;  /* 0x0000df00ff017b82 */ /* 0x000ff00000000800 */
[----:B------:R-:W0:Y:S01]  /*0010*/  LDC R19, c[0x0][0x360] ;  /* 0x0000d800ff137b82 */ /* 0x000e220000000800 */
[----:B------:R-:W0:Y:S02]  /*0020*/  LDCU UR4, c[0x0][0x388] ;  /* 0x00007100ff0477ac */ /* 0x000e240008000800 */
[----:B0-----:R-:W-:-:S13]  /*0030*/  ISETP.GT.U32.AND P0, PT, R19, UR4, PT ;  /* 0x0000000413007c0c */ /* 0x001fda000bf04070 */
[----:B------:R-:W-:Y:S05]  /*0040*/  @P0 EXIT ;  /* 0x000000000000094d */ /* 0x000fea0003800000 */
[----:B------:R-:W0:Y:S01]  /*0050*/  I2F.U32.RP R0, R19 ;  /* 0x0000001300007306 */ /* 0x000e220000209000 */
[----:B------:R-:W1:Y:S01]  /*0060*/  LDCU UR5, c[0x0][0x38c] ;  /* 0x00007180ff0577ac */ /* 0x000e620008000800 */
[----:B------:R-:W-:-:S06]  /*0070*/  ISETP.NE.U32.AND P2, PT, R19, RZ, PT ;  /* 0x000000ff1300720c */ /* 0x000fcc0003f45070 */
[----:B0-----:R-:W0:Y:S02]  /*0080*/  MUFU.RCP R0, R0 ;  /* 0x0000000000007308 */ /* 0x001e240000001000 */
[----:B0-----:R-:W-:Y:S01]  /*0090*/  VIADD R2, R0, 0xffffffe ;  /* 0x0ffffffe00027836 */ /* 0x001fe20000000000 */
[----:B-1----:R-:W-:-:S05]  /*00a0*/  I2FP.F32.S32 R0, UR5 ;  /* 0x0000000500007c45 */ /* 0x002fca0008201400 */
[----:B------:R0:W1:Y:S02]  /*00b0*/  F2I.FTZ.U32.TRUNC.NTZ R3, R2 ;  /* 0x0000000200037305 */ /* 0x000064000021f000 */
[----:B0-----:R-:W-:Y:S02]  /*00c0*/  HFMA2 R2, -RZ, RZ, 0, 0 ;  /* 0x00000000ff027431 */ /* 0x001fe400000001ff */
[----:B-1----:R-:W-:-:S04]  /*00d0*/  IMAD.MOV R4, RZ, RZ, -R3 ;  /* 0x000000ffff047224 */ /* 0x002fc800078e0a03 */
[----:B------:R-:W-:-:S04]  /*00e0*/  IMAD R5, R4, R19, RZ ;  /* 0x0000001304057224 */ /* 0x000fc800078e02ff */
[----:B------:R-:W-:Y:S01]  /*00f0*/  IMAD.HI.U32 R3, R3, R5, R2 ;  /* 0x0000000503037227 */ /* 0x000fe200078e0002 */
[----:B------:R-:W-:-:S05]  /*0100*/  IADD3 R2, PT, PT, R0, -0xd000000, RZ ;  /* 0xf300000000027810 */ /* 0x000fca0007ffe0ff */
[----:B------:R-:W-:Y:S02]  /*0110*/  IMAD.HI.U32 R4, R3, UR4, RZ ;  /* 0x0000000403047c27 */ /* 0x000fe4000f8e00ff */
[----:B------:R0:W1:Y:S02]  /*0120*/  MUFU.RSQ R3, R0 ;  /* 0x0000000000037308 */ /* 0x0000640000001400 */
[----:B------:R-:W-:-:S04]  /*0130*/  IMAD.MOV R6, RZ, RZ, -R4 ;  /* 0x000000ffff067224 */ /* 0x000fc800078e0a04 */
[----:B------:R-:W-:Y:S01]  /*0140*/  IMAD R6, R19, R6, UR4 ;  /* 0x0000000413067e24 */ /* 0x000fe2000f8e0206 */
[----:B------:R-:W2:Y:S04]  /*0150*/  S2UR UR4, SR_CTAID.X ;  /* 0x00000000000479c3 */ /* 0x000ea80000002500 */
[----:B------:R-:W-:-:S13]  /*0160*/  ISETP.GE.U32.AND P0, PT, R6, R19, PT ;  /* 0x000000130600720c */ /* 0x000fda0003f06070 */
[----:B------:R-:W-:Y:S02]  /*0170*/  @P0 IMAD.IADD R6, R6, 0x1, -R19 ;  /* 0x0000000106060824 */ /* 0x000fe400078e0a13 */
[----:B------:R-:W-:Y:S01]  /*0180*/  @P0 VIADD R4, R4, 0x1 ;  /* 0x0000000104040836 */ /* 0x000fe20000000000 */
[----:B------:R-:W-:Y:S02]  /*0190*/  ISETP.GT.U32.AND P0, PT, R2, 0x727fffff, PT ;  /* 0x727fffff0200780c */ /* 0x000fe40003f04070 */
[----:B------:R-:W-:-:S13]  /*01a0*/  ISETP.GE.U32.AND P1, PT, R6, R19, PT ;  /* 0x000000130600720c */ /* 0x000fda0003f26070 */
[----:B------:R-:W-:Y:S01]  /*01b0*/  @P1 VIADD R4, R4, 0x1 ;  /* 0x0000000104041836 */ /* 0x000fe20000000000 */
[----:B------:R-:W-:Y:S01]  /*01c0*/  @!P2 LOP3.LUT R4, RZ, R19, RZ, 0x33, !PT ;  /* 0x00000013ff04a212 */ /* 0x000fe200078e33ff */
[----:B012---:R-:W-:Y:S06]  /*01d0*/  @!P0 BRA `(.L_x_41) ;  /* 0x00000000000c8947 */ /* 0x007fec0003800000 */
[----:B------:R-:W-:-:S07]  /*01e0*/  MOV R6, 0x200 ;  /* 0x0000020000067802 */ /* 0x000fce0000000f00 */
[----:B------:R-:W-:Y:S05]  /*01f0*/  CALL.REL.NOINC `($__internal_0_$__cuda_sm20_sqrt_rn_f32_slowpath) ;  /* 0x0000000400f87944 */ /* 0x000fea0003c00000 */
[----:B------:R-:W-:Y:S05]  /*0200*/  BRA `(.L_x_42) ;  /* 0x0000000000107947 */ /* 0x000fea0003800000 */
.L_x_41:
[----:B------:R-:W-:Y:S01]  /*0210*/  FMUL.FTZ R21, R0, R3 ;  /* 0x0000000300157220 */ /* 0x000fe20000410000 */
[----:B------:R-:W-:-:S03]  /*0220*/  FMUL.FTZ R3, R3, 0.5 ;  /* 0x3f00000003037820 */ /* 0x000fc60000410000 */
[----:B------:R-:W-:-:S04]  /*0230*/  FFMA R0, -R21, R21, R0 ;  /* 0x0000001515007223 */ /* 0x000fc80000000100 */
[----:B------:R-:W-:-:S07]  /*0240*/  FFMA R21, R0, R3, R21 ;  /* 0x0000000300157223 */ /* 0x000fce0000000015 */
.L_x_42:
[----:B------:R-:W0:Y:S01]  /*0250*/  S2R R11, SR_TID.X ;  /* 0x00000000000b7919 */ /* 0x000e220000002100 */
[C---:B------:R-:W-:Y:S01]  /*0260*/  ISETP.GE.U32.AND P0, PT, R4.reuse, 0x4, PT ;  /* 0x000000040400780c */ /* 0x040fe20003f06070 */
[----:B------:R-:W1:Y:S01]  /*0270*/  LDCU.64 UR6, c[0x0][0x358] ;  /* 0x00006b00ff0677ac */ /* 0x000e620008000a00 */
[----:B------:R-:W-:Y:S02]  /*0280*/  VIMNMX.U32 R4, PT, PT, R4, 0x1, !PT ;  /* 0x0000000104047848 */ /* 0x000fe40007fe0000 */
[----:B------:R-:W-:Y:S02]  /*0290*/  MOV R10, RZ ;  /* 0x000000ff000a7202 */ /* 0x000fe40000000f00 */
[----:B------:R-:W-:-:S07]  /*02a0*/  LOP3.LUT R9, R4, 0x3, RZ, 0xc0, !PT ;  /* 0x0000000304097812 */ /* 0x000fce00078ec0ff */
[----:B------:R-:W-:Y:S05]  /*02b0*/  @!P0 BRA `(.L_x_43) ;  /* 0x0000000400548947 */ /* 0x000fea0003800000 */
[----:B------:R-:W0:Y:S01]  /*02c0*/  LDC R8, c[0x0][0x388] ;  /* 0x0000e200ff087b82 */ /* 0x000e220000000800 */
[----:B------:R-:W-:-:S05]  /*02d0*/  LOP3.LUT R10, R4, 0xfffffffc, RZ, 0xc0, !PT ;  /* 0xfffffffc040a7812 */ /* 0x000fca00078ec0ff */
[----:B------:R-:W-:Y:S02]  /*02e0*/  IMAD.MOV R7, RZ, RZ, -R10 ;  /* 0x000000ffff077224 */ /* 0x000fe400078e0a0a */
[----:B------:R-:W2:Y:S01]  /*02f0*/  LDC.64 R12, c[0x0][0x380] ;  /* 0x0000e000ff0c7b82 */ /* 0x000ea20000000a00 */
[----:B0-----:R-:W-:-:S04]  /*0300*/  IMAD R8, R8, UR4, R11 ;  /* 0x0000000408087c24 */ /* 0x001fc8000f8e020b */
[----:B------:R-:W-:Y:S01]  /*0310*/  IMAD.IADD R6, R8, 0x1, R19 ;  /* 0x0000000108067824 */ /* 0x000fe200078e0213 */
[C---:B------:R-:W-:Y:S01]  /*0320*/  LEA R5, R19.reuse, R8, 0x1 ;  /* 0x0000000813057211 */ /* 0x040fe200078e08ff */
[----:B------:R-:W-:-:S07]  /*0330*/  IMAD R4, R19, 0x3, R8 ;  /* 0x0000000313047824 */ /* 0x000fce00078e0208 */
.L_x_52:
[----:B--2---:R-:W-:-:S05]  /*0340*/  IMAD.WIDE.U32 R16, R8, 0x4, R12 ;  /* 0x0000000408107825 */ /* 0x004fca00078e000c */
[----:B-1----:R-:W2:Y:S01]  /*0350*/  LDG.E R3, desc[UR6][R16.64] ;  /* 0x0000000610037981 */ /* 0x002ea2000c1e1900 */
[----:B------:R-:W0:Y:S01]  /*0360*/  MUFU.RCP R0, R21 ;  /* 0x0000001500007308 */ /* 0x000e220000001000 */
[----:B------:R-:W-:Y:S01]  /*0370*/  BSSY.RECONVERGENT B0, `(.L_x_44) ;  /* 0x000000c000007945 */ /* 0x000fe20003800200 */
[----:B0-----:R-:W-:-:S04]  /*0380*/  FFMA R15, R0, -R21, 1 ;  /* 0x3f800000000f7423 */ /* 0x001fc80000000815 */
[----:B------:R-:W-:Y:S02]  /*0390*/  FFMA R0, R0, R15, R0 ;  /* 0x0000000f00007223 */ /* 0x000fe40000000000 */
[----:B--2---:R-:W0:Y:S02]  /*03a0*/  FCHK P0, R3, R21 ;  /* 0x0000001503007302 */ /* 0x004e240000000000 */
[----:B------:R-:W-:-:S04]  /*03b0*/  FFMA R2, R3, R0, RZ ;  /* 0x0000000003027223 */ /* 0x000fc800000000ff */
[----:B------:R-:W-:-:S04]  /*03c0*/  FFMA R15, R2, -R21, R3 ;  /* 0x80000015020f7223 */ /* 0x000fc80000000003 */
[----:B------:R-:W-:Y:S01]  /*03d0*/  FFMA R23, R0, R15, R2 ;  /* 0x0000000f00177223 */ /* 0x000fe20000000002 */
[----:B0-----:R-:W-:Y:S06]  /*03e0*/  @!P0 BRA `(.L_x_45) ;  /* 0x0000000000108947 */ /* 0x001fec0003800000 */
[----:B------:R-:W-:Y:S01]  /*03f0*/  IMAD.MOV.U32 R0, RZ, RZ, R21 ;  /* 0x000000ffff007224 */ /* 0x000fe200078e0015 */
[----:B------:R-:W-:-:S07]  /*0400*/  MOV R18, 0x420 ;  /* 0x0000042000127802 */ /* 0x000fce0000000f00 */
[----:B------:R-:W-:Y:S05]  /*0410*/  CALL.REL.NOINC `($__internal_1_$__cuda_sm3x_div_rn_noftz_f32_slowpath) ;  /* 0x0000000400d07944 */ /* 0x000fea0003c00000 */
[----:B------:R-:W-:-:S07]  /*0420*/  MOV R23, R0 ;  /* 0x0000000000177202 */ /* 0x000fce0000000f00 */
.L_x_45:
[----:B------:R-:W-:Y:S05]  /*0430*/  BSYNC.RECONVERGENT B0 ;  /* 0x0000000000007941 */ /* 0x000fea0003800200 */
.L_x_44:
[----:B------:R-:W-:Y:S01]  /*0440*/  IMAD.WIDE.U32 R14, R6, 0x4, R12 ;  /* 0x00000004060e7825 */ /* 0x000fe200078e000c */
[----:B------:R0:W-:Y:S04]  /*0450*/  STG.E desc[UR6][R16.64], R23 ;  /* 0x0000001710007986 */ /* 0x0001e8000c101906 */
[----:B------:R-:W2:Y:S01]  /*0460*/  LDG.E R25, desc[UR6][R14.64] ;  /* 0x000000060e197981 */ /* 0x000ea2000c1e1900 */
[----:B------:R-:W1:Y:S01]  /*0470*/  MUFU.RCP R0, R21 ;  /* 0x0000001500007308 */ /* 0x000e620000001000 */
[----:B------:R-:W-:Y:S01]  /*0480*/  BSSY.RECONVERGENT B0, `(.L_x_46) ;  /* 0x000000d000007945 */ /* 0x000fe20003800200 */
[----:B-1----:R-:W-:-:S04]  /*0490*/  FFMA R3, R0, -R21, 1 ;  /* 0x3f80000000037423 */ /* 0x002fc80000000815 */
[----:B------:R-:W-:Y:S02]  /*04a0*/  FFMA R0, R0, R3, R0 ;  /* 0x0000000300007223 */ /* 0x000fe40000000000 */
[----:B--2---:R-:W1:Y:S02]  /*04b0*/  FCHK P0, R25, R21 ;  /* 0x0000001519007302 */ /* 0x004e640000000000 */
[----:B------:R-:W-:-:S04]  /*04c0*/  FFMA R2, R0, R25, RZ ;  /* 0x0000001900027223 */ /* 0x000fc800000000ff */
[----:B------:R-:W-:-:S04]  /*04d0*/  FFMA R3, R2, -R21, R25 ;  /* 0x8000001502037223 */ /* 0x000fc80000000019 */
[----:B------:R-:W-:Y:S01]  /*04e0*/  FFMA R3, R0, R3, R2 ;  /* 0x0000000300037223 */ /* 0x000fe20000000002 */
[----:B01----:R-:W-:Y:S06]  /*04f0*/  @!P0 BRA `(.L_x_47) ;  /* 0x0000000000148947 */ /* 0x003fec0003800000 */
[----:B------:R-:W-:Y:S01]  /*0500*/  IMAD.MOV.U32 R3, RZ, RZ, R25 ;  /* 0x000000ffff037224 */ /* 0x000fe200078e0019 */
[----:B------:R-:W-:Y:S02]  /*0510*/  MOV R0, R21 ;  /* 0x0000001500007202 */ /* 0x000fe40000000f00 */
[----:B------:R-:W-:-:S07]  /*0520*/  MOV R18, 0x540 ;  /* 0x0000054000127802 */ /* 0x000fce0000000f00 */
[----:B------:R-:W-:Y:S05]  /*0530*/  CALL.REL.NOINC `($__internal_1_$__cuda_sm3x_div_rn_noftz_f32_slowpath) ;  /* 0x0000000400887944 */ /* 0x000fea0003c00000 */
[----:B------:R-:W-:-:S07]  /*0540*/  IMAD.MOV.U32 R3, RZ, RZ, R0 ;  /* 0x000000ffff037224 */ /* 0x000fce00078e0000 */
.L_x_47:
[----:B------:R-:W-:Y:S05]  /*0550*/  BSYNC.RECONVERGENT B0 ;  /* 0x0000000000007941 */ /* 0x000fea0003800200 */
.L_x_46:
        /* <DEDUP_REMOVED lines=12> */
[----:B------:R-:W-:Y:S01]  /*0620*/  MOV R3, R25 ;  /* 0x0000001900037202 */ /* 0x000fe20000000f00 */
[----:B------:R-:W-:Y:S01]  /*0630*/  IMAD.MOV.U32 R0, RZ, RZ, R21 ;  /* 0x000000ffff007224 */ /* 0x000fe200078e0015 */
[----:B------:R-:W-:-:S07]  /*0640*/  MOV R18, 0x660 ;  /* 0x0000066000127802 */ /* 0x000fce0000000f00 */
[----:B------:R-:W-:Y:S05]  /*0650*/  CALL.REL.NOINC `($__internal_1_$__cuda_sm3x_div_rn_noftz_f32_slowpath) ;  /* 0x0000000400407944 */ /* 0x000fea0003c00000 */
[----:B------:R-:W-:-:S07]  /*0660*/  MOV R23, R0 ;  /* 0x0000000000177202 */ /* 0x000fce0000000f00 */
.L_x_49:
[----:B------:R-:W-:Y:S05]  /*0670*/  BSYNC.RECONVERGENT B0 ;  /* 0x0000000000007941 */ /* 0x000fea0003800200 */
.L_x_48:
        /* <DEDUP_REMOVED lines=16> */
.L_x_51:
[----:B------:R-:W-:Y:S05]  /*0780*/  BSYNC.RECONVERGENT B0 ;  /* 0x0000000000007941 */ /* 0x000fea0003800200 */
.L_x_50:
[----:B------:R3:W-:Y:S01]  /*0790*/  STG.E desc[UR6][R14.64], R0 ;  /* 0x000000000e007986 */ /* 0x0007e2000c101906 */
[----:B------:R-:W-:Y:S01]  /*07a0*/  VIADD R7, R7, 0x4 ;  /* 0x0000000407077836 */ /* 0x000fe20000000000 */
[C---:B------:R-:W-:Y:S01]  /*07b0*/  LEA R6, R19.reuse, R6, 0x2 ;  /* 0x0000000613067211 */ /* 0x040fe200078e10ff */
[C---:B------:R-:W-:Y:S01]  /*07c0*/  IMAD R5, R19.reuse, 0x4, R5 ;  /* 0x0000000413057824 */ /* 0x040fe200078e0205 */
[C---:B------:R-:W-:Y:S01]  /*07d0*/  LEA R4, R19.reuse, R4, 0x2 ;  /* 0x0000000413047211 */ /* 0x040fe200078e10ff */
[----:B------:R-:W-:Y:S01]  /*07e0*/  IMAD R8, R19, 0x4, R8 ;  /* 0x0000000413087824 */ /* 0x000fe200078e0208 */
[----:B------:R-:W-:-:S13]  /*07f0*/  ISETP.NE.AND P0, PT, R7, RZ, PT ;  /* 0x000000ff0700720c */ /* 0x000fda0003f05270 */
[----:B---3--:R-:W-:Y:S05]  /*0800*/  @P0 BRA `(.L_x_52) ;  /* 0xfffffff800cc0947 */ /* 0x008fea000383ffff */
.L_x_43:
[----:B------:R-:W-:-:S13]  /*0810*/  ISETP.NE.AND P0, PT, R9, RZ, PT ;  /* 0x000000ff0900720c */ /* 0x000fda0003f05270 */
[----:B-1----:R-:W-:Y:S05]  /*0820*/  @!P0 EXIT ;  /* 0x000000000000894d */ /* 0x002fea0003800000 */
[----:B------:R-:W1:Y:S01]  /*0830*/  LDC R3, c[0x0][0x388] ;  /* 0x0000e200ff037b82 */ /* 0x000e620000000800 */
[----:B0-----:R-:W-:Y:S01]  /*0840*/  IMAD R6, R19, R10, R11 ;  /* 0x0000000a13067224 */ /* 0x001fe200078e020b */
[----:B------:R-:W-:-:S06]  /*0850*/  IADD3 R9, PT, PT, -R9, RZ, RZ ;  /* 0x000000ff09097210 */ /* 0x000fcc0007ffe1ff */
[----:B------:R-:W0:Y:S01]  /*0860*/  LDC.64 R4, c[0x0][0x380] ;  /* 0x0000e000ff047b82 */ /* 0x000e220000000a00 */
[----:B-1----:R-:W-:-:S07]  /*0870*/  IMAD R6, R3, UR4, R6 ;  /* 0x0000000403067c24 */ /* 0x002fce000f8e0206 */
.L_x_55:
[----:B01----:R-:W-:-:S05]  /*0880*/  IMAD.WIDE.U32 R10, R6, 0x4, R4 ;  /* 0x00000004060a7825 */ /* 0x003fca00078e0004 */
[----:B------:R-:W2:Y:S01]  /*0890*/  LDG.E R7, desc[UR6][R10.64] ;  /* 0x000000060a077981 */ /* 0x000ea2000c1e1900 */
[----:B------:R-:W0:Y:S01]  /*08a0*/  MUFU.RCP R0, R21 ;  /* 0x0000001500007308 */ /* 0x000e220000001000 */
[----:B------:R-:W-:Y:S01]  /*08b0*/  VIADD R9, R9, 0x1 ;  /* 0x0000000109097836 */ /* 0x000fe20000000000 */
[----:B------:R-:W-:Y:S04]  /*08c0*/  BSSY.RECONVERGENT B0, `(.L_x_53) ;  /* 0x000000d000007945 */ /* 0x000fe80003800200 */
[----:B------:R-:W-:Y:S01]  /*08d0*/  ISETP.NE.AND P2, PT, R9, RZ, PT ;  /* 0x000000ff0900720c */ /* 0x000fe20003f45270 */
[----:B0-----:R-:W-:-:S04]  /*08e0*/  FFMA R3, R0, -R21, 1 ;  /* 0x3f80000000037423 */ /* 0x001fc80000000815 */
[----:B------:R-:W-:Y:S01]  /*08f0*/  FFMA R0, R0, R3, R0 ;  /* 0x0000000300007223 */ /* 0x000fe20000000000 */
[----:B--2---:R-:W0:Y:S03]  /*0900*/  FCHK P0, R7, R21 ;  /* 0x0000001507007302 */ /* 0x004e260000000000 */
[----:B------:R-:W-:-:S04]  /*0910*/  FFMA R2, R0, R7, RZ ;  /* 0x0000000700027223 */ /* 0x000fc800000000ff */
[----:B------:R-:W-:-:S04]  /*0920*/  FFMA R3, R2, -R21, R7 ;  /* 0x8000001502037223 */ /* 0x000fc80000000007 */
[----:B------:R-:W-:Y:S01]  /*0930*/  FFMA R0, R0, R3, R2 ;  /* 0x0000000300007223 */ /* 0x000fe20000000002 */
[----:B0-----:R-:W-:Y:S06]  /*0940*/  @!P0 BRA `(.L_x_54) ;  /* 0x0000000000108947 */ /* 0x001fec0003800000 */
[----:B------:R-:W-:Y:S01]  /*0950*/  MOV R3, R7 ;  /* 0x0000000700037202 */ /* 0x000fe20000000f00 */
[----:B------:R-:W-:Y:S01]  /*0960*/  IMAD.MOV.U32 R0, RZ, RZ, R21 ;  /* 0x000000ffff007224 */ /* 0x000fe200078e0015 */
[----:B------:R-:W-:-:S07]  /*0970*/  MOV R18, 0x990 ;  /* 0x0000099000127802 */ /* 0x000fce0000000f00 */
[----:B------:R-:W-:Y:S05]  /*0980*/  CALL.REL.NOINC `($__internal_1_$__cuda_sm3x_div_rn_noftz_f32_slowpath) ;  /* 0x0000000000747944 */ /* 0x000fea0003c00000 */
.L_x_54:
[----:B------:R-:W-:Y:S05]  /*0990*/  BSYNC.RECONVERGENT B0 ;  /* 0x0000000000007941 */ /* 0x000fea0003800200 */
.L_x_53:
[----:B------:R1:W-:Y:S01]  /*09a0*/  STG.E desc[UR6][R10.64], R0 ;  /* 0x000000000a007986 */ /* 0x0003e2000c101906 */
[----:B------:R-:W-:Y:S01]  /*09b0*/  IADD3 R6, PT, PT, R19, R6, RZ ;  /* 0x0000000613067210 */ /* 0x000fe20007ffe0ff */
[----:B------:R-:W-:Y:S06]  /*09c0*/  @P2 BRA `(.L_x_55) ;  /* 0xfffffffc00ac2947 */ /* 0x000fec000383ffff */
[----:B------:R-:W-:Y:S05]  /*09d0*/  EXIT ;  /* 0x000000000000794d */ /* 0x000fea0003800000 */
        .weak           $__internal_0_$__cuda_sm20_sqrt_rn_f32_slowpath
        .type           $__internal_0_$__cuda_sm20_sqrt_rn_f32_slowpath,@function
        .size           $__internal_0_$__cuda_sm20_sqrt_rn_f32_slowpath,($__internal_1_$__cuda_sm3x_div_rn_noftz_f32_slowpath - $__internal_0_$__cuda_sm20_sqrt_rn_f32_slowpath)
$__internal_0_$__cuda_sm20_sqrt_rn_f32_slowpath:
[----:B------:R-:W-:-:S13]  /*09e0*/  LOP3.LUT P0, RZ, R0, 0x7fffffff, RZ, 0xc0, !PT ;  /* 0x7fffffff00ff7812 */ /* 0x000fda000780c0ff */
[----:B------:R-:W-:Y:S01]  /*09f0*/  @!P0 IMAD.MOV.U32 R2, RZ, RZ, R0 ;  /* 0x000000ffff028224 */ /* 0x000fe200078e0000 */
[----:B------:R-:W-:Y:S06]  /*0a00*/  @!P0 BRA `(.L_x_56) ;  /* 0x0000000000448947 */ /* 0x000fec0003800000 */
[----:B------:R-:W-:-:S13]  /*0a10*/  FSETP.GEU.FTZ.AND P0, PT, R0, RZ, PT ;  /* 0x000000ff0000720b */ /* 0x000fda0003f1e000 */
[----:B------:R-:W-:Y:S01]  /*0a20*/  @!P0 MOV R2, 0x7fffffff ;  /* 0x7fffffff00028802 */ /* 0x000fe20000000f00 */
[----:B------:R-:W-:Y:S06]  /*0a30*/  @!P0 BRA `(.L_x_56) ;  /* 0x0000000000388947 */ /* 0x000fec0003800000 */
[----:B------:R-:W-:-:S13]  /*0a40*/  FSETP.GTU.FTZ.AND P0, PT, |R0|, +INF , PT ;  /* 0x7f8000000000780b */ /* 0x000fda0003f1c200 */
[----:B------:R-:W-:Y:S01]  /*0a50*/  @P0 FADD.FTZ R2, R0, 1 ;  /* 0x3f80000000020421 */ /* 0x000fe20000010000 */
[----:B------:R-:W-:Y:S06]  /*0a60*/  @P0 BRA `(.L_x_56) ;  /* 0x00000000002c0947 */ /* 0x000fec0003800000 */
[----:B------:R-:W-:-:S13]  /*0a70*/  FSETP.NEU.FTZ.AND P0, PT, |R0|, +INF , PT ;  /* 0x7f8000000000780b */ /* 0x000fda0003f1d200 */
[----:B------:R-:W-:Y:S01]  /*0a80*/  @!P0 IMAD.MOV.U32 R2, RZ, RZ, R0 ;  /* 0x000000ffff028224 */ /* 0x000fe200078e0000 */
[----:B------:R-:W-:Y:S06]  /*0a90*/  @!P0 BRA `(.L_x_56) ;  /* 0x0000000000208947 */ /* 0x000fec0003800000 */
[----:B------:R-:W-:-:S04]  /*0aa0*/  FFMA R0, R0, 1.84467440737095516160e+19, RZ ;  /* 0x5f80000000007823 */ /* 0x000fc800000000ff */
[----:B------:R-:W0:Y:S02]  /*0ab0*/  MUFU.RSQ R3, R0 ;  /* 0x0000000000037308 */ /* 0x000e240000001400 */
[----:B0-----:R-:W-:Y:S01]  /*0ac0*/  FMUL.FTZ R5, R0, R3 ;  /* 0x0000000300057220 */ /* 0x001fe20000410000 */
[----:B------:R-:W-:-:S03]  /*0ad0*/  FMUL.FTZ R3, R3, 0.5 ;  /* 0x3f00000003037820 */ /* 0x000fc60000410000 */
[----:B------:R-:W-:-:S04]  /*0ae0*/  FADD.FTZ R2, -R5, -RZ ;  /* 0x800000ff05027221 */ /* 0x000fc80000010100 */
[----:B------:R-:W-:-:S04]  /*0af0*/  FFMA R2, R5, R2, R0 ;  /* 0x0000000205027223 */ /* 0x000fc80000000000 */
[----:B------:R-:W-:-:S04]  /*0b00*/  FFMA R2, R2, R3, R5 ;  /* 0x0000000302027223 */ /* 0x000fc80000000005 */
[----:B------:R-:W-:-:S07]  /*0b10*/  FMUL.FTZ R2, R2, 2.3283064365386962891e-10 ;  /* 0x2f80000002027820 */ /* 0x000fce0000410000 */
.L_x_56:
[----:B------:R-:W-:Y:S01]  /*0b20*/  HFMA2 R3, -RZ, RZ, 0, 0 ;  /* 0x00000000ff037431 */ /* 0x000fe200000001ff */
[----:B------:R-:W-:Y:S01]  /*0b30*/  MOV R21, R2 ;  /* 0x0000000200157202 */ /* 0x000fe20000000f00 */
[----:B------:R-:W-:-:S04]  /*0b40*/  IMAD.MOV.U32 R2, RZ, RZ, R6 ;  /* 0x000000ffff027224 */ /* 0x000fc800078e0006 */
[----:B------:R-:W-:Y:S05]  /*0b50*/  RET.REL.NODEC R2 `(_Z5scalePfii) ;  /* 0xfffffff402287950 */ /* 0x000fea0003c3ffff */
        .weak           $__internal_1_$__cuda_sm3x_div_rn_noftz_f32_slowpath
        .type           $__internal_1_$__cuda_sm3x_div_rn_noftz_f32_slowpath,@function
        .size           $__internal_1_$__cuda_sm3x_div_rn_noftz_f32_slowpath,(.L_x_186 - $__internal_1_$__cuda_sm3x_div_rn_noftz_f32_slowpath)
$__internal_1_$__cuda_sm3x_div_rn_noftz_f32_slowpath:
[----:B------:R-:W-:Y:S01]  /*0b60*/  SHF.R.U32.HI R2, RZ, 0x17, R0 ;  /* 0x00000017ff027819 */ /* 0x000fe20000011600 */
[----:B------:R-:W-:Y:S01]  /*0b70*/  BSSY.RECONVERGENT B1, `(.L_x_57) ;  /* 0x0000063000017945 */ /* 0x000fe20003800200 */
[----:B------:R-:W-:Y:S02]  /*0b80*/  SHF.R.U32.HI R22, RZ, 0x17, R3 ;  /* 0x00000017ff167819 */ /* 0x000fe40000011603 */
[----:B------:R-:W-:Y:S02]  /*0b90*/  LOP3.LUT R2, R2, 0xff, RZ, 0xc0, !PT ;  /* 0x000000ff02027812 */ /* 0x000fe400078ec0ff */
[----:B------:R-:W-:-:S03]  /*0ba0*/  LOP3.LUT R22, R22, 0xff, RZ, 0xc0, !PT ;  /* 0x000000ff16167812 */ /* 0x000fc600078ec0ff */
[----:B------:R-:W-:Y:S01]  /*0bb0*/  VIADD R23, R2, 0xffffffff ;  /* 0xffffffff02177836 */ /* 0x000fe20000000000 */
[----:B------:R-:W-:-:S04]  /*0bc0*/  IADD3 R20, PT, PT, R22, -0x1, RZ ;  /* 0xffffffff16147810 */ /* 0x000fc80007ffe0ff */
[----:B------:R-:W-:-:S04]  /*0bd0*/  ISETP.GT.U32.AND P0, PT, R23, 0xfd, PT ;  /* 0x000000fd1700780c */ /* 0x000fc80003f04070 */
[----:B------:R-:W-:-:S13]  /*0be0*/  ISETP.GT.U32.OR P0, PT, R20, 0xfd, P0 ;  /* 0x000000fd1400780c */ /* 0x000fda0000704470 */
[----:B------:R-:W-:Y:S01]  /*0bf0*/  @!P0 IMAD.MOV.U32 R20, RZ, RZ, RZ ;  /* 0x000000ffff148224 */ /* 0x000fe200078e00ff */
[----:B------:R-:W-:Y:S06]  /*0c00*/  @!P0 BRA `(.L_x_58) ;  /* 0x0000000000608947 */ /* 0x000fec0003800000 */
[----:B------:R-:W-:Y:S02]  /*0c10*/  FSETP.GTU.FTZ.AND P0, PT, |R3|, +INF , PT ;  /* 0x7f8000000300780b */ /* 0x000fe40003f1c200 */
[----:B------:R-:W-:-:S04]  /*0c20*/  FSETP.GTU.FTZ.AND P1, PT, |R0|, +INF , PT ;  /* 0x7f8000000000780b */ /* 0x000fc80003f3c200 */
[----:B------:R-:W-:-:S13]  /*0c30*/  PLOP3.LUT P0, PT, P0, P1, PT, 0xf8, 0x8f ;  /* 0x00000000008f781c */ /* 0x000fda0000703f70 */
[----:B------:R-:W-:Y:S05]  /*0c40*/  @P0 BRA `(.L_x_59) ;  /* 0x0000000400500947 */ /* 0x000fea0003800000 */
[----:B------:R-:W-:-:S13]  /*0c50*/  LOP3.LUT P0, RZ, R0, 0x7fffffff, R3, 0xc8, !PT ;  /* 0x7fffffff00ff7812 */ /* 0x000fda000780c803 */
[----:B------:R-:W-:Y:S05]  /*0c60*/  @!P0 BRA `(.L_x_60) ;  /* 0x0000000400408947 */ /* 0x000fea0003800000 */
[C---:B------:R-:W-:Y:S02]  /*0c70*/  FSETP.NEU.FTZ.AND P3, PT, |R3|.reuse, +INF , PT ;  /* 0x7f8000000300780b */ /* 0x040fe40003f7d200 */
[----:B------:R-:W-:Y:S02]  /*0c80*/  FSETP.NEU.FTZ.AND P1, PT, |R0|, +INF , PT ;  /* 0x7f8000000000780b */ /* 0x000fe40003f3d200 */
[----:B------:R-:W-:-:S11]  /*0c90*/  FSETP.NEU.FTZ.AND P0, PT, |R3|, +INF , PT ;  /* 0x7f8000000300780b */ /* 0x000fd60003f1d200 */
[----:B------:R-:W-:Y:S05]  /*0ca0*/  @!P1 BRA !P3, `(.L_x_60) ;  /* 0x0000000400309947 */ /* 0x000fea0005800000 */
[----:B------:R-:W-:-:S04]  /*0cb0*/  LOP3.LUT P3, RZ, R3, 0x7fffffff, RZ, 0xc0, !PT ;  /* 0x7fffffff03ff7812 */ /* 0x000fc8000786c0ff */
[----:B------:R-:W-:-:S13]  /*0cc0*/  PLOP3.LUT P1, PT, P1, P3, PT, 0x2f, 0xf2 ;  /* 0x0000000000f2781c */ /* 0x000fda0000f26577 */
[----:B------:R-:W-:Y:S05]  /*0cd0*/  @P1 BRA `(.L_x_61) ;  /* 0x00000004001c1947 */ /* 0x000fea0003800000 */
[----:B------:R-:W-:-:S04]  /*0ce0*/  LOP3.LUT P1, RZ, R0, 0x7fffffff, RZ, 0xc0, !PT ;  /* 0x7fffffff00ff7812 */ /* 0x000fc8000782c0ff */
[----:B------:R-:W-:-:S13]  /*0cf0*/  PLOP3.LUT P0, PT, P0, P1, PT, 0x2f, 0xf2 ;  /* 0x0000000000f2781c */ /* 0x000fda0000702577 */
[----:B------:R-:W-:Y:S05]  /*0d00*/  @P0 BRA `(.L_x_62) ;  /* 0x0000000400040947 */ /* 0x000fea0003800000 */
[----:B------:R-:W-:Y:S02]  /*0d10*/  IADD3 R20, PT, PT, R22, -0x1, RZ ;  /* 0xffffffff16147810 */ /* 0x000fe40007ffe0ff */
[----:B------:R-:W-:Y:S02]  /*0d20*/  ISETP.GE.AND P1, PT, R23, RZ, PT ;  /* 0x000000ff1700720c */ /* 0x000fe40003f26270 */
[----:B------:R-:W-:-:S11]  /*0d30*/  ISETP.GE.AND P0, PT, R20, RZ, PT ;  /* 0x000000ff1400720c */ /* 0x000fd60003f06270 */
[----:B------:R-:W-:Y:S02]  /*0d40*/  @!P1 FFMA R0, R0, 1.84467440737095516160e+19, RZ ;  /* 0x5f80000000009823 */ /* 0x000fe400000000ff */
[----:B------:R-:W-:Y:S01]  /*0d50*/  @P0 IMAD.MOV.U32 R20, RZ, RZ, RZ ;  /* 0x000000ffff140224 */ /* 0x000fe200078e00ff */
[----:B------:R-:W-:Y:S01]  /*0d60*/  @!P0 MOV R20, 0xffffffc0 ;  /* 0xffffffc000148802 */ /* 0x000fe20000000f00 */
[----:B------:R-:W-:-:S04]  /*0d70*/  @!P0 FFMA R3, R3, 1.84467440737095516160e+19, RZ ;  /* 0x5f80000003038823 */ /* 0x000fc800000000ff */
[----:B------:R-:W-:-:S07]  /*0d80*/  @!P1 VIADD R20, R20, 0x40 ;  /* 0x0000004014149836 */ /* 0x000fce0000000000 */
.L_x_58:
[----:B------:R-:W-:Y:S01]  /*0d90*/  LEA R23, R2, 0xc0800000, 0x17 ;  /* 0xc080000002177811 */ /* 0x000fe200078eb8ff */
[----:B------:R-:W-:Y:S01]  /*0da0*/  VIADD R22, R22, 0xffffff81 ;  /* 0xffffff8116167836 */ /* 0x000fe20000000000 */
[----:B------:R-:W-:Y:S02]  /*0db0*/  BSSY.RECONVERGENT B2, `(.L_x_63) ;  /* 0x0000035000027945 */ /* 0x000fe40003800200 */
[----:B------:R-:W-:Y:S01]  /*0dc0*/  IADD3 R26, PT, PT, -R23, R0, RZ ;  /* 0x00000000171a7210 */ /* 0x000fe20007ffe1ff */
[----:B------:R-:W-:-:S03]  /*0dd0*/  IMAD R0, R22, -0x800000, R3 ;  /* 0xff80000016007824 */ /* 0x000fc600078e0203 */
[----:B------:R-:W0:Y:S01]  /*0de0*/  MUFU.RCP R24, R26 ;  /* 0x0000001a00187308 */ /* 0x000e220000001000 */
[----:B------:R-:W-:-:S04]  /*0df0*/  FADD.FTZ R23, -R26, -RZ ;  /* 0x800000ff1a177221 */ /* 0x000fc80000010100 */
[----:B0-----:R-:W-:-:S04]  /*0e00*/  FFMA R25, R24, R23, 1 ;  /* 0x3f80000018197423 */ /* 0x001fc80000000017 */
[----:B------:R-:W-:-:S04]  /*0e10*/  FFMA R25, R24, R25, R24 ;  /* 0x0000001918197223 */ /* 0x000fc80000000018 */
[----:B------:R-:W-:-:S04]  /*0e20*/  FFMA R24, R0, R25, RZ ;  /* 0x0000001900187223 */ /* 0x000fc800000000ff */
[----:B------:R-:W-:-:S04]  /*0e30*/  FFMA R3, R23, R24, R0 ;  /* 0x0000001817037223 */ /* 0x000fc80000000000 */
[----:B------:R-:W-:Y:S01]  /*0e40*/  FFMA R24, R25, R3, R24 ;  /* 0x0000000319187223 */ /* 0x000fe20000000018 */
[----:B------:R-:W-:-:S03]  /*0e50*/  IADD3 R3, PT, PT, R22, 0x7f, -R2 ;  /* 0x0000007f16037810 */ /* 0x000fc60007ffe802 */
[----:B------:R-:W-:Y:S01]  /*0e60*/  FFMA R23, R23, R24, R0 ;  /* 0x0000001817177223 */ /* 0x000fe20000000000 */
[----:B------:R-:W-:-:S03]  /*0e70*/  IADD3 R3, PT, PT, R3, R20, RZ ;  /* 0x0000001403037210 */ /* 0x000fc60007ffe0ff */
[----:B------:R-:W-:-:S05]  /*0e80*/  FFMA R0, R25, R23, R24 ;  /* 0x0000001719007223 */ /* 0x000fca0000000018 */
[----:B------:R-:W-:-:S04]  /*0e90*/  SHF.R.U32.HI R2, RZ, 0x17, R0 ;  /* 0x00000017ff027819 */ /* 0x000fc80000011600 */
[----:B------:R-:W-:-:S05]  /*0ea0*/  LOP3.LUT R2, R2, 0xff, RZ, 0xc0, !PT ;  /* 0x000000ff02027812 */ /* 0x000fca00078ec0ff */
[----:B------:R-:W-:-:S05]  /*0eb0*/  IMAD.IADD R2, R2, 0x1, R3 ;  /* 0x0000000102027824 */ /* 0x000fca00078e0203 */
[----:B------:R-:W-:-:S04]  /*0ec0*/  IADD3 R20, PT, PT, R2, -0x1, RZ ;  /* 0xffffffff02147810 */ /* 0x000fc80007ffe0ff */
[----:B------:R-:W-:-:S13]  /*0ed0*/  ISETP.GE.U32.AND P0, PT, R20, 0xfe, PT ;  /* 0x000000fe1400780c */ /* 0x000fda0003f06070 */
[----:B------:R-:W-:Y:S05]  /*0ee0*/  @!P0 BRA `(.L_x_64) ;  /* 0x0000000000808947 */ /* 0x000fea0003800000 */
[----:B------:R-:W-:-:S13]  /*0ef0*/  ISETP.GT.AND P0, PT, R2, 0xfe, PT ;  /* 0x000000fe0200780c */ /* 0x000fda0003f04270 */
[----:B------:R-:W-:Y:S05]  /*0f00*/  @P0 BRA `(.L_x_65) ;  /* 0x00000000006c0947 */ /* 0x000fea0003800000 */
[----:B------:R-:W-:-:S13]  /*0f10*/  ISETP.GE.AND P0, PT, R2, 0x1, PT ;  /* 0x000000010200780c */ /* 0x000fda0003f06270 */
[----:B------:R-:W-:Y:S05]  /*0f20*/  @P0 BRA `(.L_x_66) ;  /* 0x0000000000740947 */ /* 0x000fea0003800000 */
[----:B------:R-:W-:Y:S02]  /*0f30*/  ISETP.GE.AND P0, PT, R2, -0x18, PT ;  /* 0xffffffe80200780c */ /* 0x000fe40003f06270 */
[----:B------:R-:W-:-:S11]  /*0f40*/  LOP3.LUT R0, R0, 0x80000000, RZ, 0xc0, !PT ;  /* 0x8000000000007812 */ /* 0x000fd600078ec0ff */
[----:B------:R-:W-:Y:S05]  /*0f50*/  @!P0 BRA `(.L_x_66) ;  /* 0x0000000000688947 */ /* 0x000fea0003800000 */
[CCC-:B------:R-:W-:Y:S01]  /*0f60*/  FFMA.RZ R3, R25.reuse, R23.reuse, R24.reuse ;  /* 0x0000001719037223 */ /* 0x1c0fe2000000c018 */
[C---:B------:R-:W-:Y:S02]  /*0f70*/  VIADD R22, R2.reuse, 0x20 ;  /* 0x0000002002167836 */ /* 0x040fe40000000000 */
[CCC-:B------:R-:W-:Y:S01]  /*0f80*/  FFMA.RP R20, R25.reuse, R23.reuse, R24.reuse ;  /* 0x0000001719147223 */ /* 0x1c0fe20000008018 */
[----:B------:R-:W-:Y:S01]  /*0f90*/  FFMA.RM R23, R25, R23, R24 ;  /* 0x0000001719177223 */ /* 0x000fe20000004018 */
[C---:B------:R-:W-:Y:S02]  /*0fa0*/  ISETP.NE.AND P3, PT, R2.reuse, RZ, PT ;  /* 0x000000ff0200720c */ /* 0x040fe40003f65270 */
[----:B------:R-:W-:Y:S02]  /*0fb0*/  LOP3.LUT R3, R3, 0x7fffff, RZ, 0xc0, !PT ;  /* 0x007fffff03037812 */ /* 0x000fe400078ec0ff */
[----:B------:R-:W-:Y:S02]  /*0fc0*/  ISETP.NE.AND P1, PT, R2, RZ, PT ;  /* 0x000000ff0200720c */ /* 0x000fe40003f25270 */
[----:B------:R-:W-:-:S02]  /*0fd0*/  LOP3.LUT R3, R3, 0x800000, RZ, 0xfc, !PT ;  /* 0x0080000003037812 */ /* 0x000fc400078efcff */
[----:B------:R-:W-:Y:S02]  /*0fe0*/  IADD3 R2, PT, PT, -R2, RZ, RZ ;  /* 0x000000ff02027210 */ /* 0x000fe40007ffe1ff */
[----:B------:R-:W-:Y:S02]  /*0ff0*/  SHF.L.U32 R22, R3, R22, RZ ;  /* 0x0000001603167219 */ /* 0x000fe400000006ff */
[----:B------:R-:W-:Y:S02]  /*1000*/  FSETP.NEU.FTZ.AND P0, PT, R20, R23, PT ;  /* 0x000000171400720b */ /* 0x000fe40003f1d000 */
[----:B------:R-:W-:Y:S02]  /*1010*/  SEL R2, R2, RZ, P3 ;  /* 0x000000ff02027207 */ /* 0x000fe40001800000 */
[----:B------:R-:W-:Y:S02]  /*1020*/  ISETP.NE.AND P1, PT, R22, RZ, P1 ;  /* 0x000000ff1600720c */ /* 0x000fe40000f25270 */
[----:B------:R-:W-:-:S02]  /*1030*/  SHF.R.U32.HI R23, RZ, R2, R3 ;  /* 0x00000002ff177219 */ /* 0x000fc40000011603 */
[----:B------:R-:W-:Y:S02]  /*1040*/  PLOP3.LUT P0, PT, P0, P1, PT, 0xf8, 0x8f ;  /* 0x00000000008f781c */ /* 0x000fe40000703f70 */
[----:B------:R-:W-:Y:S02]  /*1050*/  SHF.R.U32.HI R3, RZ, 0x1, R23 ;  /* 0x00000001ff037819 */ /* 0x000fe40000011617 */
[----:B------:R-:W-:-:S04]  /*1060*/  SEL R2, RZ, 0x1, !P0 ;  /* 0x00000001ff027807 */ /* 0x000fc80004000000 */
[----:B------:R-:W-:-:S04]  /*1070*/  LOP3.LUT R2, R2, 0x1, R3, 0xf8, !PT ;  /* 0x0000000102027812 */ /* 0x000fc800078ef803 */
[----:B------:R-:W-:-:S05]  /*1080*/  LOP3.LUT R2, R2, R23, RZ, 0xc0, !PT ;  /* 0x0000001702027212 */ /* 0x000fca00078ec0ff */
[----:B------:R-:W-:-:S05]  /*1090*/  IMAD.IADD R3, R3, 0x1, R2 ;  /* 0x0000000103037824 */ /* 0x000fca00078e0202 */
[----:B------:R-:W-:Y:S01]  /*10a0*/  LOP3.LUT R0, R3, R0, RZ, 0xfc, !PT ;  /* 0x0000000003007212 */ /* 0x000fe200078efcff */
[----:B------:R-:W-:Y:S06]  /*10b0*/  BRA `(.L_x_66) ;  /* 0x0000000000107947 */ /* 0x000fec0003800000 */
.L_x_65:
[----:B------:R-:W-:-:S04]  /*10c0*/  LOP3.LUT R0, R0, 0x80000000, RZ, 0xc0, !PT ;  /* 0x8000000000007812 */ /* 0x000fc800078ec0ff */
[----:B------:R-:W-:Y:S01]  /*10d0*/  LOP3.LUT R0, R0, 0x7f800000, RZ, 0xfc, !PT ;  /* 0x7f80000000007812 */ /* 0x000fe200078efcff */
[----:B------:R-:W-:Y:S06]  /*10e0*/  BRA `(.L_x_66) ;  /* 0x0000000000047947 */ /* 0x000fec0003800000 */
.L_x_64:
[----:B------:R-:W-:-:S07]  /*10f0*/  LEA R0, R3, R0, 0x17 ;  /* 0x0000000003007211 */ /* 0x000fce00078eb8ff */
.L_x_66:
[----:B------:R-:W-:Y:S05]  /*1100*/  BSYNC.RECONVERGENT B2 ;  /* 0x0000000000027941 */ /* 0x000fea0003800200 */
.L_x_63:
[----:B------:R-:W-:Y:S05]  /*1110*/  BRA `(.L_x_67) ;  /* 0x0000000000207947 */ /* 0x000fea0003800000 */
.L_x_62:
[----:B------:R-:W-:-:S04]  /*1120*/  LOP3.LUT R0, R0, 0x80000000, R3, 0x48, !PT ;  /* 0x8000000000007812 */ /* 0x000fc800078e4803 */
[----:B------:R-:W-:Y:S01]  /*1130*/  LOP3.LUT R0, R0, 0x7f800000, RZ, 0xfc, !PT ;  /* 0x7f80000000007812 */ /* 0x000fe200078efcff */
[----:B------:R-:W-:Y:S06]  /*1140*/  BRA `(.L_x_67) ;  /* 0x0000000000147947 */ /* 0x000fec0003800000 */
.L_x_61:
[----:B------:R-:W-:Y:S01]  /*1150*/  LOP3.LUT R0, R0, 0x80000000, R3, 0x48, !PT ;  /* 0x8000000000007812 */ /* 0x000fe200078e4803 */
[----:B------:R-:W-:Y:S06]  /*1160*/  BRA `(.L_x_67) ;  /* 0x00000000000c7947 */ /* 0x000fec0003800000 */
.L_x_60:
[----:B------:R-:W0:Y:S01]  /*1170*/  MUFU.RSQ R0, -QNAN ;  /* 0xffc0000000007908 */ /* 0x000e220000001400 */
[----:B------:R-:W-:Y:S05]  /*1180*/  BRA `(.L_x_67) ;  /* 0x0000000000047947 */ /* 0x000fea0003800000 */
.L_x_59:
[----:B------:R-:W-:-:S07]  /*1190*/  FADD.FTZ R0, R3, R0 ;  /* 0x0000000003007221 */ /* 0x000fce0000010000 */
.L_x_67:
[----:B------:R-:W-:Y:S05]  /*11a0*/  BSYNC.RECONVERGENT B1 ;  /* 0x0000000000017941 */ /* 0x000fea0003800200 */
.L_x_57:
[----:B------:R-:W-:Y:S02]  /*11b0*/  HFMA2 R3, -RZ, RZ, 0, 0 ;  /* 0x00000000ff037431 */ /* 0x000fe400000001ff */
[----:B------:R-:W-:-:S04]  /*11c0*/  IMAD.MOV.U32 R2, RZ, RZ, R18 ;  /* 0x000000ffff027224 */ /* 0x000fc800078e0012 */
[----:B0-----:R-:W-:Y:S05]  /*11d0*/  RET.REL.NODEC R2 `(_Z5scalePfii) ;  /* 0xffffffec02887950 */ /* 0x001fea0003c3ffff */
.L_x_68:
        /* <DEDUP_REMOVED lines=10> */
.L_x_186:


//--------------------- .text._Z3addPfS_i         --------------------------
	.section	.text._Z3addPfS_i,"ax",@progbits
	.align	128
        .global         _Z3addPfS_i
        .type           _Z3addPfS_i,@function
        .size           _Z3addPfS_i,(.L_x_199 - _Z3addPfS_i)
        .other          _Z3addPfS_i,@"STO_CUDA_ENTRY STV_DEFAULT"
_Z3addPfS_i:
.text._Z3addPfS_i:
[----:B------:R-:W-:Y:S08]  /*0000*/  LDC R1, c[0x0][0x37c] ;  /* 0x0000df00ff017b82 */ /* 0x000ff00000000800 */
[----:B------:R-:W0:Y:S01]  /*0010*/  LDC R0, c[0x0][0x360] ;  /* 0x0000d800ff007b82 */ /* 0x000e220000000800 */
[----:B------:R-:W0:Y:S02]  /*0020*/  LDCU UR6, c[0x0][0x390] ;  /* 0x00007200ff0677ac */ /* 0x000e240008000800 */
[----:B0-----:R-:W-:-:S13]  /*0030*/  ISETP.GT.U32.AND P0, PT, R0, UR6, PT ;  /* 0x0000000600007c0c */ /* 0x001fda000bf04070 */
[----:B------:R-:W-:Y:S05]  /*0040*/  @P0 EXIT ;  /* 0x000000000000094d */ /* 0x000fea0003800000 */
[----:B------:R-:W0:Y:S01]  /*0050*/  I2F.U32.RP R4, R0 ;  /* 0x0000000000047306 */ /* 0x000e220000209000 */
[----:B------:R-:W-:Y:S01]  /*0060*/  ISETP.NE.U32.AND P2, PT, R0, RZ, PT ;  /* 0x000000ff0000720c */ /* 0x000fe20003f45070 */
[----:B------:R-:W1:Y:S06]  /*0070*/  LDCU.64 UR4, c[0x0][0x358] ;  /* 0x00006b00ff0477ac */ /* 0x000e6c0008000a00 */
[----:B0-----:R-:W0:Y:S02]  /*0080*/  MUFU.RCP R4, R4 ;  /* 0x0000000400047308 */ /* 0x001e240000001000 */
[----:B0-----:R-:W-:-:S02]  /*0090*/  IADD3 R2, PT, PT, R4, 0xffffffe, RZ ;  /* 0x0ffffffe04027810 */ /* 0x001fc40007ffe0ff */
[----:B------:R-:W-:-:S04]  /*00a0*/  MOV R4, RZ ;  /* 0x000000ff00047202 */ /* 0x000fc80000000f00 */
[----:B------:R0:W2:Y:S02]  /*00b0*/  F2I.FTZ.U32.TRUNC.NTZ R3, R2 ;  /* 0x0000000200037305 */ /* 0x0000a4000021f000 */
[----:B0-----:R-:W-:Y:S01]  /*00c0*/  HFMA2 R2, -RZ, RZ, 0, 0 ;  /* 0x00000000ff027431 */ /* 0x001fe200000001ff */
[----:B--2---:R-:W-:-:S05]  /*00d0*/  IADD3 R5, PT, PT, RZ, -R3, RZ ;  /* 0x80000003ff057210 */ /* 0x004fca0007ffe0ff */
[----:B------:R-:W-:-:S04]  /*00e0*/  IMAD R5, R5, R0, RZ ;  /* 0x0000000005057224 */ /* 0x000fc800078e02ff */
[----:B------:R-:W-:Y:S02]  /*00f0*/  IMAD.HI.U32 R3, R3, R5, R2 ;  /* 0x0000000503037227 */ /* 0x000fe400078e0002 */
[----:B------:R-:W0:Y:S04]  /*0100*/  S2R R2, SR_CTAID.X ;  /* 0x0000000000027919 */ /* 0x000e280000002500 */
[----:B------:R-:W-:-:S05]  /*0110*/  IMAD.HI.U32 R5, R3, UR6, RZ ;  /* 0x0000000603057c27 */ /* 0x000fca000f8e00ff */
[----:B------:R-:W-:-:S05]  /*0120*/  IADD3 R3, PT, PT, -R5, RZ, RZ ;  /* 0x000000ff05037210 */ /* 0x000fca0007ffe1ff */
[----:B------:R-:W-:-:S05]  /*0130*/  IMAD R3, R0, R3, UR6 ;  /* 0x0000000600037e24 */ /* 0x000fca000f8e0203 */
[----:B------:R-:W-:-:S13]  /*0140*/  ISETP.GE.U32.AND P0, PT, R3, R0, PT ;  /* 0x000000000300720c */ /* 0x000fda0003f06070 */
[-C--:B------:R-:W-:Y:S02]  /*0150*/  @P0 IADD3 R3, PT, PT, R3, -R0.reuse, RZ ;  /* 0x8000000003030210 */ /* 0x080fe40007ffe0ff */
[----:B------:R-:W-:Y:S02]  /*0160*/  @P0 IADD3 R5, PT, PT, R5, 0x1, RZ ;  /* 0x0000000105050810 */ /* 0x000fe40007ffe0ff */
[----:B------:R-:W-:Y:S02]  /*0170*/  ISETP.GE.U32.AND P1, PT, R3, R0, PT ;  /* 0x000000000300720c */ /* 0x000fe40003f26070 */
[----:B------:R-:W2:Y:S11]  /*0180*/  S2R R3, SR_TID.X ;  /* 0x0000000000037919 */ /* 0x000eb60000002100 */
[----:B------:R-:W-:-:S02]  /*0190*/  @P1 IADD3 R5, PT, PT, R5, 0x1, RZ ;  /* 0x0000000105051810 */ /* 0x000fc40007ffe0ff */
[----:B------:R-:W-:-:S04]  /*01a0*/  @!P2 LOP3.LUT R5, RZ, R0, RZ, 0x33, !PT ;  /* 0x00000000ff05a212 */ /* 0x000fc800078e33ff */
[C---:B------:R-:W-:Y:S02]  /*01b0*/  ISETP.GE.U32.AND P0, PT, R5.reuse, 0x4, PT ;  /* 0x000000040500780c */ /* 0x040fe40003f06070 */
[----:B------:R-:W-:-:S04]  /*01c0*/  VIMNMX.U32 R6, PT, PT, R5, 0x1, !PT ;  /* 0x0000000105067848 */ /* 0x000fc80007fe0000 */
[----:B------:R-:W-:-:S07]  /*01d0*/  LOP3.LUT R5, R6, 0x3, RZ, 0xc0, !PT ;  /* 0x0000000306057812 */ /* 0x000fce00078ec0ff */
[----:B01----:R-:W-:Y:S05]  /*01e0*/  @!P0 BRA `(.L_x_69) ;  /* 0x0000000c00908947 */ /* 0x003fea0003800000 */
[----:B------:R-:W-:Y:S01]  /*01f0*/  LOP3.LUT R4, R6, 0xfffffffc, RZ, 0xc0, !PT ;  /* 0xfffffffc06047812 */ /* 0x000fe200078ec0ff */
[----:B--2---:R-:W-:-:S03]  /*0200*/  IMAD R9, R2, UR6, R3 ;  /* 0x0000000602097c24 */ /* 0x004fc6000f8e0203 */
[----:B------:R-:W-:Y:S01]  /*0210*/  IADD3 R6, PT, PT, -R4, RZ, RZ ;  /* 0x000000ff04067210 */ /* 0x000fe20007ffe1ff */
[----:B------:R-:W-:Y:S01]  /*0220*/  IMAD R13, R0, 0x3, R9 ;  /* 0x00000003000d7824 */ /* 0x000fe200078e0209 */
[----:B------:R-:W-:Y:S02]  /*0230*/  IADD3 R7, PT, PT, R9, R0, RZ ;  /* 0x0000000009077210 */ /* 0x000fe40007ffe0ff */
[----:B------:R-:W-:Y:S02]  /*0240*/  ISETP.GE.AND P0, PT, R6, RZ, PT ;  /* 0x000000ff0600720c */ /* 0x000fe40003f06270 */
[----:B------:R-:W-:-:S11]  /*0250*/  LEA R11, R0, R9, 0x1 ;  /* 0x00000009000b7211 */ /* 0x000fd600078e08ff */
[----:B------:R-:W-:Y:S05]  /*0260*/  @P0 BRA `(.L_x_70) ;  /* 0x0000000800ec0947 */ /* 0x000fea0003800000 */
[----:B------:R-:W-:Y:S02]  /*0270*/  IADD3 R8, PT, PT, -R6, RZ, RZ ;  /* 0x000000ff06087210 */ /* 0x000fe40007ffe1ff */
[----:B------:R-:W-:Y:S02]  /*0280*/  PLOP3.LUT P0, PT, PT, PT, PT, 0x80, 0x8 ;  /* 0x000000000008781c */ /* 0x000fe40003f0f070 */
[----:B------:R-:W-:-:S13]  /*0290*/  ISETP.GT.AND P1, PT, R8, 0xc, PT ;  /* 0x0000000c0800780c */ /* 0x000fda0003f24270 */
[----:B------:R-:W-:Y:S05]  /*02a0*/  @!P1 BRA `(.L_x_71) ;  /* 0x0000000400d89947 */ /* 0x000fea0003800000 */
[----:B------:R-:W-:-:S13]  /*02b0*/  PLOP3.LUT P0, PT, PT, PT, PT, 0x8, 0x80 ;  /* 0x000000000080781c */ /* 0x000fda0003f0e170 */
.L_x_72:
[----:B------:R-:W0:Y:S08]  /*02c0*/  LDC.64 R16, c[0x0][0x380] ;  /* 0x0000e000ff107b82 */ /* 0x000e300000000a00 */
[----:B--2---:R-:W1:Y:S01]  /*02d0*/  LDC.64 R14, c[0x0][0x388] ;  /* 0x0000e200ff0e7b82 */ /* 0x004e620000000a00 */
[----:B0-----:R-:W-:-:S06]  /*02e0*/  IMAD.WIDE.U32 R18, R9, 0x4, R16 ;  /* 0x0000000409127825 */ /* 0x001fcc00078e0010 */
[----:B------:R-:W2:Y:S01]  /*02f0*/  LDG.E R18, desc[UR4][R18.64] ;  /* 0x0000000412127981 */ /* 0x000ea2000c1e1900 */
[----:B-1----:R-:W-:-:S05]  /*0300*/  IMAD.WIDE.U32 R20, R9, 0x4, R14 ;  /* 0x0000000409147825 */ /* 0x002fca00078e000e */
[----:B------:R-:W2:Y:S01]  /*0310*/  LDG.E R23, desc[UR4][R20.64] ;  /* 0x0000000414177981 */ /* 0x000ea2000c1e1900 */
[----:B------:R-:W-:-:S04]  /*0320*/  IMAD.WIDE.U32 R28, R7, 0x4, R16 ;  /* 0x00000004071c7825 */ /* 0x000fc800078e0010 */
[----:B------:R-:W-:-:S04]  /*0330*/  IMAD.WIDE.U32 R26, R7, 0x4, R14 ;  /* 0x00000004071a7825 */ /* 0x000fc800078e000e */
[----:B--2---:R-:W-:-:S05]  /*0340*/  FADD R8, R18, R23 ;  /* 0x0000001712087221 */ /* 0x004fca0000000000 */
[----:B------:R0:W-:Y:S04]  /*0350*/  STG.E desc[UR4][R20.64], R8 ;  /* 0x0000000814007986 */ /* 0x0001e8000c101904 */
[----:B------:R-:W2:Y:S04]  /*0360*/  LDG.E R28, desc[UR4][R28.64] ;  /* 0x000000041c1c7981 */ /* 0x000ea8000c1e1900 */
[----:B------:R-:W2:Y:S01]  /*0370*/  LDG.E R23, desc[UR4][R26.64] ;  /* 0x000000041a177981 */ /* 0x000ea2000c1e1900 */
[----:B------:R-:W-:-:S04]  /*0380*/  IMAD.WIDE.U32 R24, R11, 0x4, R16 ;  /* 0x000000040b187825 */ /* 0x000fc800078e0010 */
[----:B--2---:R-:W-:Y:S01]  /*0390*/  FADD R10, R28, R23 ;  /* 0x000000171c0a7221 */ /* 0x004fe20000000000 */
[----:B------:R-:W-:-:S04]  /*03a0*/  IMAD.WIDE.U32 R22, R11, 0x4, R14 ;  /* 0x000000040b167825 */ /* 0x000fc800078e000e */
[----:B------:R1:W-:Y:S04]  /*03b0*/  STG.E desc[UR4][R26.64], R10 ;  /* 0x0000000a1a007986 */ /* 0x0003e8000c101904 */
[----:B------:R-:W2:Y:S04]  /*03c0*/  LDG.E R24, desc[UR4][R24.64] ;  /* 0x0000000418187981 */ /* 0x000ea8000c1e1900 */
[----:B------:R-:W2:Y:S01]  /*03d0*/  LDG.E R19, desc[UR4][R22.64] ;  /* 0x0000000416137981 */ /* 0x000ea2000c1e1900 */
[----:B0-----:R-:W-:-:S04]  /*03e0*/  IMAD.WIDE.U32 R20, R13, 0x4, R14 ;  /* 0x000000040d147825 */ /* 0x001fc800078e000e */
[----:B--2---:R-:W-:Y:S01]  /*03f0*/  FADD R12, R24, R19 ;  /* 0x00000013180c7221 */ /* 0x004fe20000000000 */
[----:B------:R-:W-:-:S04]  /*0400*/  IMAD.WIDE.U32 R18, R13, 0x4, R16 ;  /* 0x000000040d127825 */ /* 0x000fc800078e0010 */
[----:B------:R0:W-:Y:S04]  /*0410*/  STG.E desc[UR4][R22.64], R12 ;  /* 0x0000000c16007986 */ /* 0x0001e8000c101904 */
[----:B------:R-:W2:Y:S04]  /*0420*/  LDG.E R18, desc[UR4][R18.64] ;  /* 0x0000000412127981 */ /* 0x000ea8000c1e1900 */
[----:B------:R-:W2:Y:S01]  /*0430*/  LDG.E R8, desc[UR4][R20.64] ;  /* 0x0000000414087981 */ /* 0x000ea2000c1e1900 */
[----:B------:R-:W-:-:S05]  /*0440*/  LEA R29, R0, R9, 0x2 ;  /* 0x00000009001d7211 */ /* 0x000fca00078e10ff */
[----:B-1----:R-:W-:-:S04]  /*0450*/  IMAD.WIDE.U32 R26, R29, 0x4, R16 ;  /* 0x000000041d1a7825 */ /* 0x002fc800078e0010 */
[----:B--2---:R-:W-:Y:S01]  /*0460*/  FADD R28, R18, R8 ;  /* 0x00000008121c7221 */ /* 0x004fe20000000000 */
[----:B------:R-:W-:-:S04]  /*0470*/  IMAD.WIDE.U32 R8, R29, 0x4, R14 ;  /* 0x000000041d087825 */ /* 0x000fc800078e000e */
[----:B------:R1:W-:Y:S04]  /*0480*/  STG.E desc[UR4][R20.64], R28 ;  /* 0x0000001c14007986 */ /* 0x0003e8000c101904 */
[----:B------:R-:W2:Y:S04]  /*0490*/  LDG.E R26, desc[UR4][R26.64] ;  /* 0x000000041a1a7981 */ /* 0x000ea8000c1e1900 */
[----:B------:R-:W2:Y:S01]  /*04a0*/  LDG.E R25, desc[UR4][R8.64] ;  /* 0x0000000408197981 */ /* 0x000ea2000c1e1900 */
[----:B------:R-:W-:-:S05]  /*04b0*/  LEA R7, R0, R7, 0x2 ;  /* 0x0000000700077211 */ /* 0x000fca00078e10ff */
[----:B0-----:R-:W-:-:S04]  /*04c0*/  IMAD.WIDE.U32 R22, R7, 0x4, R16 ;  /* 0x0000000407167825 */ /* 0x001fc800078e0010 */
[----:B------:R-:W-:-:S04]  /*04d0*/  IMAD.WIDE.U32 R18, R7, 0x4, R14 ;  /* 0x0000000407127825 */ /* 0x000fc800078e000e */
[----:B--2---:R-:W-:-:S05]  /*04e0*/  FADD R12, R26, R25 ;  /* 0x000000191a0c7221 */ /* 0x004fca0000000000 */
        /* <DEDUP_REMOVED lines=18> */
[----:B------:R-:W-:-:S04]  /*0610*/  IMAD.WIDE.U32 R20, R29, 0x4, R16 ;  /* 0x000000041d147825 */ /* 0x000fc800078e0010 */
[----:B-1----:R-:W-:-:S04]  /*0620*/  IMAD.WIDE.U32 R18, R29, 0x4, R14 ;  /* 0x000000041d127825 */ /* 0x002fc800078e000e */
[----:B--2---:R-:W-:-:S05]  /*0630*/  FADD R23, R12, R23 ;  /* 0x000000170c177221 */ /* 0x004fca0000000000 */
[----:B------:R1:W-:Y:S04]  /*0640*/  STG.E desc[UR4][R8.64], R23 ;  /* 0x0000001708007986 */ /* 0x0003e8000c101904 */
[----:B------:R-:W2:Y:S04]  /*0650*/  LDG.E R20, desc[UR4][R20.64] ;  /* 0x0000000414147981 */ /* 0x000ea8000c1e1900 */
[----:B------:R-:W2:Y:S01]  /*0660*/  LDG.E R22, desc[UR4][R18.64] ;  /* 0x0000000412167981 */ /* 0x000ea2000c1e1900 */
[----:B------:R-:W-:-:S05]  /*0670*/  LEA R7, R0, R7, 0x2 ;  /* 0x0000000700077211 */ /* 0x000fca00078e10ff */
[----:B------:R-:W-:-:S04]  /*0680*/  IMAD.WIDE.U32 R12, R7, 0x4, R16 ;  /* 0x00000004070c7825 */ /* 0x000fc800078e0010 */
[----:B0-----:R-:W-:-:S04]  /*0690*/  IMAD.WIDE.U32 R10, R7, 0x4, R14 ;  /* 0x00000004070a7825 */ /* 0x001fc800078e000e */
        /* <DEDUP_REMOVED lines=33> */
[----:B-1----:R-:W-:-:S04]  /*08b0*/  IMAD.WIDE.U32 R12, R25, 0x4, R16 ;  /* 0x00000004190c7825 */ /* 0x002fc800078e0010 */
[----:B------:R-:W-:-:S04]  /*08c0*/  IMAD.WIDE.U32 R20, R25, 0x4, R14 ;  /* 0x0000000419147825 */ /* 0x000fc800078e000e */
[----:B--2---:R-:W-:-:S05]  /*08d0*/  FADD R23, R18, R24 ;  /* 0x0000001812177221 */ /* 0x004fca0000000000 */
[----:B------:R1:W-:Y:S04]  /*08e0*/  STG.E desc[UR4][R8.64], R23 ;  /* 0x0000001708007986 */ /* 0x0003e8000c101904 */
[----:B------:R-:W2:Y:S04]  /*08f0*/  LDG.E R12, desc[UR4][R12.64] ;  /* 0x000000040c0c7981 */ /* 0x000ea8000c1e1900 */
[----:B------:R-:W2:Y:S01]  /*0900*/  LDG.E R24, desc[UR4][R20.64] ;  /* 0x0000000414187981 */ /* 0x000ea2000c1e1900 */
[----:B------:R-:W-:-:S05]  /*0910*/  LEA R27, R0, R27, 0x2 ;  /* 0x0000001b001b7211 */ /* 0x000fca00078e10ff */
[----:B------:R-:W-:-:S04]  /*0920*/  IMAD.WIDE.U32 R16, R27, 0x4, R16 ;  /* 0x000000041b107825 */ /* 0x000fc800078e0010 */
[----:B------:R-:W-:-:S04]  /*0930*/  IMAD.WIDE.U32 R14, R27, 0x4, R14 ;  /* 0x000000041b0e7825 */ /* 0x000fc800078e000e */
[----:B--2---:R-:W-:-:S05]  /*0940*/  FADD R24, R12, R24 ;  /* 0x000000180c187221 */ /* 0x004fca0000000000 */
[----:B------:R2:W-:Y:S04]  /*0950*/  STG.E desc[UR4][R20.64], R24 ;  /* 0x0000001814007986 */ /* 0x0005e8000c101904 */
[----:B------:R-:W3:Y:S04]  /*0960*/  LDG.E R16, desc[UR4][R16.64] ;  /* 0x0000000410107981 */ /* 0x000ee8000c1e1900 */
[----:B0-----:R-:W3:Y:S01]  /*0970*/  LDG.E R11, desc[UR4][R14.64] ;  /* 0x000000040e0b7981 */ /* 0x001ee2000c1e1900 */
[----:B------:R-:W-:-:S04]  /*0980*/  IADD3 R6, PT, PT, R6, 0x10, RZ ;  /* 0x0000001006067810 */ /* 0x000fc80007ffe0ff */
[----:B------:R-:W-:Y:S02]  /*0990*/  ISETP.GE.AND P1, PT, R6, -0xc, PT ;  /* 0xfffffff40600780c */ /* 0x000fe40003f26270 */
[C---:B------:R-:W-:Y:S02]  /*09a0*/  LEA R7, R0.reuse, R7, 0x2 ;  /* 0x0000000700077211 */ /* 0x040fe400078e10ff */
[C---:B------:R-:W-:Y:S02]  /*09b0*/  LEA R13, R0.reuse, R27, 0x2 ;  /* 0x0000001b000d7211 */ /* 0x040fe400078e10ff */
[----:B-1----:R-:W-:Y:S01]  /*09c0*/  LEA R9, R0, R29, 0x2 ;  /* 0x0000001d00097211 */ /* 0x002fe200078e10ff */
[----:B---3--:R-:W-:Y:S01]  /*09d0*/  FADD R19, R16, R11 ;  /* 0x0000000b10137221 */ /* 0x008fe20000000000 */
[----:B------:R-:W-:-:S04]  /*09e0*/  LEA R11, R0, R25, 0x2 ;  /* 0x00000019000b7211 */ /* 0x000fc800078e10ff */
[----:B------:R2:W-:Y:S01]  /*09f0*/  STG.E desc[UR4][R14.64], R19 ;  /* 0x000000130e007986 */ /* 0x0005e2000c101904 */
[----:B------:R-:W-:Y:S05]  /*0a00*/  @!P1 BRA `(.L_x_72) ;  /* 0xfffffff8002c9947 */ /* 0x000fea000383ffff */
.L_x_71:
[----:B------:R-:W-:-:S04]  /*0a10*/  IADD3 R8, PT, PT, -R6, RZ, RZ ;  /* 0x000000ff06087210 */ /* 0x000fc80007ffe1ff */
[----:B------:R-:W-:-:S13]  /*0a20*/  ISETP.GT.AND P1, PT, R8, 0x4, PT ;  /* 0x000000040800780c */ /* 0x000fda0003f24270 */
[----:B------:R-:W-:Y:S05]  /*0a30*/  @!P1 BRA `(.L_x_73) ;  /* 0x0000000000f09947 */ /* 0x000fea0003800000 */
        /* <DEDUP_REMOVED lines=50> */
[----:B------:R-:W2:Y:S04]  /*0d60*/  LDG.E R16, desc[UR4][R16.64] ;  /* 0x0000000410107981 */ /* 0x000ea8000c1e1900 */
[----:B0-----:R-:W2:Y:S01]  /*0d70*/  LDG.E R9, desc[UR4][R14.64] ;  /* 0x000000040e097981 */ /* 0x001ea2000c1e1900 */
[----:B------:R-:W-:Y:S02]  /*0d80*/  PLOP3.LUT P0, PT, PT, PT, PT, 0x8, 0x80 ;  /* 0x000000000080781c */ /* 0x000fe40003f0e170 */
[----:B------:R-:W-:-:S02]  /*0d90*/  IADD3 R6, PT, PT, R6, 0x8, RZ ;  /* 0x0000000806067810 */ /* 0x000fc40007ffe0ff */
[C---:B------:R-:W-:Y:S02]  /*0da0*/  LEA R7, R0.reuse, R7, 0x2 ;  /* 0x0000000700077211 */ /* 0x040fe400078e10ff */
[C---:B------:R-:W-:Y:S02]  /*0db0*/  LEA R11, R0.reuse, R25, 0x2 ;  /* 0x00000019000b7211 */ /* 0x040fe400078e10ff */
[----:B------:R-:W-:Y:S01]  /*0dc0*/  LEA R13, R0, R13, 0x2 ;  /* 0x0000000d000d7211 */ /* 0x000fe200078e10ff */
[----:B--2---:R-:W-:-:S05]  /*0dd0*/  FADD R23, R16, R9 ;  /* 0x0000000910177221 */ /* 0x004fca0000000000 */
[----:B------:R1:W-:Y:S01]  /*0de0*/  STG.E desc[UR4][R14.64], R23 ;  /* 0x000000170e007986 */ /* 0x0003e2000c101904 */
[----:B------:R-:W-:-:S07]  /*0df0*/  LEA R9, R0, R29, 0x2 ;  /* 0x0000001d00097211 */ /* 0x000fce00078e10ff */
.L_x_73:
[----:B------:R-:W-:-:S13]  /*0e00*/  ISETP.NE.OR P0, PT, R6, RZ, P0 ;  /* 0x000000ff0600720c */ /* 0x000fda0000705670 */
[----:B------:R-:W-:Y:S05]  /*0e10*/  @!P0 BRA `(.L_x_69) ;  /* 0x0000000000848947 */ /* 0x000fea0003800000 */
.L_x_70:
[----:B-12---:R-:W0:Y:S08]  /*0e20*/  LDC.64 R18, c[0x0][0x380] ;  /* 0x0000e000ff127b82 */ /* 0x006e300000000a00 */
[----:B---3--:R-:W1:Y:S01]  /*0e30*/  LDC.64 R16, c[0x0][0x388] ;  /* 0x0000e200ff107b82 */ /* 0x008e620000000a00 */
[----:B0-----:R-:W-:-:S06]  /*0e40*/  IMAD.WIDE.U32 R28, R9, 0x4, R18 ;  /* 0x00000004091c7825 */ /* 0x001fcc00078e0012 */
[----:B------:R-:W2:Y:S01]  /*0e50*/  LDG.E R28, desc[UR4][R28.64] ;  /* 0x000000041c1c7981 */ /* 0x000ea2000c1e1900 */
[----:B-1----:R-:W-:-:S05]  /*0e60*/  IMAD.WIDE.U32 R20, R9, 0x4, R16 ;  /* 0x0000000409147825 */ /* 0x002fca00078e0010 */
[----:B------:R-:W2:Y:S01]  /*0e70*/  LDG.E R15, desc[UR4][R20.64] ;  /* 0x00000004140f7981 */ /* 0x000ea2000c1e1900 */
[----:B------:R-:W-:-:S04]  /*0e80*/  IMAD.WIDE.U32 R22, R7, 0x4, R18 ;  /* 0x0000000407167825 */ /* 0x000fc800078e0012 */
[----:B--2---:R-:W-:Y:S01]  /*0e90*/  FADD R8, R28, R15 ;  /* 0x0000000f1c087221 */ /* 0x004fe20000000000 */
[----:B------:R-:W-:-:S04]  /*0ea0*/  IMAD.WIDE.U32 R14, R7, 0x4, R16 ;  /* 0x00000004070e7825 */ /* 0x000fc800078e0010 */
        /* <DEDUP_REMOVED lines=10> */
[----:B------:R-:W-:-:S04]  /*0f50*/  IMAD.WIDE.U32 R16, R13, 0x4, R16 ;  /* 0x000000040d107825 */ /* 0x000fc800078e0010 */
[----:B--2---:R-:W-:-:S05]  /*0f60*/  FADD R29, R24, R29 ;  /* 0x0000001d181d7221 */ /* 0x004fca0000000000 */
[----:B------:R3:W-:Y:S04]  /*0f70*/  STG.E desc[UR4][R26.64], R29 ;  /* 0x0000001d1a007986 */ /* 0x0007e8000c101904 */
[----:B------:R-:W2:Y:S04]  /*0f80*/  LDG.E R18, desc[UR4][R18.64] ;  /* 0x0000000412127981 */ /* 0x000ea8000c1e1900 */
[----:B0-----:R-:W2:Y:S01]  /*0f90*/  LDG.E R21, desc[UR4][R16.64] ;  /* 0x0000000410157981 */ /* 0x001ea2000c1e1900 */
[----:B------:R-:W-:-:S04]  /*0fa0*/  IADD3 R6, PT, PT, R6, 0x4, RZ ;  /* 0x0000000406067810 */ /* 0x000fc80007ffe0ff */
[----:B------:R-:W-:Y:S02]  /*0fb0*/  ISETP.NE.AND P0, PT, R6, RZ, PT ;  /* 0x000000ff0600720c */ /* 0x000fe40003f05270 */
[C---:B------:R-:W-:Y:S02]  /*0fc0*/  LEA R7, R0.reuse, R7, 0x2 ;  /* 0x0000000700077211 */ /* 0x040fe400078e10ff */
[C---:B------:R-:W-:Y:S02]  /*0fd0*/  LEA R11, R0.reuse, R11, 0x2 ;  /* 0x0000000b000b7211 */ /* 0x040fe400078e10ff */
[C---:B------:R-:W-:Y:S02]  /*0fe0*/  LEA R13, R0.reuse, R13, 0x2 ;  /* 0x0000000d000d7211 */ /* 0x040fe400078e10ff */
[----:B------:R-:W-:Y:S01]  /*0ff0*/  LEA R9, R0, R9, 0x2 ;  /* 0x0000000900097211 */ /* 0x000fe200078e10ff */
[----:B--2---:R-:W-:-:S05]  /*1000*/  FADD R21, R18, R21 ;  /* 0x0000001512157221 */ /* 0x004fca0000000000 */
[----:B------:R3:W-:Y:S01]  /*1010*/  STG.E desc[UR4][R16.64], R21 ;  /* 0x0000001510007986 */ /* 0x0007e2000c101904 */
[----:B------:R-:W-:Y:S05]  /*1020*/  @P0 BRA `(.L_x_70) ;  /* 0xfffffffc007c0947 */ /* 0x000fea000383ffff */
.L_x_69:
[----:B------:R-:W-:-:S13]  /*1030*/  ISETP.NE.AND P0, PT, R5, RZ, PT ;  /* 0x000000ff0500720c */ /* 0x000fda0003f05270 */
[----:B------:R-:W-:Y:S05]  /*1040*/  @!P0 EXIT ;  /* 0x000000000000894d */ /* 0x000fea0003800000 */
[----:B------:R-:W0:Y:S01]  /*1050*/  LDC.64 R6, c[0x0][0x380] ;  /* 0x0000e000ff067b82 */ /* 0x000e220000000a00 */
[----:B--2---:R-:W-:Y:S01]  /*1060*/  IMAD R3, R0, R4, R3 ;  /* 0x0000000400037224 */ /* 0x004fe200078e0203 */
[----:B---3--:R-:W-:-:S03]  /*1070*/  IADD3 R10, PT, PT, -R5, RZ, RZ ;  /* 0x000000ff050a7210 */ /* 0x008fc60007ffe1ff */
[----:B------:R-:W-:-:S03]  /*1080*/  IMAD R11, R2, UR6, R3 ;  /* 0x00000006020b7c24 */ /* 0x000fc6000f8e0203 */
[----:B------:R-:W2:Y:S04]  /*1090*/  LDC.64 R8, c[0x0][0x388] ;  /* 0x0000e200ff087b82 */ /* 0x000ea80000000a00 */
.L_x_74:
[----:B0-----:R-:W-:-:S04]  /*10a0*/  IMAD.WIDE.U32 R2, R11, 0x4, R6 ;  /* 0x000000040b027825 */ /* 0x001fc800078e0006 */
[----:B--23--:R-:W-:Y:S02]  /*10b0*/  IMAD.WIDE.U32 R4, R11, 0x4, R8 ;  /* 0x000000040b047825 */ /* 0x00cfe400078e0008 */
[----:B------:R-:W2:Y:S04]  /*10c0*/  LDG.E R2, desc[UR4][R2.64] ;  /* 0x0000000402027981 */ /* 0x000ea8000c1e1900 */
[----:B------:R-:W2:Y:S01]  /*10d0*/  LDG.E R13, desc[UR4][R4.64] ;  /* 0x00000004040d7981 */ /* 0x000ea2000c1e1900 */
[----:B------:R-:W-:Y:S02]  /*10e0*/  IADD3 R10, PT, PT, R10, 0x1, RZ ;  /* 0x000000010a0a7810 */ /* 0x000fe40007ffe0ff */
[----:B------:R-:W-:Y:S02]  /*10f0*/  IADD3 R11, PT, PT, R0, R11, RZ ;  /* 0x0000000b000b7210 */ /* 0x000fe40007ffe0ff */
[----:B------:R-:W-:Y:S01]  /*1100*/  ISETP.NE.AND P0, PT, R10, RZ, PT ;  /* 0x000000ff0a00720c */ /* 0x000fe20003f05270 */
[----:B--2---:R-:W-:-:S05]  /*1110*/  FADD R13, R2, R13 ;  /* 0x0000000d020d7221 */ /* 0x004fca0000000000 */
[----:B------:R3:W-:Y:S07]  /*1120*/  STG.E desc[UR4][R4.64], R13 ;  /* 0x0000000d04007986 */ /* 0x0007ee000c101904 */
[----:B------:R-:W-:Y:S05]  /*1130*/  @P0 BRA `(.L_x_74) ;  /* 0xfffffffc00d80947 */ /* 0x000fea000383ffff */
[----:B------:R-:W-:Y:S05]  /*1140*/  EXIT ;  /* 0x000000000000794d */ /* 0x000fea0003800000 */
.L_x_75:
        /* <DEDUP_REMOVED lines=11> */
.L_x_199:


//--------------------- .text._Z4geluPfi          --------------------------
	.section	.text._Z4geluPfi,"ax",@progbits
	.align	128
        .global         _Z4geluPfi
        .type           _Z4geluPfi,@function
        .size           _Z4geluPfi,(.L_x_200 - _Z4geluPfi)
        .other          _Z4geluPfi,@"STO_CUDA_ENTRY STV_DEFAULT"
_Z4geluPfi:
.text._Z4geluPfi:
        /* <DEDUP_REMOVED lines=10> */
[----:B------:R-:W0:Y:S04]  /*00a0*/  S2R R4, SR_CTAID.X ;  /* 0x0000000000047919 */ /* 0x000e280000002500 */
[----:B------:R2:W3:Y:S02]  /*00b0*/  F2I.FTZ.U32.TRUNC.NTZ R3, R2 ;  /* 0x0000000200037305 */ /* 0x0004e4000021f000 */
[----:B--2---:R-:W-:Y:S02]  /*00c0*/  HFMA2 R2, -RZ, RZ, 0, 0 ;  /* 0x00000000ff027431 */ /* 0x004fe400000001ff */
[----:B---3--:R-:W-:-:S04]  /*00d0*/  IMAD.MOV R5, RZ, RZ, -R3 ;  /* 0x000000ffff057224 */ /* 0x008fc800078e0a03 */
[----:B------:R-:W-:-:S04]  /*00e0*/  IMAD R5, R5, R0, RZ ;  /* 0x0000000005057224 */ /* 0x000fc800078e02ff */
[----:B------:R-:W-:-:S06]  /*00f0*/  IMAD.HI.U32 R3, R3, R5, R2 ;  /* 0x0000000503037227 */ /* 0x000fcc00078e0002 */
[----:B------:R-:W-:-:S04]  /*0100*/  IMAD.HI.U32 R3, R3, UR6, RZ ;  /* 0x0000000603037c27 */ /* 0x000fc8000f8e00ff */
[----:B------:R-:W-:-:S04]  /*0110*/  IMAD.MOV R5, RZ, RZ, -R3 ;  /* 0x000000ffff057224 */ /* 0x000fc800078e0a03 */
[----:B------:R-:W-:-:S05]  /*0120*/  IMAD R5, R0, R5, UR6 ;  /* 0x0000000600057e24 */ /* 0x000fca000f8e0205 */
[----:B------:R-:W-:-:S13]  /*0130*/  ISETP.GE.U32.AND P0, PT, R5, R0, PT ;  /* 0x000000000500720c */ /* 0x000fda0003f06070 */
[----:B------:R-:W-:Y:S01]  /*0140*/  @P0 IADD3 R5, PT, PT, R5, -R0, RZ ;  /* 0x8000000005050210 */ /* 0x000fe20007ffe0ff */
[----:B------:R-:W-:-:S03]  /*0150*/  @P0 VIADD R3, R3, 0x1 ;  /* 0x0000000103030836 */ /* 0x000fc60000000000 */
[----:B------:R-:W-:Y:S02]  /*0160*/  ISETP.GE.U32.AND P1, PT, R5, R0, PT ;  /* 0x000000000500720c */ /* 0x000fe40003f26070 */
[----:B------:R-:W-:-:S11]  /*0170*/  MOV R5, RZ ;  /* 0x000000ff00057202 */ /* 0x000fd60000000f00 */
[----:B------:R-:W-:Y:S02]  /*0180*/  @P1 IADD3 R3, PT, PT, R3, 0x1, RZ ;  /* 0x0000000103031810 */ /* 0x000fe40007ffe0ff */
[----:B------:R-:W-:-:S04]  /*0190*/  @!P2 LOP3.LUT R3, RZ, R0, RZ, 0x33, !PT ;  /* 0x00000000ff03a212 */ /* 0x000fc800078e33ff */
[C---:B------:R-:W-:Y:S02]  /*01a0*/  VIMNMX.U32 R6, PT, PT, R3.reuse, 0x1, !PT ;  /* 0x0000000103067848 */ /* 0x040fe40007fe0000 */
[----:B------:R-:W-:Y:S02]  /*01b0*/  ISETP.GE.U32.AND P0, PT, R3, 0x4, PT ;  /* 0x000000040300780c */ /* 0x000fe40003f06070 */
[----:B------:R-:W2:Y:S01]  /*01c0*/  S2R R3, SR_TID.X ;  /* 0x0000000000037919 */ /* 0x000ea20000002100 */
[----:B------:R-:W-:-:S04]  /*01d0*/  LOP3.LUT R2, R6, 0x3, RZ, 0xc0, !PT ;  /* 0x0000000306027812 */ /* 0x000fc800078ec0ff */
[----:B------:R-:W-:-:S06]  /*01e0*/  ISETP.NE.AND P1, PT, R2, RZ, PT ;  /* 0x000000ff0200720c */ /* 0x000fcc0003f25270 */
[----:B01----:R-:W-:Y:S07]  /*01f0*/  @!P0 BRA `(.L_x_76) ;  /* 0x0000000800608947 */ /* 0x003fee0003800000 */
[----:B------:R-:W0:Y:S01]  /*0200*/  LDC.64 R14, c[0x0][0x380] ;  /* 0x0000e000ff0e7b82 */ /* 0x000e220000000a00 */
[----:B--2---:R-:W-:Y:S01]  /*0210*/  IMAD R13, R4, UR6, R3 ;  /* 0x00000006040d7c24 */ /* 0x004fe2000f8e0203 */
[----:B------:R-:W-:-:S03]  /*0220*/  LOP3.LUT R5, R6, 0xfffffffc, RZ, 0xc0, !PT ;  /* 0xfffffffc06057812 */ /* 0x000fc600078ec0ff */
[----:B------:R-:W-:Y:S01]  /*0230*/  IMAD.IADD R7, R13, 0x1, R0 ;  /* 0x000000010d077824 */ /* 0x000fe200078e0200 */
[C---:B------:R-:W-:Y:S01]  /*0240*/  LEA R9, R0.reuse, R13, 0x1 ;  /* 0x0000000d00097211 */ /* 0x040fe200078e08ff */
[----:B------:R-:W-:Y:S01]  /*0250*/  IMAD R11, R0, 0x3, R13 ;  /* 0x00000003000b7824 */ /* 0x000fe200078e020d */
[----:B------:R-:W-:-:S07]  /*0260*/  IADD3 R6, PT, PT, -R5, RZ, RZ ;  /* 0x000000ff05067210 */ /* 0x000fce0007ffe1ff */
.L_x_77:
[----:B0-----:R-:W-:-:S05]  /*0270*/  IMAD.WIDE.U32 R22, R13, 0x4, R14 ;  /* 0x000000040d167825 */ /* 0x001fca00078e000e */
[----:B------:R-:W2:Y:S01]  /*0280*/  LDG.E R18, desc[UR4][R22.64] ;  /* 0x0000000416127981 */ /* 0x000ea2000c1e1900 */
[----:B------:R-:W-:Y:S01]  /*0290*/  UMOV UR8, 0x6d4801f7 ;  /* 0x6d4801f700087882 */ /* 0x000fe20000000000 */
[----:B------:R-:W-:Y:S01]  /*02a0*/  UMOV UR9, 0x3fa6e4e2 ;  /* 0x3fa6e4e200097882 */ /* 0x000fe20000000000 */
[----:B------:R-:W-:Y:S01]  /*02b0*/  UMOV UR10, 0x33d3d180 ;  /* 0x33d3d180000a7882 */ /* 0x000fe20000000000 */
[----:B------:R-:W-:Y:S01]  /*02c0*/  UMOV UR11, 0x3fe98845 ;  /* 0x3fe98845000b7882 */ /* 0x000fe20000000000 */
[----:B------:R-:W-:Y:S01]  /*02d0*/  IMAD.MOV.U32 R8, RZ, RZ, 0x3c80f082 ;  /* 0x3c80f082ff087424 */ /* 0x000fe200078e00ff */
[----:B------:R-:W-:Y:S01]  /*02e0*/  MOV R10, 0x3f800000 ;  /* 0x3f800000000a7802 */ /* 0x000fe20000000f00 */
[----:B-12---:R-:W0:Y:S02]  /*02f0*/  F2F.F64.F32 R18, R18 ;  /* 0x0000001200127310 */ /* 0x006e240000201800 */
[----:B0-----:R-:W-:-:S08]  /*0300*/  DMUL R16, R18, UR8 ;  /* 0x0000000812107c28 */ /* 0x001fd00008000000 */
[----:B------:R-:W-:-:S08]  /*0310*/  DMUL R16, R18, R16 ;  /* 0x0000001012107228 */ /* 0x000fd00000000000 */
[C---:B------:R-:W-:Y:S02]  /*0320*/  DFMA R16, R18.reuse, R16, R18 ;  /* 0x000000101210722b */ /* 0x040fe40000000012 */
[----:B------:R-:W-:-:S06]  /*0330*/  DMUL R18, R18, 0.5 ;  /* 0x3fe0000012127828 */ /* 0x000fcc0000000000 */
[----:B------:R-:W-:-:S10]  /*0340*/  DMUL R16, R16, UR10 ;  /* 0x0000000a10107c28 */ /* 0x000fd40008000000 */
[----:B------:R-:W0:Y:S01]  /*0350*/  F2F.F32.F64 R16, R16 ;  /* 0x0000001000107310 */ /* 0x000e220000301000 */
[----:B------:R-:W-:-:S04]  /*0360*/  SHF.R.U32.HI R24, RZ, 0x1f, R17 ;  /* 0x0000001fff187819 */ /* 0x000fc80000011611 */
[----:B------:R-:W-:-:S04]  /*0370*/  LOP3.LUT R24, R24, 0x1, RZ, 0xc0, !PT ;  /* 0x0000000118187812 */ /* 0x000fc800078ec0ff */
[----:B------:R-:W-:-:S04]  /*0380*/  ISETP.NE.U32.AND P0, PT, R24, 0x1, PT ;  /* 0x000000011800780c */ /* 0x000fc80003f05070 */
[----:B------:R-:W-:Y:S01]  /*0390*/  ISETP.NE.U32.AND.EX P0, PT, RZ, RZ, PT, P0 ;  /* 0x000000ffff00720c */ /* 0x000fe20003f05100 */
[C---:B0-----:R-:W-:Y:S01]  /*03a0*/  FMUL R12, |R16|.reuse, 2.8853900432586669922 ;  /* 0x4038aa3b100c7820 */ /* 0x041fe20000400200 */
[C---:B------:R-:W-:Y:S01]  /*03b0*/  FMUL R25, R16.reuse, R16 ;  /* 0x0000001010197220 */ /* 0x040fe20000400000 */
[C---:B------:R-:W-:Y:S02]  /*03c0*/  FSETP.GE.AND P3, PT, |R16|.reuse, 0.60000002384185791016, PT ;  /* 0x3f19999a1000780b */ /* 0x040fe40003f66200 */
[----:B------:R-:W-:Y:S01]  /*03d0*/  FSETP.GE.AND P2, PT, |R16|, 9.010913848876953125, PT ;  /* 0x41102cb41000780b */ /* 0x000fe20003f46200 */
[C---:B------:R-:W-:Y:S01]  /*03e0*/  FFMA R24, R25.reuse, R8, -0.052303962409496307373 ;  /* 0xbd563cae19187423 */ /* 0x040fe20000000008 */
[----:B------:R-:W0:Y:S02]  /*03f0*/  MUFU.EX2 R12, R12 ;  /* 0x0000000c000c7308 */ /* 0x000e240000000800 */
[----:B0-----:R-:W-:Y:S01]  /*0400*/  FADD R20, R12, 1 ;  /* 0x3f8000000c147421 */ /* 0x001fe20000000000 */
[----:B------:R-:W-:-:S05]  /*0410*/  FFMA R12, R25, R24, 0.1331529766321182251 ;  /* 0x3e085941190c7423 */ /* 0x000fca0000000018 */
[----:B------:R-:W0:Y:S01]  /*0420*/  MUFU.RCP R21, R20 ;  /* 0x0000001400157308 */ /* 0x000e220000001000 */
[----:B------:R-:W-:-:S04]  /*0430*/  FFMA R12, R25, R12, -0.33332768082618713379 ;  /* 0xbeaaa9ed190c7423 */ /* 0x000fc8000000000c */
[----:B------:R-:W-:Y:S01]  /*0440*/  FFMA R25, R25, R12, RZ ;  /* 0x0000000c19197223 */ /* 0x000fe200000000ff */
[----:B0-----:R-:W-:-:S05]  /*0450*/  FFMA R21, R21, -2, R10 ;  /* 0xc000000015157823 */ /* 0x001fca000000000a */
[----:B------:R-:W-:-:S04]  /*0460*/  FSEL R21, R21, 1, !P2 ;  /* 0x3f80000015157808 */ /* 0x000fc80005000000 */
[----:B------:R-:W-:Y:S01]  /*0470*/  FSEL R26, -|R21|, |R21|, !P0 ;  /* 0x40000015151a7208 */ /* 0x000fe20004000300 */
[----:B------:R-:W-:Y:S01]  /*0480*/  @!P3 FFMA R26, R16, R25, R16 ;  /* 0x00000019101ab223 */ /* 0x000fe20000000010 */
[----:B------:R-:W-:-:S03]  /*0490*/  IMAD.WIDE.U32 R20, R7, 0x4, R14 ;  /* 0x0000000407147825 */ /* 0x000fc600078e000e */
[----:B------:R-:W0:Y:S02]  /*04a0*/  F2F.F64.F32 R16, R26 ;  /* 0x0000001a00107310 */ /* 0x000e240000201800 */
[----:B0-----:R-:W-:-:S08]  /*04b0*/  DADD R16, R16, 1 ;  /* 0x3ff0000010107429 */ /* 0x001fd00000000000 */
[----:B------:R-:W-:-:S10]  /*04c0*/  DMUL R24, R18, R16 ;  /* 0x0000001012187228 */ /* 0x000fd40000000000 */
[----:B------:R-:W0:Y:S02]  /*04d0*/  F2F.F32.F64 R25, R24 ;  /* 0x0000001800197310 */ /* 0x000e240000301000 */
[----:B0-----:R0:W-:Y:S04]  /*04e0*/  STG.E desc[UR4][R22.64], R25 ;  /* 0x0000001916007986 */ /* 0x0011e8000c101904 */
[----:B------:R-:W2:Y:S02]  /*04f0*/  LDG.E R18, desc[UR4][R20.64] ;  /* 0x0000000414127981 */ /* 0x000ea4000c1e1900 */
[----:B--2---:R-:W1:Y:S02]  /*0500*/  F2F.F64.F32 R18, R18 ;  /* 0x0000001200127310 */ /* 0x004e640000201800 */
[----:B-1----:R-:W-:-:S08]  /*0510*/  DMUL R16, R18, UR8 ;  /* 0x0000000812107c28 */ /* 0x002fd00008000000 */
[----:B------:R-:W-:-:S08]  /*0520*/  DMUL R16, R18, R16 ;  /* 0x0000001012107228 */ /* 0x000fd00000000000 */
[C---:B------:R-:W-:Y:S02]  /*0530*/  DFMA R16, R18.reuse, R16, R18 ;  /* 0x000000101210722b */ /* 0x040fe40000000012 */
[----:B------:R-:W-:-:S06]  /*0540*/  DMUL R18, R18, 0.5 ;  /* 0x3fe0000012127828 */ /* 0x000fcc0000000000 */
[----:B------:R-:W-:-:S10]  /*0550*/  DMUL R16, R16, UR10 ;  /* 0x0000000a10107c28 */ /* 0x000fd40008000000 */
[----:B------:R-:W1:Y:S01]  /*0560*/  F2F.F32.F64 R16, R16 ;  /* 0x0000001000107310 */ /* 0x000e620000301000 */
[----:B0-----:R-:W-:-:S04]  /*0570*/  SHF.R.U32.HI R22, RZ, 0x1f, R17 ;  /* 0x0000001fff167819 */ /* 0x001fc80000011611 */
[----:B------:R-:W-:-:S04]  /*0580*/  LOP3.LUT R22, R22, 0x1, RZ, 0xc0, !PT ;  /* 0x0000000116167812 */ /* 0x000fc800078ec0ff */
[----:B------:R-:W-:-:S04]  /*0590*/  ISETP.NE.U32.AND P0, PT, R22, 0x1, PT ;  /* 0x000000011600780c */ /* 0x000fc80003f05070 */
[----:B------:R-:W-:Y:S01]  /*05a0*/  ISETP.NE.U32.AND.EX P0, PT, RZ, RZ, PT, P0 ;  /* 0x000000ffff00720c */ /* 0x000fe20003f05100 */
[C---:B-1----:R-:W-:Y:S01]  /*05b0*/  FMUL R12, |R16|.reuse, 2.8853900432586669922 ;  /* 0x4038aa3b100c7820 */ /* 0x042fe20000400200 */
        /* <DEDUP_REMOVED lines=46> */
[----:B------:R-:W-:-:S04]  /*08a0*/  @!P3 FFMA R26, R16, R25, R16 ;  /* 0x00000019101ab223 */ /* 0x000fc80000000010 */
[----:B------:R-:W0:Y:S02]  /*08b0*/  F2F.F64.F32 R16, R26 ;  /* 0x0000001a00107310 */ /* 0x000e240000201800 */
[----:B0-----:R-:W-:-:S08]  /*08c0*/  DADD R16, R16, 1 ;  /* 0x3ff0000010107429 */ /* 0x001fd00000000000 */
[----:B------:R-:W-:Y:S01]  /*08d0*/  DMUL R24, R18, R16 ;  /* 0x0000001012187228 */ /* 0x000fe20000000000 */
[----:B------:R-:W-:-:S09]  /*08e0*/  IMAD.WIDE.U32 R16, R11, 0x4, R14 ;  /* 0x000000040b107825 */ /* 0x000fd200078e000e */
[----:B------:R-:W0:Y:S02]  /*08f0*/  F2F.F32.F64 R25, R24 ;  /* 0x0000001800197310 */ /* 0x000e240000301000 */
[----:B0-----:R0:W-:Y:S04]  /*0900*/  STG.E desc[UR4][R22.64], R25 ;  /* 0x0000001916007986 */ /* 0x0011e8000c101904 */
[----:B------:R-:W2:Y:S01]  /*0910*/  LDG.E R18, desc[UR4][R16.64] ;  /* 0x0000000410127981 */ /* 0x000ea2000c1e1900 */
[----:B------:R-:W-:Y:S01]  /*0920*/  IADD3 R6, PT, PT, R6, 0x4, RZ ;  /* 0x0000000406067810 */ /* 0x000fe20007ffe0ff */
[C---:B------:R-:W-:Y:S01]  /*0930*/  IMAD R7, R0.reuse, 0x4, R7 ;  /* 0x0000000400077824 */ /* 0x040fe200078e0207 */
[C---:B------:R-:W-:Y:S01]  /*0940*/  LEA R9, R0.reuse, R9, 0x2 ;  /* 0x0000000900097211 */ /* 0x040fe200078e10ff */
[C---:B------:R-:W-:Y:S01]  /*0950*/  IMAD R13, R0.reuse, 0x4, R13 ;  /* 0x00000004000d7824 */ /* 0x040fe200078e020d */
[----:B------:R-:W-:Y:S01]  /*0960*/  LEA R11, R0, R11, 0x2 ;  /* 0x0000000b000b7211 */ /* 0x000fe200078e10ff */
[----:B--2---:R-:W1:Y:S02]  /*0970*/  F2F.F64.F32 R18, R18 ;  /* 0x0000001200127310 */ /* 0x004e640000201800 */
[----:B-1----:R-:W-:-:S08]  /*0980*/  DMUL R20, R18, UR8 ;  /* 0x0000000812147c28 */ /* 0x002fd00008000000 */
[----:B------:R-:W-:-:S08]  /*0990*/  DMUL R20, R18, R20 ;  /* 0x0000001412147228 */ /* 0x000fd00000000000 */
[C---:B------:R-:W-:Y:S02]  /*09a0*/  DFMA R20, R18.reuse, R20, R18 ;  /* 0x000000141214722b */ /* 0x040fe40000000012 */
[----:B------:R-:W-:-:S06]  /*09b0*/  DMUL R18, R18, 0.5 ;  /* 0x3fe0000012127828 */ /* 0x000fcc0000000000 */
[----:B------:R-:W-:-:S06]  /*09c0*/  DMUL R20, R20, UR10 ;  /* 0x0000000a14147c28 */ /* 0x000fcc0008000000 */
[----:B------:R-:W1:Y:S04]  /*09d0*/  F2F.F32.F64 R12, R20 ;  /* 0x00000014000c7310 */ /* 0x000e680000301000 */
[----:B0-----:R-:W-:-:S04]  /*09e0*/  SHF.R.U32.HI R22, RZ, 0x1f, R21 ;  /* 0x0000001fff167819 */ /* 0x001fc80000011615 */
[----:B------:R-:W-:-:S04]  /*09f0*/  LOP3.LUT R22, R22, 0x1, RZ, 0xc0, !PT ;  /* 0x0000000116167812 */ /* 0x000fc800078ec0ff */
[----:B------:R-:W-:Y:S01]  /*0a00*/  ISETP.NE.U32.AND P0, PT, R22, 0x1, PT ;  /* 0x000000011600780c */ /* 0x000fe20003f05070 */
[C---:B-1----:R-:W-:Y:S01]  /*0a10*/  FMUL R26, |R12|.reuse, 2.8853900432586669922 ;  /* 0x4038aa3b0c1a7820 */ /* 0x042fe20000400200 */
[C---:B------:R-:W-:Y:S01]  /*0a20*/  FMUL R25, R12.reuse, R12 ;  /* 0x0000000c0c197220 */ /* 0x040fe20000400000 */
[C---:B------:R-:W-:Y:S02]  /*0a30*/  FSETP.GE.AND P3, PT, |R12|.reuse, 0.60000002384185791016, PT ;  /* 0x3f19999a0c00780b */ /* 0x040fe40003f66200 */
[----:B------:R-:W-:Y:S01]  /*0a40*/  FSETP.GE.AND P2, PT, |R12|, 9.010913848876953125, PT ;  /* 0x41102cb40c00780b */ /* 0x000fe20003f46200 */
[C---:B------:R-:W-:Y:S01]  /*0a50*/  FFMA R8, R25.reuse, R8, -0.052303962409496307373 ;  /* 0xbd563cae19087423 */ /* 0x040fe20000000008 */
[----:B------:R-:W0:Y:S01]  /*0a60*/  MUFU.EX2 R26, R26 ;  /* 0x0000001a001a7308 */ /* 0x000e220000000800 */
[----:B------:R-:W-:Y:S02]  /*0a70*/  ISETP.NE.U32.AND.EX P0, PT, RZ, RZ, PT, P0 ;  /* 0x000000ffff00720c */ /* 0x000fe40003f05100 */
[----:B------:R-:W-:-:S04]  /*0a80*/  FFMA R8, R25, R8, 0.1331529766321182251 ;  /* 0x3e08594119087423 */ /* 0x000fc80000000008 */
[----:B------:R-:W-:-:S04]  /*0a90*/  FFMA R8, R25, R8, -0.33332768082618713379 ;  /* 0xbeaaa9ed19087423 */ /* 0x000fc80000000008 */
[----:B------:R-:W-:Y:S01]  /*0aa0*/  FFMA R25, R25, R8, RZ ;  /* 0x0000000819197223 */ /* 0x000fe200000000ff */
[----:B0-----:R-:W-:-:S04]  /*0ab0*/  FADD R24, R26, 1 ;  /* 0x3f8000001a187421 */ /* 0x001fc80000000000 */
[----:B------:R-:W0:Y:S02]  /*0ac0*/  MUFU.RCP R23, R24 ;  /* 0x0000001800177308 */ /* 0x000e240000001000 */
[----:B0-----:R-:W-:-:S05]  /*0ad0*/  FFMA R23, R23, -2, R10 ;  /* 0xc000000017177823 */ /* 0x001fca000000000a */
[----:B------:R-:W-:-:S04]  /*0ae0*/  FSEL R23, R23, 1, !P2 ;  /* 0x3f80000017177808 */ /* 0x000fc80005000000 */
[----:B------:R-:W-:Y:S01]  /*0af0*/  FSEL R23, -|R23|, |R23|, !P0 ;  /* 0x4000001717177208 */ /* 0x000fe20004000300 */
[----:B------:R-:W-:Y:S01]  /*0b00*/  @!P3 FFMA R23, R12, R25, R12 ;  /* 0x000000190c17b223 */ /* 0x000fe2000000000c */
[----:B------:R-:W-:-:S03]  /*0b10*/  ISETP.NE.AND P0, PT, R6, RZ, PT ;  /* 0x000000ff0600720c */ /* 0x000fc60003f05270 */
[----:B------:R-:W0:Y:S02]  /*0b20*/  F2F.F64.F32 R20, R23 ;  /* 0x0000001700147310 */ /* 0x000e240000201800 */
[----:B0-----:R-:W-:-:S08]  /*0b30*/  DADD R20, R20, 1 ;  /* 0x3ff0000014147429 */ /* 0x001fd00000000000 */
[----:B------:R-:W-:-:S10]  /*0b40*/  DMUL R18, R18, R20 ;  /* 0x0000001412127228 */ /* 0x000fd40000000000 */
[----:B------:R-:W0:Y:S02]  /*0b50*/  F2F.F32.F64 R19, R18 ;  /* 0x0000001200137310 */ /* 0x000e240000301000 */
[----:B0-----:R1:W-:Y:S01]  /*0b60*/  STG.E desc[UR4][R16.64], R19 ;  /* 0x0000001310007986 */ /* 0x0013e2000c101904 */
[----:B------:R-:W-:Y:S05]  /*0b70*/  @P0 BRA `(.L_x_77) ;  /* 0xfffffff400bc0947 */ /* 0x000fea000383ffff */
.L_x_76:
[----:B------:R-:W-:Y:S05]  /*0b80*/  @!P1 EXIT ;  /* 0x000000000000994d */ /* 0x000fea0003800000 */
[----:B------:R-:W0:Y:S01]  /*0b90*/  LDC.64 R6, c[0x0][0x380] ;  /* 0x0000e000ff067b82 */ /* 0x000e220000000a00 */
[----:B--2---:R-:W-:Y:S01]  /*0ba0*/  IMAD R5, R0, R5, R3 ;  /* 0x0000000500057224 */ /* 0x004fe200078e0203 */
[----:B------:R-:W-:-:S03]  /*0bb0*/  IADD3 R3, PT, PT, -R2, RZ, RZ ;  /* 0x000000ff02037210 */ /* 0x000fc60007ffe1ff */
[----:B------:R-:W-:-:S07]  /*0bc0*/  IMAD R9, R4, UR6, R5 ;  /* 0x0000000604097c24 */ /* 0x000fce000f8e0205 */
.L_x_78:
[----:B0-2---:R-:W-:-:S05]  /*0bd0*/  IMAD.WIDE.U32 R4, R9, 0x4, R6 ;  /* 0x0000000409047825 */ /* 0x005fca00078e0006 */
[----:B------:R-:W2:Y:S01]  /*0be0*/  LDG.E R10, desc[UR4][R4.64] ;  /* 0x00000004040a7981 */ /* 0x000ea2000c1e1900 */
[----:B------:R-:W-:Y:S01]  /*0bf0*/  UMOV UR6, 0x6d4801f7 ;  /* 0x6d4801f700067882 */ /* 0x000fe20000000000 */
[----:B------:R-:W-:Y:S01]  /*0c00*/  UMOV UR7, 0x3fa6e4e2 ;  /* 0x3fa6e4e200077882 */ /* 0x000fe20000000000 */
[----:B------:R-:W-:Y:S01]  /*0c10*/  IMAD.MOV.U32 R18, RZ, RZ, 0x3c80f082 ;  /* 0x3c80f082ff127424 */ /* 0x000fe200078e00ff */
[----:B-1----:R-:W-:Y:S02]  /*0c20*/  MOV R17, 0x3f800000 ;  /* 0x3f80000000117802 */ /* 0x002fe40000000f00 */
[----:B------:R-:W-:Y:S02]  /*0c30*/  IADD3 R3, PT, PT, R3, 0x1, RZ ;  /* 0x0000000103037810 */ /* 0x000fe40007ffe0ff */
[----:B------:R-:W-:Y:S01]  /*0c40*/  IADD3 R9, PT, PT, R0, R9, RZ ;  /* 0x0000000900097210 */ /* 0x000fe20007ffe0ff */
[----:B--2---:R-:W0:Y:S02]  /*0c50*/  F2F.F64.F32 R10, R10 ;  /* 0x0000000a000a7310 */ /* 0x004e240000201800 */
[----:B0-----:R-:W-:Y:S01]  /*0c60*/  DMUL R12, R10, UR6 ;  /* 0x000000060a0c7c28 */ /* 0x001fe20008000000 */
[----:B------:R-:W-:Y:S01]  /*0c70*/  UMOV UR6, 0x33d3d180 ;  /* 0x33d3d18000067882 */ /* 0x000fe20000000000 */
[----:B------:R-:W-:-:S06]  /*0c80*/  UMOV UR7, 0x3fe98845 ;  /* 0x3fe9884500077882 */ /* 0x000fcc0000000000 */
[----:B------:R-:W-:-:S08]  /*0c90*/  DMUL R12, R10, R12 ;  /* 0x0000000c0a0c7228 */ /* 0x000fd00000000000 */
[C---:B------:R-:W-:Y:S02]  /*0ca0*/  DFMA R12, R10.reuse, R12, R10 ;  /* 0x0000000c0a0c722b */ /* 0x040fe4000000000a */
[----:B------:R-:W-:-:S06]  /*0cb0*/  DMUL R10, R10, 0.5 ;  /* 0x3fe000000a0a7828 */ /* 0x000fcc0000000000 */
[----:B------:R-:W-:-:S06]  /*0cc0*/  DMUL R12, R12, UR6 ;  /* 0x000000060c0c7c28 */ /* 0x000fcc0008000000 */
[----:B------:R-:W0:Y:S04]  /*0cd0*/  F2F.F32.F64 R8, R12 ;  /* 0x0000000c00087310 */ /* 0x000e280000301000 */
[----:B------:R-:W-:-:S04]  /*0ce0*/  SHF.R.U32.HI R16, RZ, 0x1f, R13 ;  /* 0x0000001fff107819 */ /* 0x000fc8000001160d */
[----:B------:R-:W-:-:S04]  /*0cf0*/  LOP3.LUT R16, R16, 0x1, RZ, 0xc0, !PT ;  /* 0x0000000110107812 */ /* 0x000fc800078ec0ff */
[----:B------:R-:W-:Y:S01]  /*0d00*/  ISETP.NE.U32.AND P0, PT, R16, 0x1, PT ;  /* 0x000000011000780c */ /* 0x000fe20003f05070 */
[C---:B0-----:R-:W-:Y:S01]  /*0d10*/  FMUL R2, |R8|.reuse, 2.8853900432586669922 ;  /* 0x4038aa3b08027820 */ /* 0x041fe20000400200 */
[C---:B------:R-:W-:Y:S01]  /*0d20*/  FMUL R15, R8.reuse, R8 ;  /* 0x00000008080f7220 */ /* 0x040fe20000400000 */
[C---:B------:R-:W-:Y:S02]  /*0d30*/  FSETP.GE.AND P2, PT, |R8|.reuse, 0.60000002384185791016, PT ;  /* 0x3f19999a0800780b */ /* 0x040fe40003f46200 */
[----:B------:R-:W-:Y:S01]  /*0d40*/  FSETP.GE.AND P1, PT, |R8|, 9.010913848876953125, PT ;  /* 0x41102cb40800780b */ /* 0x000fe20003f26200 */
[C---:B------:R-:W-:Y:S01]  /*0d50*/  FFMA R16, R15.reuse, R18, -0.052303962409496307373 ;  /* 0xbd563cae0f107423 */ /* 0x040fe20000000012 */
[----:B------:R-:W0:Y:S01]  /*0d60*/  MUFU.EX2 R2, R2 ;  /* 0x0000000200027308 */ /* 0x000e220000000800 */
[----:B------:R-:W-:Y:S01]  /*0d70*/  ISETP.NE.U32.AND.EX P0, PT, RZ, RZ, PT, P0 ;  /* 0x000000ffff00720c */ /* 0x000fe20003f05100 */
[----:B0-----:R-:W-:Y:S01]  /*0d80*/  FADD R14, R2, 1 ;  /* 0x3f800000020e7421 */ /* 0x001fe20000000000 */
[----:B------:R-:W-:-:S04]  /*0d90*/  FFMA R2, R15, R16, 0.1331529766321182251 ;  /* 0x3e0859410f027423 */ /* 0x000fc80000000010 */
[C---:B------:R-:W-:Y:S01]  /*0da0*/  FFMA R2, R15.reuse, R2, -0.33332768082618713379 ;  /* 0xbeaaa9ed0f027423 */ /* 0x040fe20000000002 */
[----:B------:R-:W0:Y:S03]  /*0db0*/  MUFU.RCP R14, R14 ;  /* 0x0000000e000e7308 */ /* 0x000e260000001000 */
[----:B------:R-:W-:Y:S01]  /*0dc0*/  FFMA R15, R15, R2, RZ ;  /* 0x000000020f0f7223 */ /* 0x000fe200000000ff */
        /* <DEDUP_REMOVED lines=11> */
[----:B------:R-:W-:Y:S05]  /*0e80*/  EXIT ;  /* 0x000000000000794d */ /* 0x000fea0003800000 */
.L_x_79:
        /* <DEDUP_REMOVED lines=15> */
.L_x_200:


//--------------------- .text._Z4QK_VPKfS0_Pfii   --------------------------
	.section	.text._Z4QK_VPKfS0_Pfii,"ax",@progbits
	.align	128
        .global         _Z4QK_VPKfS0_Pfii
        .type           _Z4QK_VPKfS0_Pfii,@function
        .size           _Z4QK_VPKfS0_Pfii,(.L_x_187 - _Z4QK_VPKfS0_Pfii)
        .other          _Z4QK_VPKfS0_Pfii,@"STO_CUDA_ENTRY STV_DEFAULT"
_Z4QK_VPKfS0_Pfii:
.text._Z4QK_VPKfS0_Pfii:
[----:B------:R-:W-:Y:S01]  /*0000*/  LDC R1, c[0x0][0x37c] ;  /* 0x0000df00ff017b82 */ /* 0x000fe20000000800 */
[----:B------:R-:W0:Y:S01]  /*0010*/  S2R R7, SR_TID.Y ;  /* 0x0000000000077919 */ /* 0x000e220000002200 */
[----:B------:R-:W1:Y:S06]  /*0020*/  LDCU UR4, c[0x0][0x360] ;  /* 0x00006c00ff0477ac */ /* 0x000e6c0008000800 */
[----:B------:R-:W2:Y:S01]  /*0030*/  LDC.64 R4, c[0x0][0x398] ;  /* 0x0000e600ff047b82 */ /* 0x000ea20000000a00 */
[----:B------:R-:W0:Y:S01]  /*0040*/  S2R R0, SR_CTAID.Y ;  /* 0x0000000000007919 */ /* 0x000e220000002600 */
[----:B------:R-:W0:Y:S01]  /*0050*/  LDCU UR5, c[0x0][0x364] ;  /* 0x00006c80ff0577ac */ /* 0x000e220008000800 */
[----:B------:R-:W1:Y:S01]  /*0060*/  S2R R17, SR_TID.X ;  /* 0x0000000000117919 */ /* 0x000e620000002100 */
[----:B------:R-:W1:Y:S01]  /*0070*/  S2R R2, SR_CTAID.X ;  /* 0x0000000000027919 */ /* 0x000e620000002500 */
[----:B0-----:R-:W-:-:S05]  /*0080*/  IMAD R0, R0, UR5, R7 ;  /* 0x0000000500007c24 */ /* 0x001fca000f8e0207 */
[----:B--2---:R-:W-:Y:S01]  /*0090*/  ISETP.GE.AND P0, PT, R0, R5, PT ;  /* 0x000000050000720c */ /* 0x004fe20003f06270 */
[----:B-1----:R-:W-:-:S05]  /*00a0*/  IMAD R3, R2, UR4, R17 ;  /* 0x0000000402037c24 */ /* 0x002fca000f8e0211 */
[----:B------:R-:W-:-:S13]  /*00b0*/  ISETP.GE.OR P0, PT, R3, R4, P0 ;  /* 0x000000040300720c */ /* 0x000fda0000706670 */
[----:B------:R-:W-:Y:S05]  /*00c0*/  @P0 EXIT ;  /* 0x000000000000094d */ /* 0x000fea0003800000 */
[----:B------:R-:W-:Y:S01]  /*00d0*/  ISETP.GE.U32.AND P0, PT, R5, 0x20, PT ;  /* 0x000000200500780c */ /* 0x000fe20003f06070 */
[----:B------:R-:W0:Y:S01]  /*00e0*/  LDCU.64 UR8, c[0x0][0x358] ;  /* 0x00006b00ff0877ac */ /* 0x000e220008000a00 */
[----:B------:R-:W-:Y:S01]  /*00f0*/  HFMA2 R25, -RZ, RZ, 0, 0 ;  /* 0x00000000ff197431 */ /* 0x000fe200000001ff */
[----:B------:R-:W-:-:S10]  /*0100*/  MOV R19, RZ ;  /* 0x000000ff00137202 */ /* 0x000fd40000000f00 */
[----:B------:R-:W-:Y:S05]  /*0110*/  @!P0 BRA `(.L_x_80) ;  /* 0x0000000800408947 */ /* 0x000fea0003800000 */
[----:B------:R-:W1:Y:S01]  /*0120*/  S2UR UR6, SR_CgaCtaId ;  /* 0x00000000000679c3 */ /* 0x000e620000008800 */
[----:B------:R-:W-:Y:S01]  /*0130*/  UMOV UR4, 0x400 ;  /* 0x0000040000047882 */ /* 0x000fe20000000000 */
[----:B------:R-:W-:Y:S01]  /*0140*/  SHF.R.U32.HI R6, RZ, 0x5, R5 ;  /* 0x00000005ff067819 */ /* 0x000fe20000011605 */
[----:B------:R-:W-:Y:S01]  /*0150*/  UIADD3 UR5, UPT, UPT, UR4, 0x1000, URZ ;  /* 0x0000100004057890 */ /* 0x000fe2000fffe0ff */
[----:B------:R-:W-:Y:S01]  /*0160*/  IMAD R2, R0, R5, R17 ;  /* 0x0000000500027224 */ /* 0x000fe200078e0211 */
[----:B------:R-:W-:Y:S01]  /*0170*/  MOV R19, RZ ;  /* 0x000000ff00137202 */ /* 0x000fe20000000f00 */
[----:B------:R-:W-:Y:S01]  /*0180*/  IMAD R5, R7, R4, R3 ;  /* 0x0000000407057224 */ /* 0x000fe200078e0203 */
[----:B------:R-:W-:Y:S01]  /*0190*/  MOV R25, RZ ;  /* 0x000000ff00197202 */ /* 0x000fe20000000f00 */
[----:B------:R-:W2:Y:S01]  /*01a0*/  LDC.64 R22, c[0x0][0x380] ;  /* 0x0000e000ff167b82 */ /* 0x000ea20000000a00 */
[----:B------:R-:W-:-:S07]  /*01b0*/  IADD3 R6, PT, PT, -R6, RZ, RZ ;  /* 0x000000ff06067210 */ /* 0x000fce0007ffe1ff */
[----:B------:R-:W3:Y:S01]  /*01c0*/  LDC.64 R20, c[0x0][0x388] ;  /* 0x0000e200ff147b82 */ /* 0x000ee20000000a00 */
[----:B-1----:R-:W-:Y:S02]  /*01d0*/  ULEA UR4, UR6, UR4, 0x18 ;  /* 0x0000000406047291 */ /* 0x002fe4000f8ec0ff */
[----:B------:R-:W-:-:S04]  /*01e0*/  ULEA UR5, UR6, UR5, 0x18 ;  /* 0x0000000506057291 */ /* 0x000fc8000f8ec0ff */
[----:B------:R-:W-:Y:S02]  /*01f0*/  LEA R18, R7, UR4, 0x7 ;  /* 0x0000000407127c11 */ /* 0x000fe4000f8e38ff */
[C---:B------:R-:W-:Y:S02]  /*0200*/  LEA R16, R17.reuse, UR5, 0x2 ;  /* 0x0000000511107c11 */ /* 0x040fe4000f8e10ff */
[----:B------:R-:W-:Y:S02]  /*0210*/  LEA R17, R17, R18, 0x2 ;  /* 0x0000001211117211 */ /* 0x000fe400078e10ff */
[----:B------:R-:W-:-:S07]  /*0220*/  LEA R7, R7, R16, 0x7 ;  /* 0x0000001007077211 */ /* 0x000fce00078e38ff */
.L_x_81:
[----:B--2---:R-:W-:-:S06]  /*0230*/  IMAD.WIDE.U32 R8, R2, 0x4, R22 ;  /* 0x0000000402087825 */ /* 0x004fcc00078e0016 */
[----:B0-----:R-:W2:Y:S01]  /*0240*/  LDG.E R8, desc[UR8][R8.64] ;  /* 0x0000000808087981 */ /* 0x001ea2000c1e1900 */
[----:B---3--:R-:W-:-:S06]  /*0250*/  IMAD.WIDE.U32 R10, R5, 0x4, R20 ;  /* 0x00000004050a7825 */ /* 0x008fcc00078e0014 */
[----:B------:R-:W3:Y:S01]  /*0260*/  LDG.E R10, desc[UR8][R10.64] ;  /* 0x000000080a0a7981 */ /* 0x000ee2000c1e1900 */
[----:B------:R-:W-:Y:S01]  /*0270*/  HFMA2 R13, -RZ, RZ, 0.96630859375, -0.0022525787353515625 ;  /* 0x3bbb989dff0d7431 */ /* 0x000fe200000001ff */
[----:B------:R-:W-:Y:S02]  /*0280*/  MOV R15, 0x437c0000 ;  /* 0x437c0000000f7802 */ /* 0x000fe40000000f00 */
[----:B------:R-:W-:Y:S02]  /*0290*/  IADD3 R6, PT, PT, R6, 0x1, RZ ;  /* 0x0000000106067810 */ /* 0x000fe40007ffe0ff */
[----:B------:R-:W-:Y:S02]  /*02a0*/  IADD3 R2, PT, PT, R2, 0x20, RZ ;  /* 0x0000002002027810 */ /* 0x000fe40007ffe0ff */
[----:B------:R-:W-:Y:S02]  /*02b0*/  ISETP.NE.AND P0, PT, R6, RZ, PT ;  /* 0x000000ff0600720c */ /* 0x000fe40003f05270 */
[----:B------:R-:W-:Y:S01]  /*02c0*/  LEA R5, R4, R5, 0x5 ;  /* 0x0000000504057211 */ /* 0x000fe200078e28ff */
[----:B--2---:R-:W-:-:S04]  /*02d0*/  FFMA.SAT R12, R8, R13, 0.5 ;  /* 0x3f000000080c7423 */ /* 0x004fc8000000200d */
[----:B------:R-:W-:-:S04]  /*02e0*/  FFMA.RM R12, R12, R15, 12582913 ;  /* 0x4b4000010c0c7423 */ /* 0x000fc8000000400f */
[C---:B------:R-:W-:Y:S01]  /*02f0*/  FADD R13, R12.reuse, -12583039 ;  /* 0xcb40007f0c0d7421 */ /* 0x040fe20000000000 */
[----:B------:R-:W-:-:S03]  /*0300*/  SHF.L.U32 R12, R12, 0x17, RZ ;  /* 0x000000170c0c7819 */ /* 0x000fc600000006ff */
[----:B------:R-:W-:-:S04]  /*0310*/  FFMA R13, R8, 1.4426950216293334961, -R13 ;  /* 0x3fb8aa3b080d7823 */ /* 0x000fc8000000080d */
[----:B------:R-:W-:-:S04]  /*0320*/  FFMA R24, R8, 1.925963033500011079e-08, R13 ;  /* 0x32a5706008187823 */ /* 0x000fc8000000000d */
[----:B------:R-:W0:Y:S02]  /*0330*/  MUFU.EX2 R13, R24 ;  /* 0x00000018000d7308 */ /* 0x000e240000000800 */
[----:B0-----:R-:W-:-:S05]  /*0340*/  FMUL R8, R12, R13 ;  /* 0x0000000d0c087220 */ /* 0x001fca0000400000 */
[----:B------:R-:W-:Y:S04]  /*0350*/  STS [R17], R8 ;  /* 0x0000000811007388 */ /* 0x000fe80000000800 */
[----:B---3--:R-:W-:Y:S01]  /*0360*/  STS [R7], R10 ;  /* 0x0000000a07007388 */ /* 0x008fe20000000800 */
[----:B------:R-:W-:Y:S06]  /*0370*/  BAR.SYNC.DEFER_BLOCKING 0x0 ;  /* 0x0000000000007b1d */ /* 0x000fec0000010000 */
[----:B------:R-:W0:Y:S04]  /*0380*/  LDS.128 R12, [R18] ;  /* 0x00000000120c7984 */ /* 0x000e280000000c00 */
[----:B------:R-:W1:Y:S04]  /*0390*/  LDS R9, [R16] ;  /* 0x0000000010097984 */ /* 0x000e680000000800 */
[----:B------:R-:W2:Y:S04]  /*03a0*/  LDS R11, [R16+0x80] ;  /* 0x00008000100b7984 */ /* 0x000ea80000000800 */
[----:B------:R-:W3:Y:S01]  /*03b0*/  LDS R27, [R16+0x100] ;  /* 0x00010000101b7984 */ /* 0x000ee20000000800 */
[C---:B0-----:R-:W-:Y:S01]  /*03c0*/  FADD R26, R12.reuse, R19 ;  /* 0x000000130c1a7221 */ /* 0x041fe20000000000 */
[----:B-1----:R-:W-:-:S03]  /*03d0*/  FFMA R24, R12, R9, R25 ;  /* 0x000000090c187223 */ /* 0x002fc60000000019 */
[----:B------:R-:W-:Y:S01]  /*03e0*/  FADD R19, R26, R13 ;  /* 0x0000000d1a137221 */ /* 0x000fe20000000000 */
[----:B------:R-:W0:Y:S01]  /*03f0*/  LDS R12, [R16+0x180] ;  /* 0x00018000100c7984 */ /* 0x000e220000000800 */
[----:B--2---:R-:W-:-:S03]  /*0400*/  FFMA R26, R11, R13, R24 ;  /* 0x0000000d0b1a7223 */ /* 0x004fc60000000018 */
[----:B------:R-:W1:Y:S01]  /*0410*/  LDS.128 R8, [R18+0x10] ;  /* 0x0000100012087984 */ /* 0x000e620000000c00 */
[----:B---3--:R-:W-:Y:S01]  /*0420*/  FFMA R27, R27, R14, R26 ;  /* 0x0000000e1b1b7223 */ /* 0x008fe2000000001a */
[----:B------:R-:W-:Y:S02]  /*0430*/  FADD R14, R19, R14 ;  /* 0x0000000e130e7221 */ /* 0x000fe40000000000 */
[----:B------:R-:W2:Y:S02]  /*0440*/  LDS R13, [R16+0x200] ;  /* 0x00020000100d7984 */ /* 0x000ea40000000800 */
[----:B------:R-:W-:Y:S02]  /*0450*/  FADD R25, R14, R15 ;  /* 0x0000000f0e197221 */ /* 0x000fe40000000000 */
[----:B------:R-:W3:Y:S04]  /*0460*/  LDS R24, [R16+0x280] ;  /* 0x0002800010187984 */ /* 0x000ee80000000800 */
[----:B------:R-:W4:Y:S01]  /*0470*/  LDS R19, [R16+0x300] ;  /* 0x0003000010137984 */ /* 0x000f220000000800 */
[----:B0-----:R-:W-:Y:S01]  /*0480*/  FFMA R27, R12, R15, R27 ;  /* 0x0000000f0c1b7223 */ /* 0x001fe2000000001b */
[----:B-1----:R-:W-:-:S03]  /*0490*/  FADD R12, R25, R8 ;  /* 0x00000008190c7221 */ /* 0x002fc60000000000 */
[----:B--2---:R-:W-:Y:S01]  /*04a0*/  FFMA R13, R8, R13, R27 ;  /* 0x0000000d080d7223 */ /* 0x004fe2000000001b */
[----:B------:R-:W-:Y:S01]  /*04b0*/  FADD R25, R12, R9 ;  /* 0x000000090c197221 */ /* 0x000fe20000000000 */
[----:B------:R-:W0:Y:S02]  /*04c0*/  LDS R8, [R16+0x380] ;  /* 0x0003800010087984 */ /* 0x000e240000000800 */
[----:B---3--:R-:W-:Y:S02]  /*04d0*/  FFMA R26, R24, R9, R13 ;  /* 0x00000009181a7223 */ /* 0x008fe4000000000d */
[----:B------:R-:W-:Y:S02]  /*04e0*/  LDS R9, [R16+0x400] ;  /* 0x0004000010097984 */ /* 0x000fe40000000800 */
[----:B----4-:R-:W-:Y:S01]  /*04f0*/  FFMA R19, R19, R10, R26 ;  /* 0x0000000a13137223 */ /* 0x010fe2000000001a */
[----:B------:R-:W-:Y:S01]  /*0500*/  FADD R10, R25, R10 ;  /* 0x0000000a190a7221 */ /* 0x000fe20000000000 */
[----:B------:R-:W1:Y:S04]  /*0510*/  LDS.128 R12, [R18+0x20] ;  /* 0x00002000120c7984 */ /* 0x000e680000000c00 */
[----:B------:R-:W2:Y:S04]  /*0520*/  LDS R24, [R16+0x480] ;  /* 0x0004800010187984 */ /* 0x000ea80000000800 */
[----:B------:R-:W-:Y:S01]  /*0530*/  LDS R26, [R16+0x580] ;  /* 0x00058000101a7984 */ /* 0x000fe20000000800 */
[----:B0-----:R-:W-:Y:S01]  /*0540*/  FFMA R25, R8, R11, R19 ;  /* 0x0000000b08197223 */ /* 0x001fe20000000013 */
[----:B------:R-:W-:-:S02]  /*0550*/  FADD R11, R10, R11 ;  /* 0x0000000b0a0b7221 */ /* 0x000fc40000000000 */
[----:B------:R-:W0:Y:S01]  /*0560*/  LDS R19, [R16+0x500] ;  /* 0x0005000010137984 */ /* 0x000e220000000800 */
[----:B-1----:R-:W-:Y:S01]  /*0570*/  FFMA R9, R12, R9, R25 ;  /* 0x000000090c097223 */ /* 0x002fe20000000019 */
[----:B------:R-:W-:Y:S02]  /*0580*/  FADD R12, R11, R12 ;  /* 0x0000000c0b0c7221 */ /* 0x000fe40000000000 */
[----:B------:R-:W-:Y:S01]  /*0590*/  LDS R25, [R16+0x600] ;  /* 0x0006000010197984 */ /* 0x000fe20000000800 */
[----:B--2---:R-:W-:Y:S01]  /*05a0*/  FFMA R24, R24, R13, R9 ;  /* 0x0000000d18187223 */ /* 0x004fe20000000009 */
[----:B------:R-:W-:Y:S02]  /*05b0*/  FADD R13, R12, R13 ;  /* 0x0000000d0c0d7221 */ /* 0x000fe40000000000 */
[----:B------:R-:W1:Y:S04]  /*05c0*/  LDS.128 R8, [R18+0x30] ;  /* 0x0000300012087984 */ /* 0x000e680000000c00 */
[----:B------:R-:W2:Y:S01]  /*05d0*/  LDS R12, [R16+0x680] ;  /* 0x00068000100c7984 */ /* 0x000ea20000000800 */
[----:B0-----:R-:W-:Y:S01]  /*05e0*/  FFMA R27, R19, R14, R24 ;  /* 0x0000000e131b7223 */ /* 0x001fe20000000018 */
[----:B------:R-:W-:-:S02]  /*05f0*/  FADD R14, R13, R14 ;  /* 0x0000000e0d0e7221 */ /* 0x000fc40000000000 */
[----:B------:R-:W0:Y:S01]  /*0600*/  LDS R19, [R16+0x700] ;  /* 0x0007000010137984 */ /* 0x000e220000000800 */
[----:B------:R-:W-:Y:S01]  /*0610*/  FFMA R27, R26, R15, R27 ;  /* 0x0000000f1a1b7223 */ /* 0x000fe2000000001b */
[----:B------:R-:W-:Y:S02]  /*0620*/  FADD R15, R14, R15 ;  /* 0x0000000f0e0f7221 */ /* 0x000fe40000000000 */
[----:B------:R-:W-:Y:S01]  /*0630*/  LDS R24, [R16+0x880] ;  /* 0x0008800010187984 */ /* 0x000fe20000000800 */
[----:B-1----:R-:W-:Y:S01]  /*0640*/  FFMA R27, R8, R25, R27 ;  /* 0x00000019081b7223 */ /* 0x002fe2000000001b */
[----:B------:R-:W-:Y:S02]  /*0650*/  FADD R14, R15, R8 ;  /* 0x000000080f0e7221 */ /* 0x000fe40000000000 */
[----:B------:R-:W1:Y:S01]  /*0660*/  LDS R8, [R16+0x780] ;  /* 0x0007800010087984 */ /* 0x000e620000000800 */
[----:B--2---:R-:W-:Y:S01]  /*0670*/  FFMA R26, R12, R9, R27 ;  /* 0x000000090c1a7223 */ /* 0x004fe2000000001b */
[----:B------:R-:W-:-:S02]  /*0680*/  FADD R25, R14, R9 ;  /* 0x000000090e197221 */ /* 0x000fc40000000000 */
[----:B------:R-:W2:Y:S04]  /*0690*/  LDS.128 R12, [R18+0x40] ;  /* 0x00004000120c7984 */ /* 0x000ea80000000c00 */
[----:B------:R-:W3:Y:S01]  /*06a0*/  LDS R9, [R16+0x800] ;  /* 0x0008000010097984 */ /* 0x000ee20000000800 */
[----:B0-----:R-:W-:Y:S01]  /*06b0*/  FFMA R27, R19, R10, R26 ;  /* 0x0000000a131b7223 */ /* 0x001fe2000000001a */
[----:B------:R-:W-:Y:S02]  /*06c0*/  FADD R10, R25, R10 ;  /* 0x0000000a190a7221 */ /* 0x000fe40000000000 */
[----:B------:R-:W0:Y:S01]  /*06d0*/  LDS R19, [R16+0x900] ;  /* 0x0009000010137984 */ /* 0x000e220000000800 */
[----:B-1----:R-:W-:Y:S01]  /*06e0*/  FFMA R27, R8, R11, R27 ;  /* 0x0000000b081b7223 */ /* 0x002fe2000000001b */
[----:B------:R-:W-:-:S04]  /*06f0*/  FADD R11, R10, R11 ;  /* 0x0000000b0a0b7221 */ /* 0x000fc80000000000 */
[----:B--2---:R-:W-:Y:S01]  /*0700*/  FADD R8, R11, R12 ;  /* 0x0000000c0b087221 */ /* 0x004fe20000000000 */
[----:B---3--:R-:W-:-:S03]  /*0710*/  FFMA R9, R12, R9, R27 ;  /* 0x000000090c097223 */ /* 0x008fc6000000001b */
[----:B------:R-:W-:Y:S01]  /*0720*/  FADD R25, R8, R13 ;  /* 0x0000000d08197221 */ /* 0x000fe20000000000 */
[----:B------:R-:W1:Y:S01]  /*0730*/  LDS R12, [R16+0x980] ;  /* 0x00098000100c7984 */ /* 0x000e620000000800 */
[----:B------:R-:W-:-:S03]  /*0740*/  FFMA R26, R24, R13, R9 ;  /* 0x0000000d181a7223 */ /* 0x000fc60000000009 */
[----:B------:R-:W-:Y:S04]  /*0750*/  LDS R13, [R16+0xa00] ;  /* 0x000a0000100d7984 */ /* 0x000fe80000000800 */
[----:B------:R-:W2:Y:S04]  /*0760*/  LDS.128 R8, [R18+0x50] ;  /* 0x0000500012087984 */ /* 0x000ea80000000c00 */
[----:B------:R-:W3:Y:S01]  /*0770*/  LDS R24, [R16+0xa80] ;  /* 0x000a800010187984 */ /* 0x000ee20000000800 */
[----:B0-----:R-:W-:Y:S01]  /*0780*/  FFMA R27, R19, R14, R26 ;  /* 0x0000000e131b7223 */ /* 0x001fe2000000001a */
[----:B------:R-:W-:-:S02]  /*0790*/  FADD R14, R25, R14 ;  /* 0x0000000e190e7221 */ /* 0x000fc40000000000 */
[----:B------:R-:W0:Y:S04]  /*07a0*/  LDS R19, [R16+0xb00] ;  /* 0x000b000010137984 */ /* 0x000e280000000800 */
[----:B------:R-:W4:Y:S04]  /*07b0*/  LDS R26, [R16+0xb80] ;  /* 0x000b8000101a7984 */ /* 0x000f280000000800 */
[----:B------:R-:W-:Y:S01]  /*07c0*/  LDS R25, [R16+0xc00] ;  /* 0x000c000010197984 */ /* 0x000fe20000000800 */
[----:B-1----:R-:W-:Y:S01]  /*07d0*/  FFMA R27, R12, R15, R27 ;  /* 0x0000000f0c1b7223 */ /* 0x002fe2000000001b */
[----:B------:R-:W-:-:S03]  /*07e0*/  FADD R15, R14, R15 ;  /* 0x0000000f0e0f7221 */ /* 0x000fc60000000000 */
[----:B--2---:R-:W-:Y:S01]  /*07f0*/  FFMA R13, R8, R13, R27 ;  /* 0x0000000d080d7223 */ /* 0x004fe2000000001b */
[----:B------:R-:W-:-:S03]  /*0800*/  FADD R8, R15, R8 ;  /* 0x000000080f087221 */ /* 0x000fc60000000000 */
[----:B---3--:R-:W-:Y:S01]  /*0810*/  FFMA R24, R24, R9, R13 ;  /* 0x0000000918187223 */ /* 0x008fe2000000000d */
[----:B------:R-:W-:Y:S01]  /*0820*/  FADD R9, R8, R9 ;  /* 0x0000000908097221 */ /* 0x000fe20000000000 */
[----:B------:R-:W1:Y:S04]  /*0830*/  LDS.128 R12, [R18+0x60] ;  /* 0x00006000120c7984 */ /* 0x000e680000000c00 */
[----:B------:R-:W2:Y:S01]  /*0840*/  LDS R8, [R16+0xc80] ;  /* 0x000c800010087984 */ /* 0x000ea20000000800 */
[----:B0-----:R-:W-:Y:S01]  /*0850*/  FFMA R27, R19, R10, R24 ;  /* 0x0000000a131b7223 */ /* 0x001fe20000000018 */
[----:B------:R-:W-:Y:S02]  /*0860*/  FADD R10, R9, R10 ;  /* 0x0000000a090a7221 */ /* 0x000fe40000000000 */
[----:B------:R-:W0:Y:S01]  /*0870*/  LDS R19, [R16+0xd00] ;  /* 0x000d000010137984 */ /* 0x000e220000000800 */
[----:B----4-:R-:W-:Y:S01]  /*0880*/  FFMA R27, R26, R11, R27 ;  /* 0x0000000b1a1b7223 */ /* 0x010fe2000000001b */
[----:B------:R-:W-:-:S02]  /*0890*/  FADD R11, R10, R11 ;  /* 0x0000000b0a0b7221 */ /* 0x000fc40000000000 */
[----:B------:R-:W-:Y:S01]  /*08a0*/  LDS R24, [R16+0xe80] ;  /* 0x000e800010187984 */ /* 0x000fe20000000800 */
[----:B-1----:R-:W-:Y:S01]  /*08b0*/  FFMA R27, R12, R25, R27 ;  /* 0x000000190c1b7223 */ /* 0x002fe2000000001b */
[----:B------:R-:W-:Y:S02]  /*08c0*/  FADD R10, R11, R12 ;  /* 0x0000000c0b0a7221 */ /* 0x000fe40000000000 */
[----:B------:R-:W1:Y:S01]  /*08d0*/  LDS R12, [R16+0xd80] ;  /* 0x000d8000100c7984 */ /* 0x000e620000000800 */
[----:B--2---:R-:W-:Y:S01]  /*08e0*/  FFMA R26, R8, R13, R27 ;  /* 0x0000000d081a7223 */ /* 0x004fe2000000001b */
[----:B------:R-:W-:Y:S02]  /*08f0*/  FADD R25, R10, R13 ;  /* 0x0000000d0a197221 */ /* 0x000fe40000000000 */
[----:B------:R-:W2:Y:S01]  /*0900*/  LDS.128 R8, [R18+0x70] ;  /* 0x0000700012087984 */ /* 0x000ea20000000c00 */
[----:B0-----:R-:W-:Y:S01]  /*0910*/  FFMA R27, R19, R14, R26 ;  /* 0x0000000e131b7223 */ /* 0x001fe2000000001a */
[----:B------:R-:W-:-:S02]  /*0920*/  FADD R26, R25, R14 ;  /* 0x0000000e191a7221 */ /* 0x000fc40000000000 */
[----:B------:R-:W0:Y:S04]  /*0930*/  LDS R13, [R16+0xe00] ;  /* 0x000e0000100d7984 */ /* 0x000e280000000800 */
[----:B------:R-:W3:Y:S04]  /*0940*/  LDS R19, [R16+0xf00] ;  /* 0x000f000010137984 */ /* 0x000ee80000000800 */
[----:B------:R-:W4:Y:S01]  /*0950*/  LDS R14, [R16+0xf80] ;  /* 0x000f8000100e7984 */ /* 0x000f220000000800 */
[----:B-1----:R-:W-:Y:S01]  /*0960*/  FFMA R27, R12, R15, R27 ;  /* 0x0000000f0c1b7223 */ /* 0x002fe2000000001b */
[----:B------:R-:W-:-:S04]  /*0970*/  FADD R15, R26, R15 ;  /* 0x0000000f1a0f7221 */ /* 0x000fc80000000000 */
[----:B--2---:R-:W-:Y:S01]  /*0980*/  FADD R12, R15, R8 ;  /* 0x000000080f0c7221 */ /* 0x004fe20000000000 */
[----:B0-----:R-:W-:-:S03]  /*0990*/  FFMA R13, R8, R13, R27 ;  /* 0x0000000d080d7223 */ /* 0x001fc6000000001b */
[----:B------:R-:W-:Y:S01]  /*09a0*/  FADD R15, R12, R9 ;  /* 0x000000090c0f7221 */ /* 0x000fe20000000000 */
[----:B------:R-:W-:-:S03]  /*09b0*/  FFMA R24, R24, R9, R13 ;  /* 0x0000000918187223 */ /* 0x000fc6000000000d */
[----:B------:R-:W-:Y:S01]  /*09c0*/  FADD R8, R15, R10 ;  /* 0x0000000a0f087221 */ /* 0x000fe20000000000 */
[----:B---3--:R-:W-:-:S03]  /*09d0*/  FFMA R25, R19, R10, R24 ;  /* 0x0000000a13197223 */ /* 0x008fc60000000018 */
[----:B------:R-:W-:Y:S01]  /*09e0*/  FADD R19, R8, R11 ;  /* 0x0000000b08137221 */ /* 0x000fe20000000000 */
[----:B----4-:R-:W-:Y:S01]  /*09f0*/  FFMA R25, R14, R11, R25 ;  /* 0x0000000b0e197223 */ /* 0x010fe20000000019 */
[----:B------:R-:W-:Y:S06]  /*0a00*/  BAR.SYNC.DEFER_BLOCKING 0x0 ;  /* 0x0000000000007b1d */ /* 0x000fec0000010000 */
[----:B------:R-:W-:Y:S05]  /*0a10*/  @P0 BRA `(.L_x_81) ;  /* 0xfffffff800040947 */ /* 0x000fea000383ffff */
.L_x_80:
[----:B------:R-:W1:Y:S01]  /*0a20*/  MUFU.RCP R2, R19 ;  /* 0x0000001300027308 */ /* 0x000e620000001000 */
[----:B------:R-:W-:Y:S07]  /*0a30*/  BSSY.RECONVERGENT B0, `(.L_x_82) ;  /* 0x000000d000007945 */ /* 0x000fee0003800200 */
[----:B------:R-:W2:Y:S01]  /*0a40*/  FCHK P0, R25, R19 ;  /* 0x0000001319007302 */ /* 0x000ea20000000000 */
[----:B-1----:R-:W-:-:S04]  /*0a50*/  FFMA R5, R2, -R19, 1 ;  /* 0x3f80000002057423 */ /* 0x002fc80000000813 */
[----:B------:R-:W-:-:S04]  /*0a60*/  FFMA R2, R2, R5, R2 ;  /* 0x0000000502027223 */ /* 0x000fc80000000002 */
[----:B------:R-:W-:-:S04]  /*0a70*/  FFMA R4, R2, R25, RZ ;  /* 0x0000001902047223 */ /* 0x000fc800000000ff */
[----:B------:R-:W-:-:S04]  /*0a80*/  FFMA R5, R4, -R19, R25 ;  /* 0x8000001304057223 */ /* 0x000fc80000000019 */
[----:B------:R-:W-:Y:S01]  /*0a90*/  FFMA R7, R2, R5, R4 ;  /* 0x0000000502077223 */ /* 0x000fe20000000004 */
[----:B--2---:R-:W-:Y:S06]  /*0aa0*/  @!P0 BRA `(.L_x_83) ;  /* 0x0000000000148947 */ /* 0x004fec0003800000 */
[----:B------:R-:W-:Y:S02]  /*0ab0*/  MOV R2, R25 ;  /* 0x0000001900027202 */ /* 0x000fe40000000f00 */
[----:B------:R-:W-:Y:S02]  /*0ac0*/  MOV R5, R19 ;  /* 0x0000001300057202 */ /* 0x000fe40000000f00 */
[----:B------:R-:W-:-:S07]  /*0ad0*/  MOV R4, 0xaf0 ;  /* 0x00000af000047802 */ /* 0x000fce0000000f00 */
[----:B0-----:R-:W-:Y:S05]  /*0ae0*/  CALL.REL.NOINC `($__internal_2_$__cuda_sm3x_div_rn_noftz_f32_slowpath) ;  /* 0x0000000000207944 */ /* 0x001fea0003c00000 */
[----:B------:R-:W-:-:S07]  /*0af0*/  MOV R7, R2 ;  /* 0x0000000200077202 */ /* 0x000fce0000000f00 */
.L_x_83:
[----:B0-----:R-:W-:Y:S05]  /*0b00*/  BSYNC.RECONVERGENT B0 ;  /* 0x0000000000007941 */ /* 0x001fea0003800200 */
.L_x_82:
[----:B------:R-:W0:Y:S01]  /*0b10*/  LDC.64 R4, c[0x0][0x390] ;  /* 0x0000e400ff047b82 */ /* 0x000e220000000a00 */
[----:B------:R-:W1:Y:S02]  /*0b20*/  LDCU UR4, c[0x0][0x398] ;  /* 0x00007300ff0477ac */ /* 0x000e640008000800 */
[----:B-1----:R-:W-:-:S04]  /*0b30*/  IMAD R3, R0, UR4, R3 ;  /* 0x0000000400037c24 */ /* 0x002fc8000f8e0203 */
[----:B0-----:R-:W-:-:S05]  /*0b40*/  IMAD.WIDE R2, R3, 0x4, R4 ;  /* 0x0000000403027825 */ /* 0x001fca00078e0204 */
[----:B------:R-:W-:Y:S01]  /*0b50*/  STG.E desc[UR8][R2.64], R7 ;  /* 0x0000000702007986 */ /* 0x000fe2000c101908 */
[----:B------:R-:W-:Y:S05]  /*0b60*/  EXIT ;  /* 0x000000000000794d */ /* 0x000fea0003800000 */
        .weak           $__internal_2_$__cuda_sm3x_div_rn_noftz_f32_slowpath
        .type           $__internal_2_$__cuda_sm3x_div_rn_noftz_f32_slowpath,@function
        .size           $__internal_2_$__cuda_sm3x_div_rn_noftz_f32_slowpath,(.L_x_187 - $__internal_2_$__cuda_sm3x_div_rn_noftz_f32_slowpath)
$__internal_2_$__cuda_sm3x_div_rn_noftz_f32_slowpath:
[----:B------:R-:W-:Y:S01]  /*0b70*/  SHF.R.U32.HI R7, RZ, 0x17, R5 ;  /* 0x00000017ff077819 */ /* 0x000fe20000011605 */
[----:B------:R-:W-:Y:S01]  /*0b80*/  BSSY.RECONVERGENT B1, `(.L_x_84) ;  /* 0x0000062000017945 */ /* 0x000fe20003800200 */
[----:B------:R-:W-:Y:S02]  /*0b90*/  SHF.R.U32.HI R6, RZ, 0x17, R2 ;  /* 0x00000017ff067819 */ /* 0x000fe40000011602 */
[----:B------:R-:W-:Y:S02]  /*0ba0*/  LOP3.LUT R12, R7, 0xff, RZ, 0xc0, !PT ;  /* 0x000000ff070c7812 */ /* 0x000fe400078ec0ff */
[----:B------:R-:W-:Y:S02]  /*0bb0*/  LOP3.LUT R10, R6, 0xff, RZ, 0xc0, !PT ;  /* 0x000000ff060a7812 */ /* 0x000fe400078ec0ff */
[----:B------:R-:W-:Y:S02]  /*0bc0*/  IADD3 R8, PT, PT, R12, -0x1, RZ ;  /* 0xffffffff0c087810 */ /* 0x000fe40007ffe0ff */
[----:B------:R-:W-:-:S02]  /*0bd0*/  IADD3 R7, PT, PT, R10, -0x1, RZ ;  /* 0xffffffff0a077810 */ /* 0x000fc40007ffe0ff */
[----:B------:R-:W-:-:S04]  /*0be0*/  ISETP.GT.U32.AND P0, PT, R8, 0xfd, PT ;  /* 0x000000fd0800780c */ /* 0x000fc80003f04070 */
[----:B------:R-:W-:-:S13]  /*0bf0*/  ISETP.GT.U32.OR P0, PT, R7, 0xfd, P0 ;  /* 0x000000fd0700780c */ /* 0x000fda0000704470 */
[----:B------:R-:W-:Y:S01]  /*0c00*/  @!P0 MOV R6, RZ ;  /* 0x000000ff00068202 */ /* 0x000fe20000000f00 */
        /* <DEDUP_REMOVED lines=17> */
[----:B------:R-:W-:Y:S02]  /*0d20*/  ISETP.GE.AND P0, PT, R7, RZ, PT ;  /* 0x000000ff0700720c */ /* 0x000fe40003f06270 */
[----:B------:R-:W-:-:S11]  /*0d30*/  ISETP.GE.AND P1, PT, R8, RZ, PT ;  /* 0x000000ff0800720c */ /* 0x000fd60003f26270 */
[----:B------:R-:W-:Y:S01]  /*0d40*/  @P0 MOV R6, RZ ;  /* 0x000000ff00060202 */ /* 0x000fe20000000f00 */
[----:B------:R-:W-:Y:S01]  /*0d50*/  @!P0 FFMA R2, R2, 1.84467440737095516160e+19, RZ ;  /* 0x5f80000002028823 */ /* 0x000fe200000000ff */
[----:B------:R-:W-:Y:S01]  /*0d60*/  @!P0 MOV R6, 0xffffffc0 ;  /* 0xffffffc000068802 */ /* 0x000fe20000000f00 */
[----:B------:R-:W-:-:S03]  /*0d70*/  @!P1 FFMA R5, R5, 1.84467440737095516160e+19, RZ ;  /* 0x5f80000005059823 */ /* 0x000fc600000000ff */
[----:B------:R-:W-:-:S07]  /*0d80*/  @!P1 IADD3 R6, PT, PT, R6, 0x40, RZ ;  /* 0x0000004006069810 */ /* 0x000fce0007ffe0ff */
.L_x_85:
[----:B------:R-:W-:Y:S01]  /*0d90*/  LEA R8, R12, 0xc0800000, 0x17 ;  /* 0xc08000000c087811 */ /* 0x000fe200078eb8ff */
[----:B------:R-:W-:Y:S03]  /*0da0*/  BSSY.RECONVERGENT B2, `(.L_x_90) ;  /* 0x0000036000027945 */ /* 0x000fe60003800200 */
[----:B------:R-:W-:Y:S02]  /*0db0*/  IADD3 R8, PT, PT, -R8, R5, RZ ;  /* 0x0000000508087210 */ /* 0x000fe40007ffe1ff */
[----:B------:R-:W-:Y:S02]  /*0dc0*/  IADD3 R5, PT, PT, R10, -0x7f, RZ ;  /* 0xffffff810a057810 */ /* 0x000fe40007ffe0ff */
[----:B------:R-:W0:Y:S01]  /*0dd0*/  MUFU.RCP R7, R8 ;  /* 0x0000000800077308 */ /* 0x000e220000001000 */
[----:B------:R-:W-:Y:S02]  /*0de0*/  FADD.FTZ R9, -R8, -RZ ;  /* 0x800000ff08097221 */ /* 0x000fe40000010100 */
[----:B------:R-:W-:-:S02]  /*0df0*/  IMAD R2, R5, -0x800000, R2 ;  /* 0xff80000005027824 */ /* 0x000fc400078e0202 */
        /* <DEDUP_REMOVED lines=10> */
[----:B------:R-:W-:-:S04]  /*0ea0*/  LOP3.LUT R5, R5, 0xff, RZ, 0xc0, !PT ;  /* 0x000000ff05057812 */ /* 0x000fc800078ec0ff */
[----:B------:R-:W-:-:S04]  /*0eb0*/  IADD3 R9, PT, PT, R5, R7, RZ ;  /* 0x0000000705097210 */ /* 0x000fc80007ffe0ff */
        /* <DEDUP_REMOVED lines=11> */
[C---:B------:R-:W-:Y:S01]  /*0f70*/  IADD3 R8, PT, PT, R9.reuse, 0x20, RZ ;  /* 0x0000002009087810 */ /* 0x040fe20007ffe0ff */
[CCC-:B------:R-:W-:Y:S01]  /*0f80*/  FFMA.RM R6, R14.reuse, R10.reuse, R11.reuse ;  /* 0x0000000a0e067223 */ /* 0x1c0fe2000000400b */
[----:B------:R-:W-:Y:S02]  /*0f90*/  ISETP.NE.AND P2, PT, R9, RZ, PT ;  /* 0x000000ff0900720c */ /* 0x000fe40003f45270 */
[----:B------:R-:W-:Y:S01]  /*0fa0*/  LOP3.LUT R7, R5, 0x7fffff, RZ, 0xc0, !PT ;  /* 0x007fffff05077812 */ /* 0x000fe200078ec0ff */
[----:B------:R-:W-:Y:S01]  /*0fb0*/  FFMA.RP R5, R14, R10, R11 ;  /* 0x0000000a0e057223 */ /* 0x000fe2000000800b */
[----:B------:R-:W-:Y:S02]  /*0fc0*/  ISETP.NE.AND P1, PT, R9, RZ, PT ;  /* 0x000000ff0900720c */ /* 0x000fe40003f25270 */
[----:B------:R-:W-:Y:S02]  /*0fd0*/  LOP3.LUT R7, R7, 0x800000, RZ, 0xfc, !PT ;  /* 0x0080000007077812 */ /* 0x000fe400078efcff */
[----:B------:R-:W-:-:S02]  /*0fe0*/  IADD3 R9, PT, PT, -R9, RZ, RZ ;  /* 0x000000ff09097210 */ /* 0x000fc40007ffe1ff */
[----:B------:R-:W-:Y:S02]  /*0ff0*/  SHF.L.U32 R8, R7, R8, RZ ;  /* 0x0000000807087219 */ /* 0x000fe400000006ff */
[----:B------:R-:W-:Y:S02]  /*1000*/  FSETP.NEU.FTZ.AND P0, PT, R5, R6, PT ;  /* 0x000000060500720b */ /* 0x000fe40003f1d000 */
[----:B------:R-:W-:Y:S02]  /*1010*/  SEL R6, R9, RZ, P2 ;  /* 0x000000ff09067207 */ /* 0x000fe40001000000 */
[----:B------:R-:W-:Y:S02]  /*1020*/  ISETP.NE.AND P1, PT, R8, RZ, P1 ;  /* 0x000000ff0800720c */ /* 0x000fe40000f25270 */
[----:B------:R-:W-:Y:S02]  /*1030*/  SHF.R.U32.HI R6, RZ, R6, R7 ;  /* 0x00000006ff067219 */ /* 0x000fe40000011607 */
[----:B------:R-:W-:-:S02]  /*1040*/  PLOP3.LUT P0, PT, P0, P1, PT, 0xf8, 0x8f ;  /* 0x00000000008f781c */ /* 0x000fc40000703f70 */
[----:B------:R-:W-:Y:S02]  /*1050*/  SHF.R.U32.HI R8, RZ, 0x1, R6 ;  /* 0x00000001ff087819 */ /* 0x000fe40000011606 */
[----:B------:R-:W-:-:S04]  /*1060*/  SEL R5, RZ, 0x1, !P0 ;  /* 0x00000001ff057807 */ /* 0x000fc80004000000 */
[----:B------:R-:W-:-:S04]  /*1070*/  LOP3.LUT R5, R5, 0x1, R8, 0xf8, !PT ;  /* 0x0000000105057812 */ /* 0x000fc800078ef808 */
[----:B------:R-:W-:-:S04]  /*1080*/  LOP3.LUT R5, R5, R6, RZ, 0xc0, !PT ;  /* 0x0000000605057212 */ /* 0x000fc800078ec0ff */
[----:B------:R-:W-:-:S04]  /*1090*/  IADD3 R5, PT, PT, R8, R5, RZ ;  /* 0x0000000508057210 */ /* 0x000fc80007ffe0ff */
[----:B------:R-:W-:Y:S01]  /*10a0*/  LOP3.LUT R2, R5, R2, RZ, 0xfc, !PT ;  /* 0x0000000205027212 */ /* 0x000fe200078efcff */
[----:B------:R-:W-:Y:S06]  /*10b0*/  BRA `(.L_x_93) ;  /* 0x0000000000107947 */ /* 0x000fec0003800000 */
.L_x_92:
[----:B------:R-:W-:-:S04]  /*10c0*/  LOP3.LUT R2, R2, 0x80000000, RZ, 0xc0, !PT ;  /* 0x8000000002027812 */ /* 0x000fc800078ec0ff */
[----:B------:R-:W-:Y:S01]  /*10d0*/  LOP3.LUT R2, R2, 0x7f800000, RZ, 0xfc, !PT ;  /* 0x7f80000002027812 */ /* 0x000fe200078efcff */
[----:B------:R-:W-:Y:S06]  /*10e0*/  BRA `(.L_x_93) ;  /* 0x0000000000047947 */ /* 0x000fec0003800000 */
.L_x_91:
[----:B------:R-:W-:-:S07]  /*10f0*/  LEA R2, R7, R2, 0x17 ;  /* 0x0000000207027211 */ /* 0x000fce00078eb8ff */
.L_x_93:
[----:B------:R-:W-:Y:S05]  /*1100*/  BSYNC.RECONVERGENT B2 ;  /* 0x0000000000027941 */ /* 0x000fea0003800200 */
.L_x_90:
[----:B------:R-:W-:Y:S05]  /*1110*/  BRA `(.L_x_94) ;  /* 0x0000000000207947 */ /* 0x000fea0003800000 */
.L_x_89:
[----:B------:R-:W-:-:S04]  /*1120*/  LOP3.LUT R2, R5, 0x80000000, R2, 0x48, !PT ;  /* 0x8000000005027812 */ /* 0x000fc800078e4802 */
[----:B------:R-:W-:Y:S01]  /*1130*/  LOP3.LUT R2, R2, 0x7f800000, RZ, 0xfc, !PT ;  /* 0x7f80000002027812 */ /* 0x000fe200078efcff */
[----:B------:R-:W-:Y:S06]  /*1140*/  BRA `(.L_x_94) ;  /* 0x0000000000147947 */ /* 0x000fec0003800000 */
.L_x_88:
[----:B------:R-:W-:Y:S01]  /*1150*/  LOP3.LUT R2, R5, 0x80000000, R2, 0x48, !PT ;  /* 0x8000000005027812 */ /* 0x000fe200078e4802 */
[----:B------:R-:W-:Y:S06]  /*1160*/  BRA `(.L_x_94) ;  /* 0x00000000000c7947 */ /* 0x000fec0003800000 */
.L_x_87:
[----:B------:R-:W0:Y:S01]  /*1170*/  MUFU.RSQ R2, -QNAN ;  /* 0xffc0000000027908 */ /* 0x000e220000001400 */
[----:B------:R-:W-:Y:S05]  /*1180*/  BRA `(.L_x_94) ;  /* 0x0000000000047947 */ /* 0x000fea0003800000 */
.L_x_86:
[----:B------:R-:W-:-:S07]  /*1190*/  FADD.FTZ R2, R2, R5 ;  /* 0x0000000502027221 */ /* 0x000fce0000010000 */
.L_x_94:
[----:B------:R-:W-:Y:S05]  /*11a0*/  BSYNC.RECONVERGENT B1 ;  /* 0x0000000000017941 */ /* 0x000fea0003800200 */
.L_x_84:
[----:B------:R-:W-:-:S04]  /*11b0*/  HFMA2 R5, -RZ, RZ, 0, 0 ;  /* 0x00000000ff057431 */ /* 0x000fc800000001ff */
[----:B0-----:R-:W-:Y:S05]  /*11c0*/  RET.REL.NODEC R4 `(_Z4QK_VPKfS0_Pfii) ;  /* 0xffffffec048c7950 */ /* 0x001fea0003c3ffff */
.L_x_95:
        /* <DEDUP_REMOVED lines=11> */
.L_x_187:


//--------------------- .text._Z11matmul_biasPKfS0_PfS1_iiii --------------------------
	.section	.text._Z11matmul_biasPKfS0_PfS1_iiii,"ax",@progbits
	.align	128
        .global         _Z11matmul_biasPKfS0_PfS1_iiii
        .type           _Z11matmul_biasPKfS0_PfS1_iiii,@function
        .size           _Z11matmul_biasPKfS0_PfS1_iiii,(.L_x_202 - _Z11matmul_biasPKfS0_PfS1_iiii)
        .other          _Z11matmul_biasPKfS0_PfS1_iiii,@"STO_CUDA_ENTRY STV_DEFAULT"
_Z11matmul_biasPKfS0_PfS1_iiii:
.text._Z11matmul_biasPKfS0_PfS1_iiii:
[----:B------:R-:W-:Y:S01]  /*0000*/  LDC R1, c[0x0][0x37c] ;  /* 0x0000df00ff017b82 */ /* 0x000fe20000000800 */
[----:B------:R-:W0:Y:S01]  /*0010*/  S2R R16, SR_TID.X ;  /* 0x0000000000107919 */ /* 0x000e220000002100 */
[----:B------:R-:W1:Y:S06]  /*0020*/  LDCU UR4, c[0x0][0x364] ;  /* 0x00006c80ff0477ac */ /* 0x000e6c0008000800 */
[----:B------:R-:W2:Y:S01]  /*0030*/  LDC.64 R4, c[0x0][0x3a0] ;  /* 0x0000e800ff047b82 */ /* 0x000ea20000000a00 */
[----:B------:R-:W0:Y:S01]  /*0040*/  S2R R7, SR_CTAID.X ;  /* 0x0000000000077919 */ /* 0x000e220000002500 */
[----:B------:R-:W0:Y:S01]  /*0050*/  LDCU UR5, c[0x0][0x360] ;  /* 0x00006c00ff0577ac */ /* 0x000e220008000800 */
[----:B------:R-:W1:Y:S01]  /*0060*/  S2R R6, SR_TID.Y ;  /* 0x0000000000067919 */ /* 0x000e620000002200 */
[----:B------:R-:W1:Y:S01]  /*0070*/  S2R R3, SR_CTAID.Y ;  /* 0x0000000000037919 */ /* 0x000e620000002600 */
[----:B0-----:R-:W-:-:S05]  /*0080*/  IMAD R0, R7, UR5, R16 ;  /* 0x0000000507007c24 */ /* 0x001fca000f8e0210 */
[----:B--2---:R-:W-:Y:S01]  /*0090*/  ISETP.GE.AND P0, PT, R0, R5, PT ;  /* 0x000000050000720c */ /* 0x004fe20003f06270 */
[----:B-1----:R-:W-:-:S05]  /*00a0*/  IMAD R3, R3, UR4, R6 ;  /* 0x0000000403037c24 */ /* 0x002fca000f8e0206 */
[----:B------:R-:W-:-:S13]  /*00b0*/  ISETP.GE.OR P0, PT, R3, R4, P0 ;  /* 0x000000040300720c */ /* 0x000fda0000706670 */
[----:B------:R-:W-:Y:S05]  /*00c0*/  @P0 EXIT ;  /* 0x000000000000094d */ /* 0x000fea0003800000 */
[----:B------:R-:W0:Y:S01]  /*00d0*/  LDCU UR10, c[0x0][0x3a8] ;  /* 0x00007500ff0a77ac */ /* 0x000e220008000800 */
[----:B------:R-:W-:Y:S01]  /*00e0*/  HFMA2 R11, -RZ, RZ, 0, 0 ;  /* 0x00000000ff0b7431 */ /* 0x000fe200000001ff */
[----:B------:R-:W1:Y:S01]  /*00f0*/  LDCU.64 UR8, c[0x0][0x358] ;  /* 0x00006b00ff0877ac */ /* 0x000e620008000a00 */
[----:B0-----:R-:W-:-:S09]  /*0100*/  UISETP.GE.AND UP0, UPT, UR10, 0x20, UPT ;  /* 0x000000200a00788c */ /* 0x001fd2000bf06270 */
[----:B-1----:R-:W-:Y:S05]  /*0110*/  BRA.U !UP0, `(.L_x_96) ;  /* 0x00000005089c7547 */ /* 0x002fea000b800000 */
[----:B------:R-:W0:Y:S01]  /*0120*/  S2UR UR7, SR_CgaCtaId ;  /* 0x00000000000779c3 */ /* 0x000e220000008800 */
[----:B------:R-:W-:Y:S01]  /*0130*/  UMOV UR4, 0x400 ;  /* 0x0000040000047882 */ /* 0x000fe20000000000 */
[----:B------:R-:W-:Y:S02]  /*0140*/  USHF.R.S32.HI UR6, URZ, 0x1f, UR10 ;  /* 0x0000001fff067899 */ /* 0x000fe4000801140a */
[----:B------:R-:W-:Y:S01]  /*0150*/  IMAD R4, R3, UR10, R16 ;  /* 0x0000000a03047c24 */ /* 0x000fe2000f8e0210 */
[----:B------:R-:W-:Y:S01]  /*0160*/  UIADD3 UR5, UPT, UPT, UR4, 0x1000, URZ ;  /* 0x0000100004057890 */ /* 0x000fe2000fffe0ff */
[----:B------:R-:W-:Y:S01]  /*0170*/  IMAD R2, R6, R5, R0 ;  /* 0x0000000506027224 */ /* 0x000fe200078e0200 */
[----:B------:R-:W-:Y:S01]  /*0180*/  ULEA.HI UR6, UR6, UR10, URZ, 0x5 ;  /* 0x0000000a06067291 */ /* 0x000fe2000f8f28ff */
[----:B------:R-:W-:Y:S01]  /*0190*/  MOV R11, RZ ;  /* 0x000000ff000b7202 */ /* 0x000fe20000000f00 */
[----:B------:R-:W1:Y:S02]  /*01a0*/  LDC.64 R20, c[0x0][0x380] ;  /* 0x0000e000ff147b82 */ /* 0x000e640000000a00 */
[----:B------:R-:W-:-:S04]  /*01b0*/  USHF.R.S32.HI UR6, URZ, 0x5, UR6 ;  /* 0x00000005ff067899 */ /* 0x000fc80008011406 */
[----:B------:R-:W-:Y:S02]  /*01c0*/  UIADD3 UR6, UPT, UPT, -UR6, URZ, URZ ;  /* 0x000000ff06067290 */ /* 0x000fe4000fffe1ff */
[----:B------:R-:W2:Y:S01]  /*01d0*/  LDC.64 R18, c[0x0][0x388] ;  /* 0x0000e200ff127b82 */ /* 0x000ea20000000a00 */
[----:B0-----:R-:W-:Y:S02]  /*01e0*/  ULEA UR4, UR7, UR4, 0x18 ;  /* 0x0000000407047291 */ /* 0x001fe4000f8ec0ff */
[----:B------:R-:W-:-:S04]  /*01f0*/  ULEA UR5, UR7, UR5, 0x18 ;  /* 0x0000000507057291 */ /* 0x000fc8000f8ec0ff */
[----:B------:R-:W-:Y:S02]  /*0200*/  LEA R17, R6, UR4, 0x7 ;  /* 0x0000000406117c11 */ /* 0x000fe4000f8e38ff */
[C---:B------:R-:W-:Y:S02]  /*0210*/  LEA R7, R16.reuse, UR5, 0x2 ;  /* 0x0000000510077c11 */ /* 0x040fe4000f8e10ff */
[----:B------:R-:W-:Y:S02]  /*0220*/  LEA R16, R16, R17, 0x2 ;  /* 0x0000001110107211 */ /* 0x000fe400078e10ff */
[----:B------:R-:W-:-:S07]  /*0230*/  LEA R6, R6, R7, 0x7 ;  /* 0x0000000706067211 */ /* 0x000fce00078e38ff */
.L_x_97:
[----:B-1----:R-:W-:-:S04]  /*0240*/  IMAD.WIDE.U32 R26, R4, 0x4, R20 ;  /* 0x00000004041a7825 */ /* 0x002fc800078e0014 */
[----:B--2---:R-:W-:Y:S02]  /*0250*/  IMAD.WIDE.U32 R8, R2, 0x4, R18 ;  /* 0x0000000402087825 */ /* 0x004fe400078e0012 */
[----:B------:R-:W2:Y:S04]  /*0260*/  LDG.E R27, desc[UR8][R26.64] ;  /* 0x000000081a1b7981 */ /* 0x000ea8000c1e1900 */
        /* <DEDUP_REMOVED lines=82> */
.L_x_96:
[----:B------:R-:W0:Y:S02]  /*0790*/  LDCU UR4, c[0x0][0x3ac] ;  /* 0x00007580ff0477ac */ /* 0x000e240008000800 */
[----:B0-----:R-:W-:-:S13]  /*07a0*/  ISETP.GE.AND P0, PT, R3, UR4, PT ;  /* 0x0000000403007c0c */ /* 0x001fda000bf06270 */
[----:B------:R-:W-:Y:S05]  /*07b0*/  @P0 BRA `(.L_x_98) ;  /* 0x0000000000240947 */ /* 0x000fea0003800000 */
[----:B------:R-:W0:Y:S08]  /*07c0*/  LDC.64 R6, c[0x0][0x398] ;  /* 0x0000e600ff067b82 */ /* 0x000e300000000a00 */
[----:B------:R-:W1:Y:S01]  /*07d0*/  LDC.64 R8, c[0x0][0x390] ;  /* 0x0000e400ff087b82 */ /* 0x000e620000000a00 */
[----:B0-----:R-:W-:-:S06]  /*07e0*/  IMAD.WIDE R6, R0, 0x4, R6 ;  /* 0x0000000400067825 */ /* 0x001fcc00078e0206 */
[----:B------:R-:W2:Y:S01]  /*07f0*/  LDG.E R6, desc[UR8][R6.64] ;  /* 0x0000000806067981 */ /* 0x000ea2000c1e1900 */
[----:B------:R-:W-:-:S04]  /*0800*/  IMAD R3, R3, R5, R0 ;  /* 0x0000000503037224 */ /* 0x000fc800078e0200 */
[----:B-1----:R-:W-:-:S04]  /*0810*/  IMAD.WIDE R2, R3, 0x4, R8 ;  /* 0x0000000403027825 */ /* 0x002fc800078e0208 */
[----:B--2---:R-:W-:-:S05]  /*0820*/  FADD R11, R6, R11 ;  /* 0x0000000b060b7221 */ /* 0x004fca0000000000 */
[----:B------:R-:W-:Y:S01]  /*0830*/  STG.E desc[UR8][R2.64], R11 ;  /* 0x0000000b02007986 */ /* 0x000fe2000c101908 */
[----:B------:R-:W-:Y:S05]  /*0840*/  EXIT ;  /* 0x000000000000794d */ /* 0x000fea0003800000 */
.L_x_98:
[----:B------:R-:W0:Y:S01]  /*0850*/  LDC.64 R6, c[0x0][0x390] ;  /* 0x0000e400ff067b82 */ /* 0x000e220000000a00 */
[----:B------:R-:W-:-:S04]  /*0860*/  IMAD R3, R3, R5, R0 ;  /* 0x0000000503037224 */ /* 0x000fc800078e0200 */
[----:B0-----:R-:W-:-:S05]  /*0870*/  IMAD.WIDE R6, R3, 0x4, R6 ;  /* 0x0000000403067825 */ /* 0x001fca00078e0206 */
[----:B------:R-:W-:Y:S01]  /*0880*/  STG.E desc[UR8][R6.64], R11 ;  /* 0x0000000b06007986 */ /* 0x000fe2000c101908 */
[----:B------:R-:W-:Y:S05]  /*0890*/  EXIT ;  /* 0x000000000000794d */ /* 0x000fea0003800000 */
.L_x_99:
        /* <DEDUP_REMOVED lines=14> */
.L_x_202:


//--------------------- .text._Z6matmulPKfS0_Pfiii --------------------------
	.section	.text._Z6matmulPKfS0_Pfiii,"ax",@progbits
	.align	128
        .global         _Z6matmulPKfS0_Pfiii
        .type           _Z6matmulPKfS0_Pfiii,@function
        .size           _Z6matmulPKfS0_Pfiii,(.L_x_203 - _Z6matmulPKfS0_Pfiii)
        .other          _Z6matmulPKfS0_Pfiii,@"STO_CUDA_ENTRY STV_DEFAULT"
_Z6matmulPKfS0_Pfiii:
.text._Z6matmulPKfS0_Pfiii:
[----:B------:R-:W-:Y:S01]  /*0000*/  LDC R1, c[0x0][0x37c] ;  /* 0x0000df00ff017b82 */ /* 0x000fe20000000800 */
[----:B------:R-:W0:Y:S07]  /*0010*/  S2R R6, SR_TID.X ;  /* 0x0000000000067919 */ /* 0x000e2e0000002100 */
[----:B------:R-:W1:Y:S01]  /*0020*/  LDC.64 R2, c[0x0][0x398] ;  /* 0x0000e600ff027b82 */ /* 0x000e620000000a00 */
[----:B------:R-:W0:Y:S01]  /*0030*/  LDCU UR4, c[0x0][0x360] ;  /* 0x00006c00ff0477ac */ /* 0x000e220008000800 */
[----:B------:R-:W0:Y:S01]  /*0040*/  S2R R5, SR_CTAID.X ;  /* 0x0000000000057919 */ /* 0x000e220000002500 */
[----:B------:R-:W2:Y:S01]  /*0050*/  LDCU UR5, c[0x0][0x364] ;  /* 0x00006c80ff0577ac */ /* 0x000ea20008000800 */
[----:B------:R-:W2:Y:S01]  /*0060*/  S2R R8, SR_TID.Y ;  /* 0x0000000000087919 */ /* 0x000ea20000002200 */
[----:B------:R-:W2:Y:S01]  /*0070*/  S2R R7, SR_CTAID.Y ;  /* 0x0000000000077919 */ /* 0x000ea20000002600 */
[----:B0-----:R-:W-:-:S05]  /*0080*/  IMAD R4, R5, UR4, R6 ;  /* 0x0000000405047c24 */ /* 0x001fca000f8e0206 */
[----:B-1----:R-:W-:Y:S01]  /*0090*/  ISETP.GE.AND P0, PT, R4, R3, PT ;  /* 0x000000030400720c */ /* 0x002fe20003f06270 */
[----:B--2---:R-:W-:-:S05]  /*00a0*/  IMAD R5, R7, UR5, R8 ;  /* 0x0000000507057c24 */ /* 0x004fca000f8e0208 */
[----:B------:R-:W-:-:S13]  /*00b0*/  ISETP.GE.OR P0, PT, R5, R2, P0 ;  /* 0x000000020500720c */ /* 0x000fda0000706670 */
        /* <DEDUP_REMOVED lines=27> */
.L_x_101:
        /* <DEDUP_REMOVED lines=85> */
.L_x_100:
[----:B------:R-:W-:Y:S01]  /*07c0*/  STG.E desc[UR8][R20.64], R11 ;  /* 0x0000000b14007986 */ /* 0x000fe2000c101908 */
[----:B------:R-:W-:Y:S05]  /*07d0*/  EXIT ;  /* 0x000000000000794d */ /* 0x000fea0003800000 */
.L_x_102:
        /* <DEDUP_REMOVED lines=10> */
.L_x_203:


//--------------------- .text._Z9layernormPfS_iS_S_ --------------------------
	.section	.text._Z9layernormPfS_iS_S_,"ax",@progbits
	.align	128
        .global         _Z9layernormPfS_iS_S_
        .type           _Z9layernormPfS_iS_S_,@function
        .size           _Z9layernormPfS_iS_S_,(.L_x_190 - _Z9layernormPfS_iS_S_)
        .other          _Z9layernormPfS_iS_S_,@"STO_CUDA_ENTRY STV_DEFAULT"
_Z9layernormPfS_iS_S_:
.text._Z9layernormPfS_iS_S_:
[----:B------:R-:W-:Y:S08]  /*0000*/  LDC R1, c[0x0][0x37c] ;  /* 0x0000df00ff017b82 */ /* 0x000ff00000000800 */
[----:B------:R-:W0:Y:S01]  /*0010*/  LDC R0, c[0x0][0x360] ;  /* 0x0000d800ff007b82 */ /* 0x000e220000000800 */
[----:B------:R-:W1:Y:S01]  /*0020*/  LDCU UR8, c[0x0][0x390] ;  /* 0x00007200ff0877ac */ /* 0x000e620008000800 */
[----:B------:R-:W2:Y:S01]  /*0030*/  S2R R3, SR_TID.X ;  /* 0x0000000000037919 */ /* 0x000ea20000002100 */
[----:B------:R-:W-:Y:S01]  /*0040*/  UMOV UR4, 0x400 ;  /* 0x0000040000047882 */ /* 0x000fe20000000000 */
[----:B------:R-:W3:Y:S04]  /*0050*/  LDCU.64 UR6, c[0x0][0x358] ;  /* 0x00006b00ff0677ac */ /* 0x000ee80008000a00 */
[----:B------:R-:W4:Y:S01]  /*0060*/  S2UR UR5, SR_CgaCtaId ;  /* 0x00000000000579c3 */ /* 0x000f220000008800 */
[----:B0-----:R-:W0:Y:S01]  /*0070*/  I2F.U32.RP R2, R0 ;  /* 0x0000000000027306 */ /* 0x001e220000209000 */
[----:B------:R-:W-:Y:S01]  /*0080*/  ISETP.NE.U32.AND P0, PT, R0, RZ, PT ;  /* 0x000000ff0000720c */ /* 0x000fe20003f05070 */
[----:B----4-:R-:W-:-:S06]  /*0090*/  ULEA UR4, UR5, UR4, 0x18 ;  /* 0x0000000405047291 */ /* 0x010fcc000f8ec0ff */
[----:B0-----:R-:W0:Y:S02]  /*00a0*/  MUFU.RCP R2, R2 ;  /* 0x0000000200027308 */ /* 0x001e240000001000 */
[----:B0-----:R-:W-:-:S06]  /*00b0*/  IADD3 R4, PT, PT, R2, 0xffffffe, RZ ;  /* 0x0ffffffe02047810 */ /* 0x001fcc0007ffe0ff */
[----:B------:R0:W4:Y:S02]  /*00c0*/  F2I.FTZ.U32.TRUNC.NTZ R5, R4 ;  /* 0x0000000400057305 */ /* 0x000124000021f000 */
[----:B0-----:R-:W-:Y:S01]  /*00d0*/  HFMA2 R4, -RZ, RZ, 0, 0 ;  /* 0x00000000ff047431 */ /* 0x001fe200000001ff */
[----:B----4-:R-:W-:-:S05]  /*00e0*/  IADD3 R7, PT, PT, RZ, -R5, RZ ;  /* 0x80000005ff077210 */ /* 0x010fca0007ffe0ff */
[----:B------:R-:W-:-:S04]  /*00f0*/  IMAD R7, R7, R0, RZ ;  /* 0x0000000007077224 */ /* 0x000fc800078e02ff */
[----:B------:R-:W-:Y:S01]  /*0100*/  IMAD.HI.U32 R5, R5, R7, R4 ;  /* 0x0000000705057227 */ /* 0x000fe200078e0004 */
[----:B--2---:R-:W-:-:S05]  /*0110*/  LEA R4, R3, UR4, 0x2 ;  /* 0x0000000403047c11 */ /* 0x004fca000f8e10ff */
[----:B-1----:R-:W-:Y:S01]  /*0120*/  IMAD.HI.U32 R2, R5, UR8, RZ ;  /* 0x0000000805027c27 */ /* 0x002fe2000f8e00ff */
[----:B------:R0:W-:Y:S04]  /*0130*/  STS [R4], RZ ;  /* 0x000000ff04007388 */ /* 0x0001e80000000800 */
[----:B------:R-:W-:Y:S01]  /*0140*/  IADD3 R5, PT, PT, -R2, RZ, RZ ;  /* 0x000000ff02057210 */ /* 0x000fe20007ffe1ff */
[----:B------:R-:W-:Y:S04]  /*0150*/  STS [UR4+0x80], RZ ;  /* 0x000080ffff007988 */ /* 0x000fe80008000804 */
[----:B------:R-:W-:-:S05]  /*0160*/  IMAD R5, R0, R5, UR8 ;  /* 0x0000000800057e24 */ /* 0x000fca000f8e0205 */
[----:B------:R-:W-:-:S13]  /*0170*/  ISETP.GE.U32.AND P2, PT, R5, R0, PT ;  /* 0x000000000500720c */ /* 0x000fda0003f46070 */
[-C--:B------:R-:W-:Y:S02]  /*0180*/  @P2 IADD3 R5, PT, PT, R5, -R0.reuse, RZ ;  /* 0x8000000005052210 */ /* 0x080fe40007ffe0ff */
[----:B------:R-:W-:Y:S02]  /*0190*/  @P2 IADD3 R2, PT, PT, R2, 0x1, RZ ;  /* 0x0000000102022810 */ /* 0x000fe40007ffe0ff */
[----:B------:R-:W-:Y:S02]  /*01a0*/  ISETP.GT.U32.AND P2, PT, R0, UR8, PT ;  /* 0x0000000800007c0c */ /* 0x000fe4000bf44070 */
[----:B------:R-:W-:-:S13]  /*01b0*/  ISETP.GE.U32.AND P1, PT, R5, R0, PT ;  /* 0x000000000500720c */ /* 0x000fda0003f26070 */
[----:B------:R-:W-:Y:S02]  /*01c0*/  @P1 IADD3 R2, PT, PT, R2, 0x1, RZ ;  /* 0x0000000102021810 */ /* 0x000fe40007ffe0ff */
[----:B------:R-:W-:Y:S01]  /*01d0*/  @!P0 LOP3.LUT R2, RZ, R0, RZ, 0x33, !PT ;  /* 0x00000000ff028212 */ /* 0x000fe200078e33ff */
[----:B0--3--:R-:W-:Y:S06]  /*01e0*/  @P2 BRA `(.L_x_103) ;  /* 0x0000000800b42947 */ /* 0x009fec0003800000 */
[----:B------:R-:W0:Y:S01]  /*01f0*/  S2R R6, SR_CTAID.X ;  /* 0x0000000000067919 */ /* 0x000e220000002500 */
[C---:B------:R-:W-:Y:S01]  /*0200*/  ISETP.GE.U32.AND P0, PT, R2.reuse, 0x10, PT ;  /* 0x000000100200780c */ /* 0x040fe20003f06070 */
[----:B------:R-:W-:Y:S01]  /*0210*/  IMAD.MOV.U32 R29, RZ, RZ, RZ ;  /* 0x000000ffff1d7224 */ /* 0x000fe200078e00ff */
[----:B------:R-:W-:Y:S02]  /*0220*/  VIMNMX.U32 R5, PT, PT, R2, 0x1, !PT ;  /* 0x0000000102057848 */ /* 0x000fe40007fe0000 */
[----:B------:R-:W-:Y:S01]  /*0230*/  MOV R14, RZ ;  /* 0x000000ff000e7202 */ /* 0x000fe20000000f00 */
[----:B0-----:R-:W-:-:S08]  /*0240*/  IMAD R7, R6, UR8, R3 ;  /* 0x0000000806077c24 */ /* 0x001fd0000f8e0203 */
[----:B------:R-:W-:Y:S05]  /*0250*/  @!P0 BRA `(.L_x_104) ;  /* 0x0000000400608947 */ /* 0x000fea0003800000 */
[----:B------:R-:W-:Y:S01]  /*0260*/  IADD3 R25, PT, PT, R3, R0, RZ ;  /* 0x0000000003197210 */ /* 0x000fe20007ffe0ff */
[----:B------:R-:W-:Y:S01]  /*0270*/  HFMA2 R29, -RZ, RZ, 0, 0 ;  /* 0x00000000ff1d7431 */ /* 0x000fe200000001ff */
[----:B------:R-:W-:Y:S01]  /*0280*/  LOP3.LUT R14, R5, 0xfffffff0, RZ, 0xc0, !PT ;  /* 0xfffffff0050e7812 */ /* 0x000fe200078ec0ff */
[C-C-:B------:R-:W-:Y:S01]  /*0290*/  IMAD R9, R0.reuse, 0x3, R7.reuse ;  /* 0x0000000300097824 */ /* 0x140fe200078e0207 */
[CC--:B------:R-:W-:Y:S01]  /*02a0*/  LEA R18, R0.reuse, R7.reuse, 0x1 ;  /* 0x0000000700127211 */ /* 0x0c0fe200078e08ff */
[C-C-:B------:R-:W-:Y:S01]  /*02b0*/  IMAD R13, R0.reuse, 0x5, R7.reuse ;  /* 0x00000005000d7824 */ /* 0x140fe200078e0207 */
[CC--:B------:R-:W-:Y:S01]  /*02c0*/  LEA R11, R0.reuse, R7.reuse, 0x2 ;  /* 0x00000007000b7211 */ /* 0x0c0fe200078e10ff */
[C-C-:B------:R-:W-:Y:S01]  /*02d0*/  IMAD R15, R0.reuse, 0x6, R7.reuse ;  /* 0x00000006000f7824 */ /* 0x140fe200078e0207 */
[CC--:B------:R-:W-:Y:S01]  /*02e0*/  LEA R19, R0.reuse, R7.reuse, 0x3 ;  /* 0x0000000700137211 */ /* 0x0c0fe200078e18ff */
[C-C-:B------:R-:W-:Y:S01]  /*02f0*/  IMAD R17, R0.reuse, 0x7, R7.reuse ;  /* 0x0000000700117824 */ /* 0x140fe200078e0207 */
[----:B------:R-:W-:Y:S01]  /*0300*/  MOV R20, R7 ;  /* 0x0000000700147202 */ /* 0x000fe20000000f00 */
[--C-:B------:R-:W-:Y:S01]  /*0310*/  IMAD R21, R0, 0x9, R7.reuse ;  /* 0x0000000900157824 */ /* 0x100fe200078e0207 */
[----:B------:R-:W-:Y:S01]  /*0320*/  IADD3 R22, PT, PT, -R14, RZ, RZ ;  /* 0x000000ff0e167210 */ /* 0x000fe20007ffe1ff */
[----:B------:R-:W-:-:S02]  /*0330*/  IMAD R23, R0, 0xa, R7 ;  /* 0x0000000a00177824 */ /* 0x000fc400078e0207 */
[C-C-:B------:R-:W-:Y:S02]  /*0340*/  IMAD R31, R0.reuse, 0xb, R7.reuse ;  /* 0x0000000b001f7824 */ /* 0x140fe400078e0207 */
[C-C-:B------:R-:W-:Y:S02]  /*0350*/  IMAD R37, R0.reuse, 0xc, R7.reuse ;  /* 0x0000000c00257824 */ /* 0x140fe400078e0207 */
[C-C-:B------:R-:W-:Y:S02]  /*0360*/  IMAD R8, R0.reuse, 0xd, R7.reuse ;  /* 0x0000000d00087824 */ /* 0x140fe400078e0207 */
[C-C-:B------:R-:W-:Y:S02]  /*0370*/  IMAD R10, R0.reuse, 0xe, R7.reuse ;  /* 0x0000000e000a7824 */ /* 0x140fe400078e0207 */
[----:B------:R-:W-:Y:S02]  /*0380*/  IMAD R12, R0, 0xf, R7 ;  /* 0x0000000f000c7824 */ /* 0x000fe400078e0207 */
[----:B------:R-:W-:-:S07]  /*0390*/  IMAD R7, R6, UR8, R25 ;  /* 0x0000000806077c24 */ /* 0x000fce000f8e0219 */
.L_x_105:
[----:B------:R-:W0:Y:S02]  /*03a0*/  LDC.64 R24, c[0x0][0x380] ;  /* 0x0000e000ff187b82 */ /* 0x000e240000000a00 */
[----:B0-----:R-:W-:-:S04]  /*03b0*/  IMAD.WIDE.U32 R34, R20, 0x4, R24 ;  /* 0x0000000414227825 */ /* 0x001fc800078e0018 */
[--C-:B------:R-:W-:Y:S02]  /*03c0*/  IMAD.WIDE.U32 R32, R7, 0x4, R24.reuse ;  /* 0x0000000407207825 */ /* 0x100fe400078e0018 */
[----:B------:R-:W2:Y:S04]  /*03d0*/  LDG.E R34, desc[UR6][R34.64] ;  /* 0x0000000622227981 */ /* 0x000ea8000c1e1900 */
[----:B------:R0:W3:Y:S01]  /*03e0*/  LDG.E R28, desc[UR6][R32.64] ;  /* 0x00000006201c7981 */ /* 0x0000e2000c1e1900 */
[----:B------:R-:W-:-:S05]  /*03f0*/  IMAD.WIDE.U32 R26, R9, 0x4, R24 ;  /* 0x00000004091a7825 */ /* 0x000fca00078e0018 */
[----:B------:R1:W4:Y:S01]  /*0400*/  LDG.E R30, desc[UR6][R26.64] ;  /* 0x000000061a1e7981 */ /* 0x000322000c1e1900 */
[----:B0-----:R-:W-:-:S05]  /*0410*/  IMAD.WIDE.U32 R32, R18, 0x4, R24 ;  /* 0x0000000412207825 */ /* 0x001fca00078e0018 */
[----:B------:R0:W5:Y:S01]  /*0420*/  LDG.E R16, desc[UR6][R32.64] ;  /* 0x0000000620107981 */ /* 0x000162000c1e1900 */
[----:B-1----:R-:W-:-:S04]  /*0430*/  IMAD.WIDE.U32 R26, R13, 0x4, R24 ;  /* 0x000000040d1a7825 */ /* 0x002fc800078e0018 */
[----:B0-----:R-:W-:-:S06]  /*0440*/  IMAD.WIDE.U32 R32, R17, 0x4, R24 ;  /* 0x0000000411207825 */ /* 0x001fcc00078e0018 */
[----:B------:R-:W4:Y:S01]  /*0450*/  LDG.E R32, desc[UR6][R32.64] ;  /* 0x0000000620207981 */ /* 0x000f22000c1e1900 */
[----:B--2---:R-:W-:-:S04]  /*0460*/  FADD R36, R34, R29 ;  /* 0x0000001d22247221 */ /* 0x004fc80000000000 */
[----:B---3--:R-:W-:Y:S01]  /*0470*/  FADD R36, R36, R28 ;  /* 0x0000001c24247221 */ /* 0x008fe20000000000 */
[----:B------:R-:W-:-:S04]  /*0480*/  IMAD.WIDE.U32 R28, R11, 0x4, R24 ;  /* 0x000000040b1c7825 */ /* 0x000fc800078e0018 */
[--C-:B------:R-:W-:Y:S02]  /*0490*/  IMAD.WIDE.U32 R34, R15, 0x4, R24.reuse ;  /* 0x000000040f227825 */ /* 0x100fe400078e0018 */
[----:B------:R-:W2:Y:S04]  /*04a0*/  LDG.E R28, desc[UR6][R28.64] ;  /* 0x000000061c1c7981 */ /* 0x000ea8000c1e1900 */
[----:B------:R-:W3:Y:S04]  /*04b0*/  LDG.E R34, desc[UR6][R34.64] ;  /* 0x0000000622227981 */ /* 0x000ee8000c1e1900 */
[----:B------:R0:W3:Y:S02]  /*04c0*/  LDG.E R29, desc[UR6][R26.64] ;  /* 0x000000061a1d7981 */ /* 0x0000e4000c1e1900 */
[----:B0-----:R-:W-:-:S06]  /*04d0*/  IMAD.WIDE.U32 R26, R19, 0x4, R24 ;  /* 0x00000004131a7825 */ /* 0x001fcc00078e0018 */
[----:B------:R-:W3:Y:S01]  /*04e0*/  LDG.E R26, desc[UR6][R26.64] ;  /* 0x000000061a1a7981 */ /* 0x000ee2000c1e1900 */
[----:B-----5:R-:W-:-:S04]  /*04f0*/  FADD R16, R36, R16 ;  /* 0x0000001024107221 */ /* 0x020fc80000000000 */
[----:B----4-:R-:W-:-:S04]  /*0500*/  FADD R16, R16, R30 ;  /* 0x0000001e10107221 */ /* 0x010fc80000000000 */
[----:B--2---:R-:W-:-:S04]  /*0510*/  FADD R16, R16, R28 ;  /* 0x0000001c10107221 */ /* 0x004fc80000000000 */
[----:B---3--:R-:W-:-:S04]  /*0520*/  FADD R29, R16, R29 ;  /* 0x0000001d101d7221 */ /* 0x008fc80000000000 */
[----:B------:R-:W-:Y:S01]  /*0530*/  FADD R29, R29, R34 ;  /* 0x000000221d1d7221 */ /* 0x000fe20000000000 */
[----:B------:R-:W-:-:S04]  /*0540*/  IMAD.WIDE.U32 R34, R21, 0x4, R24 ;  /* 0x0000000415227825 */ /* 0x000fc800078e0018 */
[----:B------:R-:W-:Y:S01]  /*0550*/  FADD R30, R29, R32 ;  /* 0x000000201d1e7221 */ /* 0x000fe20000000000 */
[----:B------:R-:W-:Y:S01]  /*0560*/  IMAD.WIDE.U32 R28, R23, 0x4, R24 ;  /* 0x00000004171c7825 */ /* 0x000fe200078e0018 */
[----:B------:R-:W2:Y:S04]  /*0570*/  LDG.E R16, desc[UR6][R34.64] ;  /* 0x0000000622107981 */ /* 0x000ea8000c1e1900 */
[----:B------:R0:W3:Y:S01]  /*0580*/  LDG.E R36, desc[UR6][R28.64] ;  /* 0x000000061c247981 */ /* 0x0000e2000c1e1900 */
[----:B------:R-:W-:Y:S01]  /*0590*/  FADD R30, R30, R26 ;  /* 0x0000001a1e1e7221 */ /* 0x000fe20000000000 */
[----:B------:R-:W-:-:S04]  /*05a0*/  IMAD.WIDE.U32 R26, R31, 0x4, R24 ;  /* 0x000000041f1a7825 */ /* 0x000fc800078e0018 */
[--C-:B------:R-:W-:Y:S02]  /*05b0*/  IMAD.WIDE.U32 R32, R8, 0x4, R24.reuse ;  /* 0x0000000408207825 */ /* 0x100fe400078e0018 */
[----:B------:R-:W4:Y:S02]  /*05c0*/  LDG.E R26, desc[UR6][R26.64] ;  /* 0x000000061a1a7981 */ /* 0x000f24000c1e1900 */
[--C-:B0-----:R-:W-:Y:S02]  /*05d0*/  IMAD.WIDE.U32 R28, R37, 0x4, R24.reuse ;  /* 0x00000004251c7825 */ /* 0x101fe400078e0018 */
[----:B------:R-:W5:Y:S02]  /*05e0*/  LDG.E R32, desc[UR6][R32.64] ;  /* 0x0000000620207981 */ /* 0x000f64000c1e1900 */
[--C-:B------:R-:W-:Y:S02]  /*05f0*/  IMAD.WIDE.U32 R34, R10, 0x4, R24.reuse ;  /* 0x000000040a227825 */ /* 0x100fe400078e0018 */
[----:B------:R-:W5:Y:S02]  /*0600*/  LDG.E R28, desc[UR6][R28.64] ;  /* 0x000000061c1c7981 */ /* 0x000f64000c1e1900 */
[----:B------:R-:W-:-:S02]  /*0610*/  IMAD.WIDE.U32 R24, R12, 0x4, R24 ;  /* 0x000000040c187825 */ /* 0x000fc400078e0018 */
[----:B------:R-:W5:Y:S04]  /*0620*/  LDG.E R34, desc[UR6][R34.64] ;  /* 0x0000000622227981 */ /* 0x000f68000c1e1900 */
[----:B------:R-:W5:Y:S01]  /*0630*/  LDG.E R24, desc[UR6][R24.64] ;  /* 0x0000000618187981 */ /* 0x000f62000c1e1900 */
[----:B------:R-:W-:-:S04]  /*0640*/  IADD3 R22, PT, PT, R22, 0x10, RZ ;  /* 0x0000001016167810 */ /* 0x000fc80007ffe0ff */
[----:B------:R-:W-:Y:S01]  /*0650*/  ISETP.NE.AND P0, PT, R22, RZ, PT ;  /* 0x000000ff1600720c */ /* 0x000fe20003f05270 */
[C---:B------:R-:W-:Y:S01]  /*0660*/  IMAD R20, R0.reuse, 0x10, R20 ;  /* 0x0000001000147824 */ /* 0x040fe200078e0214 */
[C---:B------:R-:W-:Y:S01]  /*0670*/  LEA R7, R0.reuse, R7, 0x4 ;  /* 0x0000000700077211 */ /* 0x040fe200078e20ff */
[C---:B------:R-:W-:Y:S01]  /*0680*/  IMAD R21, R0.reuse, 0x10, R21 ;  /* 0x0000001000157824 */ /* 0x040fe200078e0215 */
[C---:B------:R-:W-:Y:S02]  /*0690*/  LEA R18, R0.reuse, R18, 0x4 ;  /* 0x0000001200127211 */ /* 0x040fe400078e20ff */
[C---:B------:R-:W-:Y:S02]  /*06a0*/  LEA R9, R0.reuse, R9, 0x4 ;  /* 0x0000000900097211 */ /* 0x040fe400078e20ff */
[C---:B------:R-:W-:Y:S02]  /*06b0*/  LEA R11, R0.reuse, R11, 0x4 ;  /* 0x0000000b000b7211 */ /* 0x040fe400078e20ff */
[----:B------:R-:W-:-:S02]  /*06c0*/  LEA R13, R0, R13, 0x4 ;  /* 0x0000000d000d7211 */ /* 0x000fc400078e20ff */
[C---:B------:R-:W-:Y:S02]  /*06d0*/  LEA R15, R0.reuse, R15, 0x4 ;  /* 0x0000000f000f7211 */ /* 0x040fe400078e20ff */
[C---:B------:R-:W-:Y:S02]  /*06e0*/  LEA R17, R0.reuse, R17, 0x4 ;  /* 0x0000001100117211 */ /* 0x040fe400078e20ff */
[C---:B------:R-:W-:Y:S02]  /*06f0*/  LEA R19, R0.reuse, R19, 0x4 ;  /* 0x0000001300137211 */ /* 0x040fe400078e20ff */
[C---:B------:R-:W-:Y:S02]  /*0700*/  LEA R23, R0.reuse, R23, 0x4 ;  /* 0x0000001700177211 */ /* 0x040fe400078e20ff */
[C---:B------:R-:W-:Y:S02]  /*0710*/  LEA R31, R0.reuse, R31, 0x4 ;  /* 0x0000001f001f7211 */ /* 0x040fe400078e20ff */
[----:B------:R-:W-:-:S02]  /*0720*/  LEA R37, R0, R37, 0x4 ;  /* 0x0000002500257211 */ /* 0x000fc400078e20ff */
[C---:B------:R-:W-:Y:S02]  /*0730*/  LEA R8, R0.reuse, R8, 0x4 ;  /* 0x0000000800087211 */ /* 0x040fe400078e20ff */
[C---:B------:R-:W-:Y:S02]  /*0740*/  LEA R10, R0.reuse, R10, 0x4 ;  /* 0x0000000a000a7211 */ /* 0x040fe400078e20ff */
[----:B------:R-:W-:Y:S01]  /*0750*/  LEA R12, R0, R12, 0x4 ;  /* 0x0000000c000c7211 */ /* 0x000fe200078e20ff */
[----:B--2---:R-:W-:-:S04]  /*0760*/  FADD R16, R30, R16 ;  /* 0x000000101e107221 */ /* 0x004fc80000000000 */
[----:B---3--:R-:W-:-:S04]  /*0770*/  FADD R16, R16, R36 ;  /* 0x0000002410107221 */ /* 0x008fc80000000000 */
[----:B----4-:R-:W-:-:S04]  /*0780*/  FADD R16, R16, R26 ;  /* 0x0000001a10107221 */ /* 0x010fc80000000000 */
[----:B-----5:R-:W-:-:S04]  /*0790*/  FADD R27, R16, R28 ;  /* 0x0000001c101b7221 */ /* 0x020fc80000000000 */
[----:B------:R-:W-:-:S04]  /*07a0*/  FADD R27, R27, R32 ;  /* 0x000000201b1b7221 */ /* 0x000fc80000000000 */
[----:B------:R-:W-:-:S04]  /*07b0*/  FADD R27, R27, R34 ;  /* 0x000000221b1b7221 */ /* 0x000fc80000000000 */
[----:B------:R-:W-:Y:S01]  /*07c0*/  FADD R29, R27, R24 ;  /* 0x000000181b1d7221 */ /* 0x000fe20000000000 */
[----:B------:R-:W-:Y:S06]  /*07d0*/  @P0 BRA `(.L_x_105) ;  /* 0xfffffff800f00947 */ /* 0x000fec000383ffff */
.L_x_104:
[----:B------:R-:W-:-:S04]  /*07e0*/  LOP3.LUT R7, R5, 0xf, RZ, 0xc0, !PT ;  /* 0x0000000f05077812 */ /* 0x000fc800078ec0ff */
[----:B------:R-:W-:-:S13]  /*07f0*/  ISETP.NE.AND P0, PT, R7, RZ, PT ;  /* 0x000000ff0700720c */ /* 0x000fda0003f05270 */
[----:B------:R-:W-:Y:S05]  /*0800*/  @!P0 BRA `(.L_x_106) ;  /* 0x0000000400288947 */ /* 0x000fea0003800000 */
[----:B------:R-:W-:Y:S01]  /*0810*/  ISETP.GE.U32.AND P0, PT, R7, 0x8, PT ;  /* 0x000000080700780c */ /* 0x000fe20003f06070 */
[----:B------:R-:W-:Y:S01]  /*0820*/  IMAD R7, R6, UR8, R3 ;  /* 0x0000000806077c24 */ /* 0x000fe2000f8e0203 */
[----:B------:R-:W-:-:S04]  /*0830*/  LOP3.LUT R24, R5, 0x7, RZ, 0xc0, !PT ;  /* 0x0000000705187812 */ /* 0x000fc800078ec0ff */
[----:B------:R-:W-:-:S07]  /*0840*/  ISETP.NE.AND P1, PT, R24, RZ, PT ;  /* 0x000000ff1800720c */ /* 0x000fce0003f25270 */
[----:B------:R-:W-:Y:S06]  /*0850*/  @!P0 BRA `(.L_x_107) ;  /* 0x0000000000888947 */ /* 0x000fec0003800000 */
[----:B------:R-:W0:Y:S01]  /*0860*/  LDC.64 R8, c[0x0][0x380] ;  /* 0x0000e000ff087b82 */ /* 0x000e220000000a00 */
[----:B------:R-:W-:-:S05]  /*0870*/  IMAD R21, R14, R0, R7 ;  /* 0x000000000e157224 */ /* 0x000fca00078e0207 */
[----:B------:R-:W-:-:S04]  /*0880*/  IADD3 R13, PT, PT, R21, R0, RZ ;  /* 0x00000000150d7210 */ /* 0x000fc80007ffe0ff */
[----:B------:R-:W-:-:S05]  /*0890*/  IADD3 R23, PT, PT, R13, R0, RZ ;  /* 0x000000000d177210 */ /* 0x000fca0007ffe0ff */
[----:B------:R-:W-:Y:S02]  /*08a0*/  IMAD.IADD R17, R23, 0x1, R0 ;  /* 0x0000000117117824 */ /* 0x000fe400078e0200 */
[----:B0-----:R-:W-:-:S04]  /*08b0*/  IMAD.WIDE.U32 R20, R21, 0x4, R8 ;  /* 0x0000000415147825 */ /* 0x001fc800078e0008 */
[--C-:B------:R-:W-:Y:S02]  /*08c0*/  IMAD.WIDE.U32 R12, R13, 0x4, R8.reuse ;  /* 0x000000040d0c7825 */ /* 0x100fe400078e0008 */
[----:B------:R0:W2:Y:S02]  /*08d0*/  LDG.E R20, desc[UR6][R20.64] ;  /* 0x0000000614147981 */ /* 0x0000a4000c1e1900 */
[--C-:B------:R-:W-:Y:S01]  /*08e0*/  IMAD.WIDE.U32 R22, R23, 0x4, R8.reuse ;  /* 0x0000000417167825 */ /* 0x100fe200078e0008 */
[CC--:B------:R-:W-:Y:S01]  /*08f0*/  IADD3 R19, PT, PT, R17.reuse, R0.reuse, RZ ;  /* 0x0000000011137210 */ /* 0x0c0fe20007ffe0ff */
[----:B------:R1:W3:Y:S02]  /*0900*/  LDG.E R15, desc[UR6][R12.64] ;  /* 0x000000060c0f7981 */ /* 0x0002e4000c1e1900 */
[--C-:B------:R-:W-:Y:S01]  /*0910*/  IMAD.WIDE.U32 R16, R17, 0x4, R8.reuse ;  /* 0x0000000411107825 */ /* 0x100fe200078e0008 */
[CC--:B------:R-:W-:Y:S01]  /*0920*/  IADD3 R11, PT, PT, R19.reuse, R0.reuse, RZ ;  /* 0x00000000130b7210 */ /* 0x0c0fe20007ffe0ff */
[----:B------:R-:W4:Y:S02]  /*0930*/  LDG.E R22, desc[UR6][R22.64] ;  /* 0x0000000616167981 */ /* 0x000f24000c1e1900 */
[--C-:B------:R-:W-:Y:S01]  /*0940*/  IMAD.WIDE.U32 R18, R19, 0x4, R8.reuse ;  /* 0x0000000413127825 */ /* 0x100fe200078e0008 */
[CC--:B------:R-:W-:Y:S01]  /*0950*/  IADD3 R25, PT, PT, R11.reuse, R0.reuse, RZ ;  /* 0x000000000b197210 */ /* 0x0c0fe20007ffe0ff */
[----:B------:R-:W5:Y:S02]  /*0960*/  LDG.E R16, desc[UR6][R16.64] ;  /* 0x0000000610107981 */ /* 0x000f64000c1e1900 */
[--C-:B------:R-:W-:Y:S01]  /*0970*/  IMAD.WIDE.U32 R10, R11, 0x4, R8.reuse ;  /* 0x000000040b0a7825 */ /* 0x100fe200078e0008 */
[C---:B0-----:R-:W-:Y:S01]  /*0980*/  IADD3 R21, PT, PT, R25.reuse, R0, RZ ;  /* 0x0000000019157210 */ /* 0x041fe20007ffe0ff */
[----:B------:R-:W5:Y:S02]  /*0990*/  LDG.E R18, desc[UR6][R18.64] ;  /* 0x0000000612127981 */ /* 0x000f64000c1e1900 */
[----:B-1----:R-:W-:-:S02]  /*09a0*/  IMAD.WIDE.U32 R12, R25, 0x4, R8 ;  /* 0x00000004190c7825 */ /* 0x002fc400078e0008 */
[----:B------:R-:W5:Y:S02]  /*09b0*/  LDG.E R10, desc[UR6][R10.64] ;  /* 0x000000060a0a7981 */ /* 0x000f64000c1e1900 */
[----:B------:R-:W-:Y:S02]  /*09c0*/  IMAD.WIDE.U32 R8, R21, 0x4, R8 ;  /* 0x0000000415087825 */ /* 0x000fe400078e0008 */
[----:B------:R-:W5:Y:S04]  /*09d0*/  LDG.E R12, desc[UR6][R12.64] ;  /* 0x000000060c0c7981 */ /* 0x000f68000c1e1900 */
[----:B------:R-:W5:Y:S01]  /*09e0*/  LDG.E R8, desc[UR6][R8.64] ;  /* 0x0000000608087981 */ /* 0x000f62000c1e1900 */
[----:B------:R-:W-:Y:S01]  /*09f0*/  IADD3 R14, PT, PT, R14, 0x8, RZ ;  /* 0x000000080e0e7810 */ /* 0x000fe20007ffe0ff */
[----:B--2---:R-:W-:-:S04]  /*0a00*/  FADD R20, R29, R20 ;  /* 0x000000141d147221 */ /* 0x004fc80000000000 */
[----:B---3--:R-:W-:-:S04]  /*0a10*/  FADD R15, R20, R15 ;  /* 0x0000000f140f7221 */ /* 0x008fc80000000000 */
[----:B----4-:R-:W-:-:S04]  /*0a20*/  FADD R15, R15, R22 ;  /* 0x000000160f0f7221 */ /* 0x010fc80000000000 */
[----:B-----5:R-:W-:-:S04]  /*0a30*/  FADD R15, R15, R16 ;  /* 0x000000100f0f7221 */ /* 0x020fc80000000000 */
[----:B------:R-:W-:-:S04]  /*0a40*/  FADD R15, R15, R18 ;  /* 0x000000120f0f7221 */ /* 0x000fc80000000000 */
[----:B------:R-:W-:-:S04]  /*0a50*/  FADD R15, R15, R10 ;  /* 0x0000000a0f0f7221 */ /* 0x000fc80000000000 */
[----:B------:R-:W-:-:S04]  /*0a60*/  FADD R15, R15, R12 ;  /* 0x0000000c0f0f7221 */ /* 0x000fc80000000000 */
[----:B------:R-:W-:-:S07]  /*0a70*/  FADD R29, R15, R8 ;  /* 0x000000080f1d7221 */ /* 0x000fce0000000000 */
.L_x_107:
[----:B------:R-:W-:Y:S05]  /*0a80*/  @!P1 BRA `(.L_x_106) ;  /* 0x0000000000889947 */ /* 0x000fea0003800000 */
[----:B------:R-:W-:Y:S02]  /*0a90*/  ISETP.GE.U32.AND P0, PT, R24, 0x4, PT ;  /* 0x000000041800780c */ /* 0x000fe40003f06070 */
[----:B------:R-:W-:-:S04]  /*0aa0*/  LOP3.LUT R5, R5, 0x3, RZ, 0xc0, !PT ;  /* 0x0000000305057812 */ /* 0x000fc800078ec0ff */
[----:B------:R-:W-:-:S07]  /*0ab0*/  ISETP.NE.AND P1, PT, R5, RZ, PT ;  /* 0x000000ff0500720c */ /* 0x000fce0003f25270 */
[----:B------:R-:W-:Y:S06]  /*0ac0*/  @!P0 BRA `(.L_x_108) ;  /* 0x0000000000488947 */ /* 0x000fec0003800000 */
[----:B------:R-:W0:Y:S01]  /*0ad0*/  LDC.64 R8, c[0x0][0x380] ;  /* 0x0000e000ff087b82 */ /* 0x000e220000000a00 */
[----:B------:R-:W-:-:S05]  /*0ae0*/  IMAD R7, R14, R0, R7 ;  /* 0x000000000e077224 */ /* 0x000fca00078e0207 */
[----:B------:R-:W-:-:S04]  /*0af0*/  IADD3 R13, PT, PT, R7, R0, RZ ;  /* 0x00000000070d7210 */ /* 0x000fc80007ffe0ff */
[----:B------:R-:W-:Y:S01]  /*0b00*/  IADD3 R17, PT, PT, R13, R0, RZ ;  /* 0x000000000d117210 */ /* 0x000fe20007ffe0ff */
[----:B0-----:R-:W-:-:S03]  /*0b10*/  IMAD.WIDE.U32 R10, R7, 0x4, R8 ;  /* 0x00000004070a7825 */ /* 0x001fc600078e0008 */
[----:B------:R-:W-:Y:S01]  /*0b20*/  IADD3 R7, PT, PT, R17, R0, RZ ;  /* 0x0000000011077210 */ /* 0x000fe20007ffe0ff */
[--C-:B------:R-:W-:Y:S02]  /*0b30*/  IMAD.WIDE.U32 R12, R13, 0x4, R8.reuse ;  /* 0x000000040d0c7825 */ /* 0x100fe400078e0008 */
[----:B------:R-:W2:Y:S02]  /*0b40*/  LDG.E R10, desc[UR6][R10.64] ;  /* 0x000000060a0a7981 */ /* 0x000ea4000c1e1900 */
[--C-:B------:R-:W-:Y:S02]  /*0b50*/  IMAD.WIDE.U32 R16, R17, 0x4, R8.reuse ;  /* 0x0000000411107825 */ /* 0x100fe400078e0008 */
[----:B------:R-:W3:Y:S02]  /*0b60*/  LDG.E R12, desc[UR6][R12.64] ;  /* 0x000000060c0c7981 */ /* 0x000ee4000c1e1900 */
[----:B------:R-:W-:Y:S02]  /*0b70*/  IMAD.WIDE.U32 R8, R7, 0x4, R8 ;  /* 0x0000000407087825 */ /* 0x000fe400078e0008 */
[----:B------:R-:W4:Y:S04]  /*0b80*/  LDG.E R16, desc[UR6][R16.64] ;  /* 0x0000000610107981 */ /* 0x000f28000c1e1900 */
[----:B------:R-:W5:Y:S01]  /*0b90*/  LDG.E R8, desc[UR6][R8.64] ;  /* 0x0000000608087981 */ /* 0x000f62000c1e1900 */
[----:B------:R-:W-:-:S02]  /*0ba0*/  VIADD R14, R14, 0x4 ;  /* 0x000000040e0e7836 */ /* 0x000fc40000000000 */
[----:B--2---:R-:W-:-:S04]  /*0bb0*/  FADD R29, R29, R10 ;  /* 0x0000000a1d1d7221 */ /* 0x004fc80000000000 */
[----:B---3--:R-:W-:-:S04]  /*0bc0*/  FADD R29, R29, R12 ;  /* 0x0000000c1d1d7221 */ /* 0x008fc80000000000 */
[----:B----4-:R-:W-:-:S04]  /*0bd0*/  FADD R29, R29, R16 ;  /* 0x000000101d1d7221 */ /* 0x010fc80000000000 */
[----:B-----5:R-:W-:-:S07]  /*0be0*/  FADD R29, R29, R8 ;  /* 0x000000081d1d7221 */ /* 0x020fce0000000000 */
.L_x_108:
[----:B------:R-:W-:Y:S05]  /*0bf0*/  @!P1 BRA `(.L_x_106) ;  /* 0x00000000002c9947 */ /* 0x000fea0003800000 */
[----:B------:R-:W0:Y:S01]  /*0c00*/  LDC.64 R8, c[0x0][0x380] ;  /* 0x0000e000ff087b82 */ /* 0x000e220000000a00 */
[----:B------:R-:W-:Y:S01]  /*0c10*/  IMAD R7, R0, R14, R3 ;  /* 0x0000000e00077224 */ /* 0x000fe200078e0203 */
[----:B------:R-:W-:-:S03]  /*0c20*/  IADD3 R10, PT, PT, -R5, RZ, RZ ;  /* 0x000000ff050a7210 */ /* 0x000fc60007ffe1ff */
[----:B------:R-:W-:-:S07]  /*0c30*/  IMAD R5, R6, UR8, R7 ;  /* 0x0000000806057c24 */ /* 0x000fce000f8e0207 */
.L_x_109:
[----:B0-----:R-:W-:-:S06]  /*0c40*/  IMAD.WIDE.U32 R6, R5, 0x4, R8 ;  /* 0x0000000405067825 */ /* 0x001fcc00078e0008 */
[----:B------:R-:W2:Y:S01]  /*0c50*/  LDG.E R6, desc[UR6][R6.64] ;  /* 0x0000000606067981 */ /* 0x000ea2000c1e1900 */
[----:B------:R-:W-:Y:S02]  /*0c60*/  IADD3 R10, PT, PT, R10, 0x1, RZ ;  /* 0x000000010a0a7810 */ /* 0x000fe40007ffe0ff */
[----:B------:R-:W-:Y:S02]  /*0c70*/  IADD3 R5, PT, PT, R0, R5, RZ ;  /* 0x0000000500057210 */ /* 0x000fe40007ffe0ff */
[----:B------:R-:W-:Y:S01]  /*0c80*/  ISETP.NE.AND P0, PT, R10, RZ, PT ;  /* 0x000000ff0a00720c */ /* 0x000fe20003f05270 */
[----:B--2---:R-:W-:-:S12]  /*0c90*/  FADD R29, R6, R29 ;  /* 0x0000001d061d7221 */ /* 0x004fd80000000000 */
[----:B------:R-:W-:Y:S05]  /*0ca0*/  @P0 BRA `(.L_x_109) ;  /* 0xfffffffc00e40947 */ /* 0x000fea000383ffff */
.L_x_106:
[----:B------:R0:W-:Y:S02]  /*0cb0*/  STS [R4], R29 ;  /* 0x0000001d04007388 */ /* 0x0001e40000000800 */
.L_x_103:
[----:B------:R-:W-:Y:S02]  /*0cc0*/  ISETP.GE.U32.AND P1, PT, R0, 0x2, PT ;  /* 0x000000020000780c */ /* 0x000fe40003f26070 */
[----:B------:R-:W-:-:S11]  /*0cd0*/  ISETP.NE.AND P0, PT, R3, RZ, PT ;  /* 0x000000ff0300720c */ /* 0x000fd60003f05270 */
[----:B------:R-:W-:Y:S05]  /*0ce0*/  @!P1 BRA `(.L_x_110) ;  /* 0x0000000000309947 */ /* 0x000fea0003800000 */
[----:B------:R-:W-:-:S07]  /*0cf0*/  MOV R5, R0 ;  /* 0x0000000000057202 */ /* 0x000fce0000000f00 */
.L_x_111:
[----:B------:R-:W-:Y:S01]  /*0d00*/  BAR.SYNC.DEFER_BLOCKING 0x0 ;  /* 0x0000000000007b1d */ /* 0x000fe20000010000 */
[----:B------:R-:W-:-:S04]  /*0d10*/  SHF.R.U32.HI R8, RZ, 0x1, R5 ;  /* 0x00000001ff087819 */ /* 0x000fc80000011605 */
[----:B------:R-:W-:-:S13]  /*0d20*/  ISETP.GE.U32.AND P1, PT, R3, R8, PT ;  /* 0x000000080300720c */ /* 0x000fda0003f26070 */
[----:B------:R-:W-:Y:S01]  /*0d30*/  @!P1 LEA R6, R8, R4, 0x2 ;  /* 0x0000000408069211 */ /* 0x000fe200078e10ff */
[----:B------:R-:W-:Y:S05]  /*0d40*/  @!P1 LDS R7, [R4] ;  /* 0x0000000004079984 */ /* 0x000fea0000000800 */
[----:B------:R-:W1:Y:S02]  /*0d50*/  @!P1 LDS R6, [R6] ;  /* 0x0000000006069984 */ /* 0x000e640000000800 */
[----:B-1----:R-:W-:-:S05]  /*0d60*/  @!P1 FADD R7, R6, R7 ;  /* 0x0000000706079221 */ /* 0x002fca0000000000 */
[----:B------:R1:W-:Y:S01]  /*0d70*/  @!P1 STS [R4], R7 ;  /* 0x0000000704009388 */ /* 0x0003e20000000800 */
[----:B------:R-:W-:Y:S02]  /*0d80*/  ISETP.GT.U32.AND P1, PT, R5, 0x3, PT ;  /* 0x000000030500780c */ /* 0x000fe40003f24070 */
[----:B------:R-:W-:-:S11]  /*0d90*/  MOV R5, R8 ;  /* 0x0000000800057202 */ /* 0x000fd60000000f00 */
[----:B-1----:R-:W-:Y:S05]  /*0da0*/  @P1 BRA `(.L_x_111) ;  /* 0xfffffffc00d41947 */ /* 0x002fea000383ffff */
.L_x_110:
[----:B------:R-:W-:Y:S04]  /*0db0*/  BSSY.RECONVERGENT B0, `(.L_x_112) ;  /* 0x0000017000007945 */ /* 0x000fe80003800200 */
[----:B------:R-:W-:Y:S05]  /*0dc0*/  @P0 BRA `(.L_x_113) ;  /* 0x0000000000540947 */ /* 0x000fea0003800000 */
[----:B------:R-:W1:Y:S01]  /*0dd0*/  S2UR UR5, SR_CgaCtaId ;  /* 0x00000000000579c3 */ /* 0x000e620000008800 */
[----:B------:R-:W-:Y:S02]  /*0de0*/  UMOV UR4, 0x400 ;  /* 0x0000040000047882 */ /* 0x000fe40000000000 */
[----:B-1----:R-:W-:Y:S01]  /*0df0*/  ULEA UR4, UR5, UR4, 0x18 ;  /* 0x0000000405047291 */ /* 0x002fe2000f8ec0ff */
[----:B------:R-:W1:Y:S08]  /*0e00*/  LDCU UR5, c[0x0][0x390] ;  /* 0x00007200ff0577ac */ /* 0x000e700008000800 */
[----:B------:R-:W2:Y:S01]  /*0e10*/  LDS R5, [UR4] ;  /* 0x00000004ff057984 */ /* 0x000ea20008000800 */
[----:B-1----:R-:W-:-:S04]  /*0e20*/  I2FP.F32.S32 R6, UR5 ;  /* 0x0000000500067c45 */ /* 0x002fc80008201400 */
[----:B------:R-:W1:Y:S02]  /*0e30*/  MUFU.RCP R7, R6 ;  /* 0x0000000600077308 */ /* 0x000e640000001000 */
[----:B-1----:R-:W-:-:S04]  /*0e40*/  FFMA R8, -R6, R7, 1 ;  /* 0x3f80000006087423 */ /* 0x002fc80000000107 */
[----:B------:R-:W-:Y:S02]  /*0e50*/  FFMA R8, R7, R8, R7 ;  /* 0x0000000807087223 */ /* 0x000fe40000000007 */
[----:B--2---:R-:W1:Y:S02]  /*0e60*/  FCHK P0, R5, R6 ;  /* 0x0000000605007302 */ /* 0x004e640000000000 */
[----:B------:R-:W-:-:S04]  /*0e70*/  FFMA R7, R5, R8, RZ ;  /* 0x0000000805077223 */ /* 0x000fc800000000ff */
[----:B------:R-:W-:-:S04]  /*0e80*/  FFMA R9, -R6, R7, R5 ;  /* 0x0000000706097223 */ /* 0x000fc80000000105 */
[----:B------:R-:W-:Y:S01]  /*0e90*/  FFMA R7, R8, R9, R7 ;  /* 0x0000000908077223 */ /* 0x000fe20000000007 */
[----:B-1----:R-:W-:Y:S06]  /*0ea0*/  @!P0 BRA `(.L_x_114) ;  /* 0x00000000000c8947 */ /* 0x002fec0003800000 */
[----:B------:R-:W-:-:S07]  /*0eb0*/  MOV R8, 0xed0 ;  /* 0x00000ed000087802 */ /* 0x000fce0000000f00 */
[----:B0-----:R-:W-:Y:S05]  /*0ec0*/  CALL.REL.NOINC `($__internal_5_$__cuda_sm3x_div_rn_noftz_f32_slowpath) ;  /* 0x0000001c00c87944 */ /* 0x001fea0003c00000 */
[----:B------:R-:W-:-:S07]  /*0ed0*/  MOV R7, R10 ;  /* 0x0000000a00077202 */ /* 0x000fce0000000f00 */
.L_x_114:
[----:B------:R-:W1:Y:S01]  /*0ee0*/  S2UR UR5, SR_CgaCtaId ;  /* 0x00000000000579c3 */ /* 0x000e620000008800 */
[----:B------:R-:W-:Y:S02]  /*0ef0*/  UMOV UR4, 0x400 ;  /* 0x0000040000047882 */ /* 0x000fe40000000000 */
[----:B-1----:R-:W-:-:S09]  /*0f00*/  ULEA UR4, UR5, UR4, 0x18 ;  /* 0x0000000405047291 */ /* 0x002fd2000f8ec0ff */
[----:B------:R1:W-:Y:S03]  /*0f10*/  STS [UR4+0x80], R7 ;  /* 0x00008007ff007988 */ /* 0x0003e60008000804 */
.L_x_113:
[----:B------:R-:W-:Y:S05]  /*0f20*/  BSYNC.RECONVERGENT B0 ;  /* 0x0000000000007941 */ /* 0x000fea0003800200 */
.L_x_112:
[----:B------:R-:W-:Y:S06]  /*0f30*/  BAR.SYNC.DEFER_BLOCKING 0x0 ;  /* 0x0000000000007b1d */ /* 0x000fec0000010000 */
[----:B------:R-:W2:Y:S01]  /*0f40*/  LDCU UR8, c[0x0][0x390] ;  /* 0x00007200ff0877ac */ /* 0x000ea20008000800 */
[----:B------:R3:W-:Y:S01]  /*0f50*/  STS [R4], RZ ;  /* 0x000000ff04007388 */ /* 0x0007e20000000800 */
[----:B--2---:R-:W-:-:S13]  /*0f60*/  ISETP.GT.U32.AND P0, PT, R0, UR8, PT ;  /* 0x0000000800007c0c */ /* 0x004fda000bf04070 */
[----:B---3--:R-:W-:Y:S05]  /*0f70*/  @P0 BRA `(.L_x_115) ;  /* 0x0000000c003c0947 */ /* 0x008fea0003800000 */
[----:B------:R-:W2:Y:S01]  /*0f80*/  S2UR UR5, SR_CgaCtaId ;  /* 0x00000000000579c3 */ /* 0x000ea20000008800 */
[----:B------:R-:W3:Y:S01]  /*0f90*/  S2R R6, SR_CTAID.X ;  /* 0x0000000000067919 */ /* 0x000ee20000002500 */
[C---:B------:R-:W-:Y:S01]  /*0fa0*/  ISETP.GE.U32.AND P0, PT, R2.reuse, 0x10, PT ;  /* 0x000000100200780c */ /* 0x040fe20003f06070 */
[----:B------:R-:W-:Y:S01]  /*0fb0*/  UMOV UR4, 0x400 ;  /* 0x0000040000047882 */ /* 0x000fe20000000000 */
[----:B------:R-:W-:Y:S01]  /*0fc0*/  HFMA2 R11, -RZ, RZ, 0, 0 ;  /* 0x00000000ff0b7431 */ /* 0x000fe200000001ff */
[----:B-1----:R-:W-:Y:S01]  /*0fd0*/  VIMNMX.U32 R7, PT, PT, R2, 0x1, !PT ;  /* 0x0000000102077848 */ /* 0x002fe20007fe0000 */
[----:B------:R-:W-:Y:S01]  /*0fe0*/  IMAD.MOV.U32 R35, RZ, RZ, RZ ;  /* 0x000000ffff237224 */ /* 0x000fe200078e00ff */
[----:B--2---:R-:W-:-:S09]  /*0ff0*/  ULEA UR4, UR5, UR4, 0x18 ;  /* 0x0000000405047291 */ /* 0x004fd2000f8ec0ff */
[----:B------:R-:W1:Y:S01]  /*1000*/  LDS R5, [UR4+0x80] ;  /* 0x00008004ff057984 */ /* 0x000e620008000800 */
[----:B---3--:R-:W-:Y:S01]  /*1010*/  IMAD R9, R6, UR8, R3 ;  /* 0x0000000806097c24 */ /* 0x008fe2000f8e0203 */
[----:B------:R-:W-:Y:S06]  /*1020*/  @!P0 BRA `(.L_x_116) ;  /* 0x0000000400a48947 */ /* 0x000fec0003800000 */
[----:B------:R-:W-:Y:S01]  /*1030*/  IADD3 R25, PT, PT, R3, R0, RZ ;  /* 0x0000000003197210 */ /* 0x000fe20007ffe0ff */
[C-C-:B------:R-:W-:Y:S01]  /*1040*/  IMAD R11, R0.reuse, 0x3, R9.reuse ;  /* 0x00000003000b7824 */ /* 0x140fe200078e0209 */
        /* <DEDUP_REMOVED lines=9> */
[C-C-:B------:R-:W-:Y:S01]  /*10e0*/  IMAD R31, R0.reuse, 0xa, R9.reuse ;  /* 0x0000000a001f7824 */ /* 0x140fe200078e0209 */
[----:B------:R-:W-:Y:S01]  /*10f0*/  MOV R35, RZ ;  /* 0x000000ff00237202 */ /* 0x000fe20000000f00 */
[--C-:B------:R-:W-:Y:S01]  /*1100*/  IMAD R37, R0, 0xb, R9.reuse ;  /* 0x0000000b00257824 */ /* 0x100fe200078e0209 */
[----:B------:R-:W-:Y:S01]  /*1110*/  IADD3 R22, PT, PT, -R22, RZ, RZ ;  /* 0x000000ff16167210 */ /* 0x000fe20007ffe1ff */
[----:B------:R-:W-:-:S02]  /*1120*/  IMAD R8, R0, 0xc, R9 ;  /* 0x0000000c00087824 */ /* 0x000fc400078e0209 */
[C-C-:B------:R-:W-:Y:S02]  /*1130*/  IMAD R10, R0.reuse, 0xd, R9.reuse ;  /* 0x0000000d000a7824 */ /* 0x140fe400078e0209 */
[C-C-:B------:R-:W-:Y:S02]  /*1140*/  IMAD R12, R0.reuse, 0xe, R9.reuse ;  /* 0x0000000e000c7824 */ /* 0x140fe400078e0209 */
[----:B------:R-:W-:Y:S02]  /*1150*/  IMAD R14, R0, 0xf, R9 ;  /* 0x0000000f000e7824 */ /* 0x000fe400078e0209 */
[----:B------:R-:W-:-:S07]  /*1160*/  IMAD R9, R6, UR8, R25 ;  /* 0x0000000806097c24 */ /* 0x000fce000f8e0219 */
.L_x_117:
[----:B------:R-:W0:Y:S02]  /*1170*/  LDC.64 R24, c[0x0][0x380] ;  /* 0x0000e000ff187b82 */ /* 0x000e240000000a00 */
[----:B0-----:R-:W-:-:S06]  /*1180*/  IMAD.WIDE.U32 R28, R18, 0x4, R24 ;  /* 0x00000004121c7825 */ /* 0x001fcc00078e0018 */
[----:B------:R-:W1:Y:S01]  /*1190*/  LDG.E R28, desc[UR6][R28.64] ;  /* 0x000000061c1c7981 */ /* 0x000e62000c1e1900 */
[----:B------:R-:W-:-:S06]  /*11a0*/  IMAD.WIDE.U32 R26, R9, 0x4, R24 ;  /* 0x00000004091a7825 */ /* 0x000fcc00078e0018 */
[----:B------:R-:W2:Y:S01]  /*11b0*/  LDG.E R26, desc[UR6][R26.64] ;  /* 0x000000061a1a7981 */ /* 0x000ea2000c1e1900 */
[----:B------:R-:W-:-:S06]  /*11c0*/  IMAD.WIDE.U32 R32, R20, 0x4, R24 ;  /* 0x0000000414207825 */ /* 0x000fcc00078e0018 */
[----:B------:R-:W3:Y:S01]  /*11d0*/  LDG.E R32, desc[UR6][R32.64] ;  /* 0x0000000620207981 */ /* 0x000ee2000c1e1900 */
[----:B-1----:R-:W-:-:S04]  /*11e0*/  FADD R16, -R5, R28 ;  /* 0x0000001c05107221 */ /* 0x002fc80000000100 */
[----:B------:R-:W-:Y:S01]  /*11f0*/  FFMA R30, R16, R16, R35 ;  /* 0x00000010101e7223 */ /* 0x000fe20000000023 */
[----:B------:R-:W-:-:S04]  /*1200*/  IMAD.WIDE.U32 R34, R11, 0x4, R24 ;  /* 0x000000040b227825 */ /* 0x000fc800078e0018 */
[----:B--2---:R-:W-:Y:S01]  /*1210*/  FADD R36, -R5, R26 ;  /* 0x0000001a05247221 */ /* 0x004fe20000000100 */
[----:B------:R-:W-:Y:S01]  /*1220*/  IMAD.WIDE.U32 R28, R13, 0x4, R24 ;  /* 0x000000040d1c7825 */ /* 0x000fe200078e0018 */
[----:B------:R0:W2:Y:S03]  /*1230*/  LDG.E R16, desc[UR6][R34.64] ;  /* 0x0000000622107981 */ /* 0x0000a6000c1e1900 */
[----:B------:R-:W-:Y:S01]  /*1240*/  FFMA R30, R36, R36, R30 ;  /* 0x00000024241e7223 */ /* 0x000fe2000000001e */
[--C-:B------:R-:W-:Y:S01]  /*1250*/  IMAD.WIDE.U32 R26, R15, 0x4, R24.reuse ;  /* 0x000000040f1a7825 */ /* 0x100fe200078e0018 */
[----:B------:R3:W4:Y:S04]  /*1260*/  LDG.E R28, desc[UR6][R28.64] ;  /* 0x000000061c1c7981 */ /* 0x000728000c1e1900 */
[----:B------:R1:W5:Y:S01]  /*1270*/  LDG.E R36, desc[UR6][R26.64] ;  /* 0x000000061a247981 */ /* 0x000362000c1e1900 */
[----:B0-----:R-:W-:-:S04]  /*1280*/  IMAD.WIDE.U32 R34, R21, 0x4, R24 ;  /* 0x0000000415227825 */ /* 0x001fc800078e0018 */
[----:B---3--:R-:W-:Y:S01]  /*1290*/  FADD R29, -R5, R32 ;  /* 0x00000020051d7221 */ /* 0x008fe20000000100 */
[--C-:B-1----:R-:W-:Y:S01]  /*12a0*/  IMAD.WIDE.U32 R26, R17, 0x4, R24.reuse ;  /* 0x00000004111a7825 */ /* 0x102fe200078e0018 */
[----:B------:R-:W3:Y:S03]  /*12b0*/  LDG.E R34, desc[UR6][R34.64] ;  /* 0x0000000622227981 */ /* 0x000ee6000c1e1900 */
[----:B------:R-:W-:Y:S02]  /*12c0*/  IMAD.WIDE.U32 R32, R19, 0x4, R24 ;  /* 0x0000000413207825 */ /* 0x000fe400078e0018 */
[----:B------:R5:W3:Y:S04]  /*12d0*/  LDG.E R26, desc[UR6][R26.64] ;  /* 0x000000061a1a7981 */ /* 0x000ae8000c1e1900 */
[----:B------:R-:W3:Y:S01]  /*12e0*/  LDG.E R32, desc[UR6][R32.64] ;  /* 0x0000000620207981 */ /* 0x000ee2000c1e1900 */
[----:B------:R-:W-:Y:S01]  /*12f0*/  FFMA R30, R29, R29, R30 ;  /* 0x0000001d1d1e7223 */ /* 0x000fe2000000001e */
[----:B--2---:R-:W-:-:S04]  /*1300*/  FADD R16, -R5, R16 ;  /* 0x0000001005107221 */ /* 0x004fc80000000100 */
[----:B------:R-:W-:Y:S01]  /*1310*/  FFMA R30, R16, R16, R30 ;  /* 0x00000010101e7223 */ /* 0x000fe2000000001e */
[----:B----4-:R-:W-:-:S04]  /*1320*/  FADD R29, -R5, R28 ;  /* 0x0000001c051d7221 */ /* 0x010fc80000000100 */
[----:B------:R-:W-:Y:S01]  /*1330*/  FFMA R30, R29, R29, R30 ;  /* 0x0000001d1d1e7223 */ /* 0x000fe2000000001e */
[----:B-----5:R-:W-:-:S04]  /*1340*/  FADD R27, -R5, R36 ;  /* 0x00000024051b7221 */ /* 0x020fc80000000100 */
[----:B------:R-:W-:Y:S01]  /*1350*/  FFMA R30, R27, R27, R30 ;  /* 0x0000001b1b1e7223 */ /* 0x000fe2000000001e */
[C---:B---3--:R-:W-:Y:S01]  /*1360*/  FADD R27, -R5.reuse, R26 ;  /* 0x0000001a051b7221 */ /* 0x048fe20000000100 */
[----:B------:R-:W-:-:S03]  /*1370*/  FADD R29, -R5, R32 ;  /* 0x00000020051d7221 */ /* 0x000fc60000000100 */
[----:B------:R-:W-:Y:S01]  /*1380*/  FFMA R30, R27, R27, R30 ;  /* 0x0000001b1b1e7223 */ /* 0x000fe2000000001e */
[----:B------:R-:W-:-:S04]  /*1390*/  IMAD.WIDE.U32 R32, R23, 0x4, R24 ;  /* 0x0000000417207825 */ /* 0x000fc800078e0018 */
[----:B------:R-:W-:Y:S01]  /*13a0*/  FADD R27, -R5, R34 ;  /* 0x00000022051b7221 */ /* 0x000fe20000000100 */
[----:B------:R-:W-:Y:S01]  /*13b0*/  FFMA R30, R29, R29, R30 ;  /* 0x0000001d1d1e7223 */ /* 0x000fe2000000001e */
[----:B------:R-:W-:Y:S01]  /*13c0*/  IMAD.WIDE.U32 R28, R31, 0x4, R24 ;  /* 0x000000041f1c7825 */ /* 0x000fe200078e0018 */
[----:B------:R-:W2:Y:S03]  /*13d0*/  LDG.E R16, desc[UR6][R32.64] ;  /* 0x0000000620107981 */ /* 0x000ea6000c1e1900 */
[----:B------:R-:W-:Y:S01]  /*13e0*/  FFMA R30, R27, R27, R30 ;  /* 0x0000001b1b1e7223 */ /* 0x000fe2000000001e */
[--C-:B------:R-:W-:Y:S01]  /*13f0*/  IMAD.WIDE.U32 R26, R37, 0x4, R24.reuse ;  /* 0x00000004251a7825 */ /* 0x100fe200078e0018 */
[----:B------:R0:W3:Y:S05]  /*1400*/  LDG.E R36, desc[UR6][R28.64] ;  /* 0x000000061c247981 */ /* 0x0000ea000c1e1900 */
[----:B------:R-:W4:Y:S01]  /*1410*/  LDG.E R26, desc[UR6][R26.64] ;  /* 0x000000061a1a7981 */ /* 0x000f22000c1e1900 */
[----:B0-----:R-:W-:-:S04]  /*1420*/  IMAD.WIDE.U32 R28, R8, 0x4, R24 ;  /* 0x00000004081c7825 */ /* 0x001fc800078e0018 */
[--C-:B------:R-:W-:Y:S02]  /*1430*/  IMAD.WIDE.U32 R32, R10, 0x4, R24.reuse ;  /* 0x000000040a207825 */ /* 0x100fe400078e0018 */
[----:B------:R-:W5:Y:S02]  /*1440*/  LDG.E R28, desc[UR6][R28.64] ;  /* 0x000000061c1c7981 */ /* 0x000f64000c1e1900 */
[--C-:B------:R-:W-:Y:S02]  /*1450*/  IMAD.WIDE.U32 R34, R12, 0x4, R24.reuse ;  /* 0x000000040c227825 */ /* 0x100fe400078e0018 */
[----:B------:R-:W5:Y:S02]  /*1460*/  LDG.E R32, desc[UR6][R32.64] ;  /* 0x0000000620207981 */ /* 0x000f64000c1e1900 */
[----:B------:R-:W-:Y:S02]  /*1470*/  IMAD.WIDE.U32 R24, R14, 0x4, R24 ;  /* 0x000000040e187825 */ /* 0x000fe400078e0018 */
        /* <DEDUP_REMOVED lines=20> */
[----:B--2---:R-:W-:-:S04]  /*15c0*/  FADD R16, -R5, R16 ;  /* 0x0000001005107221 */ /* 0x004fc80000000100 */
[----:B------:R-:W-:Y:S01]  /*15d0*/  FFMA R30, R16, R16, R30 ;  /* 0x00000010101e7223 */ /* 0x000fe2000000001e */
[----:B---3--:R-:W-:-:S04]  /*15e0*/  FADD R36, -R5, R36 ;  /* 0x0000002405247221 */ /* 0x008fc80000000100 */
[----:B------:R-:W-:Y:S01]  /*15f0*/  FFMA R30, R36, R36, R30 ;  /* 0x00000024241e7223 */ /* 0x000fe2000000001e */
[----:B----4-:R-:W-:-:S04]  /*1600*/  FADD R27, -R5, R26 ;  /* 0x0000001a051b7221 */ /* 0x010fc80000000100 */
[----:B------:R-:W-:Y:S01]  /*1610*/  FFMA R30, R27, R27, R30 ;  /* 0x0000001b1b1e7223 */ /* 0x000fe2000000001e */
[----:B-----5:R-:W-:-:S04]  /*1620*/  FADD R27, -R5, R28 ;  /* 0x0000001c051b7221 */ /* 0x020fc80000000100 */
[----:B------:R-:W-:Y:S01]  /*1630*/  FFMA R30, R27, R27, R30 ;  /* 0x0000001b1b1e7223 */ /* 0x000fe2000000001e */
[C---:B------:R-:W-:Y:S01]  /*1640*/  FADD R27, -R5.reuse, R32 ;  /* 0x00000020051b7221 */ /* 0x040fe20000000100 */
[----:B------:R-:W-:-:S03]  /*1650*/  FADD R29, -R5, R34 ;  /* 0x00000022051d7221 */ /* 0x000fc60000000100 */
[----:B------:R-:W-:Y:S01]  /*1660*/  FFMA R30, R27, R27, R30 ;  /* 0x0000001b1b1e7223 */ /* 0x000fe2000000001e */
[----:B------:R-:W-:-:S03]  /*1670*/  FADD R35, -R5, R24 ;  /* 0x0000001805237221 */ /* 0x000fc60000000100 */
[----:B------:R-:W-:-:S04]  /*1680*/  FFMA R30, R29, R29, R30 ;  /* 0x0000001d1d1e7223 */ /* 0x000fc8000000001e */
[----:B------:R-:W-:Y:S01]  /*1690*/  FFMA R35, R35, R35, R30 ;  /* 0x0000002323237223 */ /* 0x000fe2000000001e */
[----:B------:R-:W-:Y:S06]  /*16a0*/  @P0 BRA `(.L_x_117) ;  /* 0xfffffff800b00947 */ /* 0x000fec000383ffff */
[----:B------:R-:W-:-:S07]  /*16b0*/  LOP3.LUT R11, R7, 0xfffffff0, RZ, 0xc0, !PT ;  /* 0xfffffff0070b7812 */ /* 0x000fce00078ec0ff */
.L_x_116:
        /* <DEDUP_REMOVED lines=8> */
[----:B------:R-:W2:Y:S01]  /*1740*/  LDC.64 R8, c[0x0][0x380] ;  /* 0x0000e000ff087b82 */ /* 0x000ea20000000a00 */
[----:B------:R-:W-:-:S05]  /*1750*/  IMAD R19, R11, R0, R10 ;  /* 0x000000000b137224 */ /* 0x000fca00078e020a */
[C---:B------:R-:W-:Y:S01]  /*1760*/  IADD3 R13, PT, PT, R19.reuse, R0, RZ ;  /* 0x00000000130d7210 */ /* 0x040fe20007ffe0ff */
[----:B--2---:R-:W-:-:S04]  /*1770*/  IMAD.WIDE.U32 R18, R19, 0x4, R8 ;  /* 0x0000000413127825 */ /* 0x004fc800078e0008 */
[C---:B------:R-:W-:Y:S01]  /*1780*/  IMAD.WIDE.U32 R22, R13.reuse, 0x4, R8 ;  /* 0x000000040d167825 */ /* 0x040fe200078e0008 */
[----:B------:R-:W-:Y:S01]  /*1790*/  IADD3 R13, PT, PT, R13, R0, RZ ;  /* 0x000000000d0d7210 */ /* 0x000fe20007ffe0ff */
[----:B------:R2:W1:Y:S04]  /*17a0*/  LDG.E R18, desc[UR6][R18.64] ;  /* 0x0000000612127981 */ /* 0x000468000c1e1900 */
[C---:B------:R-:W-:Y:S01]  /*17b0*/  IMAD.IADD R15, R13.reuse, 0x1, R0 ;  /* 0x000000010d0f7824 */ /* 0x040fe200078e0200 */
[----:B------:R-:W3:Y:S01]  /*17c0*/  LDG.E R22, desc[UR6][R22.64] ;  /* 0x0000000616167981 */ /* 0x000ee2000c1e1900 */
[----:B------:R-:W-:-:S03]  /*17d0*/  IMAD.WIDE.U32 R24, R13, 0x4, R8 ;  /* 0x000000040d187825 */ /* 0x000fc600078e0008 */
[CC--:B------:R-:W-:Y:S01]  /*17e0*/  IADD3 R17, PT, PT, R15.reuse, R0.reuse, RZ ;  /* 0x000000000f117210 */ /* 0x0c0fe20007ffe0ff */
[--C-:B------:R-:W-:Y:S02]  /*17f0*/  IMAD.WIDE.U32 R14, R15, 0x4, R8.reuse ;  /* 0x000000040f0e7825 */ /* 0x100fe400078e0008 */
[----:B------:R-:W4:Y:S01]  /*1800*/  LDG.E R24, desc[UR6][R24.64] ;  /* 0x0000000618187981 */ /* 0x000f22000c1e1900 */
[CC--:B------:R-:W-:Y:S01]  /*1810*/  IADD3 R21, PT, PT, R17.reuse, R0.reuse, RZ ;  /* 0x0000000011157210 */ /* 0x0c0fe20007ffe0ff */
[--C-:B------:R-:W-:Y:S02]  /*1820*/  IMAD.WIDE.U32 R16, R17, 0x4, R8.reuse ;  /* 0x0000000411107825 */ /* 0x100fe400078e0008 */
[----:B------:R3:W5:Y:S01]  /*1830*/  LDG.E R14, desc[UR6][R14.64] ;  /* 0x000000060e0e7981 */ /* 0x000762000c1e1900 */
[CC--:B--2---:R-:W-:Y:S01]  /*1840*/  IADD3 R19, PT, PT, R21.reuse, R0.reuse, RZ ;  /* 0x0000000015137210 */ /* 0x0c4fe20007ffe0ff */
[--C-:B------:R-:W-:Y:S02]  /*1850*/  IMAD.WIDE.U32 R12, R21, 0x4, R8.reuse ;  /* 0x00000004150c7825 */ /* 0x100fe400078e0008 */
[----:B------:R-:W2:Y:S02]  /*1860*/  LDG.E R16, desc[UR6][R16.64] ;  /* 0x0000000610107981 */ /* 0x000ea4000c1e1900 */
[C-C-:B------:R-:W-:Y:S01]  /*1870*/  IMAD.WIDE.U32 R20, R19.reuse, 0x4, R8.reuse ;  /* 0x0000000413147825 */ /* 0x140fe200078e0008 */
[----:B------:R-:W-:Y:S01]  /*1880*/  IADD3 R19, PT, PT, R19, R0, RZ ;  /* 0x0000000013137210 */ /* 0x000fe20007ffe0ff */
[----:B------:R5:W2:Y:S04]  /*1890*/  LDG.E R12, desc[UR6][R12.64] ;  /* 0x000000060c0c7981 */ /* 0x000aa8000c1e1900 */
[----:B------:R-:W-:Y:S01]  /*18a0*/  IMAD.WIDE.U32 R8, R19, 0x4, R8 ;  /* 0x0000000413087825 */ /* 0x000fe200078e0008 */
[----:B------:R-:W2:Y:S05]  /*18b0*/  LDG.E R20, desc[UR6][R20.64] ;  /* 0x0000000614147981 */ /* 0x000eaa000c1e1900 */
[----:B------:R0:W2:Y:S01]  /*18c0*/  LDG.E R8, desc[UR6][R8.64] ;  /* 0x0000000608087981 */ /* 0x0000a2000c1e1900 */
[----:B------:R-:W-:Y:S01]  /*18d0*/  IADD3 R11, PT, PT, R11, 0x8, RZ ;  /* 0x000000080b0b7810 */ /* 0x000fe20007ffe0ff */
[----:B-1----:R-:W-:-:S04]  /*18e0*/  FADD R18, -R5, R18 ;  /* 0x0000001205127221 */ /* 0x002fc80000000100 */
[----:B------:R-:W-:Y:S01]  /*18f0*/  FFMA R18, R18, R18, R35 ;  /* 0x0000001212127223 */ /* 0x000fe20000000023 */
[----:B---3--:R-:W-:-:S04]  /*1900*/  FADD R15, -R5, R22 ;  /* 0x00000016050f7221 */ /* 0x008fc80000000100 */
[----:B------:R-:W-:Y:S01]  /*1910*/  FFMA R18, R15, R15, R18 ;  /* 0x0000000f0f127223 */ /* 0x000fe20000000012 */
[----:B----4-:R-:W-:-:S04]  /*1920*/  FADD R15, -R5, R24 ;  /* 0x00000018050f7221 */ /* 0x010fc80000000100 */
[----:B------:R-:W-:Y:S01]  /*1930*/  FFMA R18, R15, R15, R18 ;  /* 0x0000000f0f127223 */ /* 0x000fe20000000012 */
[----:B-----5:R-:W-:-:S04]  /*1940*/  FADD R13, -R5, R14 ;  /* 0x0000000e050d7221 */ /* 0x020fc80000000100 */
[----:B------:R-:W-:Y:S01]  /*1950*/  FFMA R18, R13, R13, R18 ;  /* 0x0000000d0d127223 */ /* 0x000fe20000000012 */
[C---:B--2---:R-:W-:Y:S01]  /*1960*/  FADD R13, -R5.reuse, R16 ;  /* 0x00000010050d7221 */ /* 0x044fe20000000100 */
[----:B0-----:R-:W-:-:S03]  /*1970*/  FADD R9, -R5, R12 ;  /* 0x0000000c05097221 */ /* 0x001fc60000000100 */
[----:B------:R-:W-:-:S04]  /*1980*/  FFMA R18, R13, R13, R18 ;  /* 0x0000000d0d127223 */ /* 0x000fc80000000012 */
[----:B------:R-:W-:Y:S01]  /*1990*/  FFMA R18, R9, R9, R18 ;  /* 0x0000000909127223 */ /* 0x000fe20000000012 */
[C---:B------:R-:W-:Y:S01]  /*19a0*/  FADD R9, -R5.reuse, R20 ;  /* 0x0000001405097221 */ /* 0x040fe20000000100 */
[----:B------:R-:W-:-:S03]  /*19b0*/  FADD R35, -R5, R8 ;  /* 0x0000000805237221 */ /* 0x000fc60000000100 */
[----:B------:R-:W-:-:S04]  /*19c0*/  FFMA R18, R9, R9, R18 ;  /* 0x0000000909127223 */ /* 0x000fc80000000012 */
[----:B------:R-:W-:-:S07]  /*19d0*/  FFMA R35, R35, R35, R18 ;  /* 0x0000002323237223 */ /* 0x000fce0000000012 */
.L_x_119:
[----:B------:R-:W-:Y:S05]  /*19e0*/  @!P1 BRA `(.L_x_118) ;  /* 0x00000000009c9947 */ /* 0x000fea0003800000 */
[----:B------:R-:W-:Y:S02]  /*19f0*/  ISETP.GE.U32.AND P0, PT, R26, 0x4, PT ;  /* 0x000000041a00780c */ /* 0x000fe40003f06070 */
[----:B------:R-:W-:-:S04]  /*1a00*/  LOP3.LUT R7, R7, 0x3, RZ, 0xc0, !PT ;  /* 0x0000000307077812 */ /* 0x000fc800078ec0ff */
[----:B------:R-:W-:-:S07]  /*1a10*/  ISETP.NE.AND P1, PT, R7, RZ, PT ;  /* 0x000000ff0700720c */ /* 0x000fce0003f25270 */
[----:B------:R-:W-:Y:S06]  /*1a20*/  @!P0 BRA `(.L_x_120) ;  /* 0x0000000000588947 */ /* 0x000fec0003800000 */
[----:B------:R-:W2:Y:S01]  /*1a30*/  LDC.64 R8, c[0x0][0x380] ;  /* 0x0000e000ff087b82 */ /* 0x000ea20000000a00 */
[----:B------:R-:W-:-:S05]  /*1a40*/  IMAD R13, R11, R0, R10 ;  /* 0x000000000b0d7224 */ /* 0x000fca00078e020a */
[----:B------:R-:W-:-:S04]  /*1a50*/  IADD3 R17, PT, PT, R13, R0, RZ ;  /* 0x000000000d117210 */ /* 0x000fc80007ffe0ff */
[----:B------:R-:W-:Y:S01]  /*1a60*/  IADD3 R19, PT, PT, R17, R0, RZ ;  /* 0x0000000011137210 */ /* 0x000fe20007ffe0ff */
[----:B--2---:R-:W-:-:S04]  /*1a70*/  IMAD.WIDE.U32 R12, R13, 0x4, R8 ;  /* 0x000000040d0c7825 */ /* 0x004fc800078e0008 */
[--C-:B------:R-:W-:Y:S02]  /*1a80*/  IMAD.WIDE.U32 R14, R17, 0x4, R8.reuse ;  /* 0x00000004110e7825 */ /* 0x100fe400078e0008 */
[----:B------:R-:W1:Y:S02]  /*1a90*/  LDG.E R12, desc[UR6][R12.64] ;  /* 0x000000060c0c7981 */ /* 0x000e64000c1e1900 */
[C-C-:B------:R-:W-:Y:S01]  /*1aa0*/  IMAD.WIDE.U32 R16, R19.reuse, 0x4, R8.reuse ;  /* 0x0000000413107825 */ /* 0x140fe200078e0008 */
[----:B------:R-:W-:Y:S01]  /*1ab0*/  IADD3 R19, PT, PT, R19, R0, RZ ;  /* 0x0000000013137210 */ /* 0x000fe20007ffe0ff */
[----:B------:R-:W2:Y:S04]  /*1ac0*/  LDG.E R14, desc[UR6][R14.64] ;  /* 0x000000060e0e7981 */ /* 0x000ea8000c1e1900 */
[----:B------:R-:W-:Y:S01]  /*1ad0*/  IMAD.WIDE.U32 R8, R19, 0x4, R8 ;  /* 0x0000000413087825 */ /* 0x000fe200078e0008 */
[----:B------:R-:W3:Y:S05]  /*1ae0*/  LDG.E R16, desc[UR6][R16.64] ;  /* 0x0000000610107981 */ /* 0x000eea000c1e1900 */
[----:B------:R-:W4:Y:S01]  /*1af0*/  LDG.E R8, desc[UR6][R8.64] ;  /* 0x0000000608087981 */ /* 0x000f22000c1e1900 */
[----:B------:R-:W-:-:S02]  /*1b00*/  VIADD R11, R11, 0x4 ;  /* 0x000000040b0b7836 */ /* 0x000fc40000000000 */
[----:B-1----:R-:W-:-:S04]  /*1b10*/  FADD R10, -R5, R12 ;  /* 0x0000000c050a7221 */ /* 0x002fc80000000100 */
[----:B------:R-:W-:Y:S01]  /*1b20*/  FFMA R10, R10, R10, R35 ;  /* 0x0000000a0a0a7223 */ /* 0x000fe20000000023 */
[----:B--2---:R-:W-:-:S04]  /*1b30*/  FADD R19, -R5, R14 ;  /* 0x0000000e05137221 */ /* 0x004fc80000000100 */
[----:B------:R-:W-:Y:S01]  /*1b40*/  FFMA R10, R19, R19, R10 ;  /* 0x00000013130a7223 */ /* 0x000fe2000000000a */
[----:B---3--:R-:W-:-:S04]  /*1b50*/  FADD R13, -R5, R16 ;  /* 0x00000010050d7221 */ /* 0x008fc80000000100 */
[----:B------:R-:W-:Y:S01]  /*1b60*/  FFMA R10, R13, R13, R10 ;  /* 0x0000000d0d0a7223 */ /* 0x000fe2000000000a */
[----:B----4-:R-:W-:-:S04]  /*1b70*/  FADD R35, -R5, R8 ;  /* 0x0000000805237221 */ /* 0x010fc80000000100 */
[----:B------:R-:W-:-:S07]  /*1b80*/  FFMA R35, R35, R35, R10 ;  /* 0x0000002323237223 */ /* 0x000fce000000000a */
.L_x_120:
[----:B------:R-:W-:Y:S05]  /*1b90*/  @!P1 BRA `(.L_x_118) ;  /* 0x0000000000309947 */ /* 0x000fea0003800000 */
[----:B------:R-:W2:Y:S01]  /*1ba0*/  LDC.64 R8, c[0x0][0x380] ;  /* 0x0000e000ff087b82 */ /* 0x000ea20000000a00 */
[----:B------:R-:W-:Y:S01]  /*1bb0*/  IMAD R11, R0, R11, R3 ;  /* 0x0000000b000b7224 */ /* 0x000fe200078e0203 */
[----:B------:R-:W-:-:S03]  /*1bc0*/  IADD3 R10, PT, PT, -R7, RZ, RZ ;  /* 0x000000ff070a7210 */ /* 0x000fc60007ffe1ff */
[----:B------:R-:W-:-:S07]  /*1bd0*/  IMAD R11, R6, UR8, R11 ;  /* 0x00000008060b7c24 */ /* 0x000fce000f8e020b */
.L_x_121:
[----:B--2---:R-:W-:-:S06]  /*1be0*/  IMAD.WIDE.U32 R6, R11, 0x4, R8 ;  /* 0x000000040b067825 */ /* 0x004fcc00078e0008 */
[----:B------:R-:W1:Y:S01]  /*1bf0*/  LDG.E R6, desc[UR6][R6.64] ;  /* 0x0000000606067981 */ /* 0x000e62000c1e1900 */
[----:B------:R-:W-:Y:S02]  /*1c00*/  IADD3 R10, PT, PT, R10, 0x1, RZ ;  /* 0x000000010a0a7810 */ /* 0x000fe40007ffe0ff */
[----:B------:R-:W-:Y:S02]  /*1c10*/  IADD3 R11, PT, PT, R0, R11, RZ ;  /* 0x0000000b000b7210 */ /* 0x000fe40007ffe0ff */
[----:B------:R-:W-:Y:S01]  /*1c20*/  ISETP.NE.AND P0, PT, R10, RZ, PT ;  /* 0x000000ff0a00720c */ /* 0x000fe20003f05270 */
[----:B-1----:R-:W-:-:S04]  /*1c30*/  FADD R12, -R5, R6 ;  /* 0x00000006050c7221 */ /* 0x002fc80000000100 */
[----:B------:R-:W-:-:S08]  /*1c40*/  FFMA R35, R12, R12, R35 ;  /* 0x0000000c0c237223 */ /* 0x000fd00000000023 */
[----:B------:R-:W-:Y:S05]  /*1c50*/  @P0 BRA `(.L_x_121) ;  /* 0xfffffffc00e00947 */ /* 0x000fea000383ffff */
.L_x_118:
[----:B------:R2:W-:Y:S02]  /*1c60*/  STS [R4], R35 ;  /* 0x0000002304007388 */ /* 0x0005e40000000800 */
.L_x_115:
[----:B------:R-:W-:Y:S02]  /*1c70*/  ISETP.GE.U32.AND P1, PT, R0, 0x2, PT ;  /* 0x000000020000780c */ /* 0x000fe40003f26070 */
[----:B------:R-:W-:-:S11]  /*1c80*/  ISETP.NE.AND P0, PT, R3, RZ, PT ;  /* 0x000000ff0300720c */ /* 0x000fd60003f05270 */
[----:B------:R-:W-:Y:S05]  /*1c90*/  @!P1 BRA `(.L_x_122) ;  /* 0x0000000000309947 */ /* 0x000fea0003800000 */
[----:B-1----:R-:W-:-:S07]  /*1ca0*/  MOV R5, R0 ;  /* 0x0000000000057202 */ /* 0x002fce0000000f00 */
.L_x_123:
        /* <DEDUP_REMOVED lines=10> */
[----:B---3--:R-:W-:Y:S05]  /*1d50*/  @P1 BRA `(.L_x_123) ;  /* 0xfffffffc00d41947 */ /* 0x008fea000383ffff */
.L_x_122:
[----:B------:R-:W-:Y:S04]  /*1d60*/  BSSY.RECONVERGENT B0, `(.L_x_124) ;  /* 0x0000044000007945 */ /* 0x000fe80003800200 */
[----:B------:R-:W-:Y:S05]  /*1d70*/  @P0 BRA `(.L_x_125) ;  /* 0x0000000400080947 */ /* 0x000fea0003800000 */
[----:B------:R-:W3:Y:S01]  /*1d80*/  S2UR UR5, SR_CgaCtaId ;  /* 0x00000000000579c3 */ /* 0x000ee20000008800 */
[----:B------:R-:W-:Y:S02]  /*1d90*/  UMOV UR4, 0x400 ;  /* 0x0000040000047882 */ /* 0x000fe40000000000 */
[----:B---3--:R-:W-:Y:S01]  /*1da0*/  ULEA UR4, UR5, UR4, 0x18 ;  /* 0x0000000405047291 */ /* 0x008fe2000f8ec0ff */
[----:B------:R-:W3:Y:S08]  /*1db0*/  LDCU UR5, c[0x0][0x390] ;  /* 0x00007200ff0577ac */ /* 0x000ef00008000800 */
[----:B-1----:R-:W1:Y:S01]  /*1dc0*/  LDS R5, [UR4] ;  /* 0x00000004ff057984 */ /* 0x002e620008000800 */
[----:B---3--:R-:W-:-:S04]  /*1dd0*/  I2FP.F32.S32 R8, UR5 ;  /* 0x0000000500087c45 */ /* 0x008fc80008201400 */
[----:B------:R-:W0:Y:S02]  /*1de0*/  MUFU.RCP R7, R8 ;  /* 0x0000000800077308 */ /* 0x000e240000001000 */
[----:B0-2---:R-:W-:-:S04]  /*1df0*/  FFMA R4, -R8, R7, 1 ;  /* 0x3f80000008047423 */ /* 0x005fc80000000107 */
[----:B------:R-:W-:Y:S02]  /*1e00*/  FFMA R4, R7, R4, R7 ;  /* 0x0000000407047223 */ /* 0x000fe40000000007 */
[----:B-1----:R-:W0:Y:S02]  /*1e10*/  FCHK P0, R5, R8 ;  /* 0x0000000805007302 */ /* 0x002e240000000000 */
[----:B------:R-:W-:-:S04]  /*1e20*/  FFMA R6, R4, R5, RZ ;  /* 0x0000000504067223 */ /* 0x000fc800000000ff */
[----:B------:R-:W-:-:S04]  /*1e30*/  FFMA R7, -R8, R6, R5 ;  /* 0x0000000608077223 */ /* 0x000fc80000000105 */
[----:B------:R-:W-:Y:S01]  /*1e40*/  FFMA R14, R4, R7, R6 ;  /* 0x00000007040e7223 */ /* 0x000fe20000000006 */
[----:B0-----:R-:W-:Y:S06]  /*1e50*/  @!P0 BRA `(.L_x_126) ;  /* 0x0000000000108947 */ /* 0x001fec0003800000 */
[----:B------:R-:W-:Y:S02]  /*1e60*/  MOV R6, R8 ;  /* 0x0000000800067202 */ /* 0x000fe40000000f00 */
[----:B------:R-:W-:-:S07]  /*1e70*/  MOV R8, 0x1e90 ;  /* 0x00001e9000087802 */ /* 0x000fce0000000f00 */
[----:B------:R-:W-:Y:S05]  /*1e80*/  CALL.REL.NOINC `($__internal_5_$__cuda_sm3x_div_rn_noftz_f32_slowpath) ;  /* 0x0000000c00d87944 */ /* 0x000fea0003c00000 */
[----:B------:R-:W-:-:S07]  /*1e90*/  MOV R14, R10 ;  /* 0x0000000a000e7202 */ /* 0x000fce0000000f00 */
.L_x_126:
[----:B------:R-:W0:Y:S01]  /*1ea0*/  F2F.F64.F32 R4, R14 ;  /* 0x0000000e00047310 */ /* 0x000e220000201800 */
[----:B------:R-:W-:Y:S01]  /*1eb0*/  UMOV UR4, 0x88e368f1 ;  /* 0x88e368f100047882 */ /* 0x000fe20000000000 */
[----:B------:R-:W-:Y:S01]  /*1ec0*/  UMOV UR5, 0x3ee4f8b5 ;  /* 0x3ee4f8b500057882 */ /* 0x000fe20000000000 */
[----:B------:R-:W-:Y:S01]  /*1ed0*/  HFMA2 R9, -RZ, RZ, 1.9609375, 0 ;  /* 0x3fd80000ff097431 */ /* 0x000fe200000001ff */
[----:B------:R-:W-:Y:S01]  /*1ee0*/  MOV R8, 0x0 ;  /* 0x0000000000087802 */ /* 0x000fe20000000f00 */
[----:B------:R-:W-:Y:S01]  /*1ef0*/  BSSY.RECONVERGENT B1, `(.L_x_127) ;  /* 0x0000014000017945 */ /* 0x000fe20003800200 */
[----:B0-----:R-:W-:-:S06]  /*1f00*/  DADD R10, R4, UR4 ;  /* 0x00000004040a7e29 */ /* 0x001fcc0008000000 */
[----:B------:R-:W0:Y:S04]  /*1f10*/  MUFU.RSQ64H R7, R11 ;  /* 0x0000000b00077308 */ /* 0x000e280000001c00 */
[----:B------:R-:W-:-:S05]  /*1f20*/  VIADD R6, R11, 0xfcb00000 ;  /* 0xfcb000000b067836 */ /* 0x000fca0000000000 */
[----:B------:R-:W-:Y:S01]  /*1f30*/  ISETP.GE.U32.AND P0, PT, R6, 0x7ca00000, PT ;  /* 0x7ca000000600780c */ /* 0x000fe20003f06070 */
[----:B0-----:R-:W-:-:S08]  /*1f40*/  DMUL R4, R6, R6 ;  /* 0x0000000606047228 */ /* 0x001fd00000000000 */
[----:B------:R-:W-:-:S08]  /*1f50*/  DFMA R4, R10, -R4, 1 ;  /* 0x3ff000000a04742b */ /* 0x000fd00000000804 */
[----:B------:R-:W-:Y:S02]  /*1f60*/  DFMA R8, R4, R8, 0.5 ;  /* 0x3fe000000408742b */ /* 0x000fe40000000008 */
[----:B------:R-:W-:-:S08]  /*1f70*/  DMUL R4, R6, R4 ;  /* 0x0000000406047228 */ /* 0x000fd00000000000 */
[----:B------:R-:W-:-:S08]  /*1f80*/  DFMA R12, R8, R4, R6 ;  /* 0x00000004080c722b */ /* 0x000fd00000000006 */
[----:B------:R-:W-:Y:S02]  /*1f90*/  DMUL R14, R10, R12 ;  /* 0x0000000c0a0e7228 */ /* 0x000fe40000000000 */
[----:B------:R-:W-:Y:S02]  /*1fa0*/  IADD3 R9, PT, PT, R13, -0x100000, RZ ;  /* 0xfff000000d097810 */ /* 0x000fe40007ffe0ff */
[----:B------:R-:W-:-:S04]  /*1fb0*/  MOV R8, R12 ;  /* 0x0000000c00087202 */ /* 0x000fc80000000f00 */
[----:B------:R-:W-:-:S08]  /*1fc0*/  DFMA R16, R14, -R14, R10 ;  /* 0x8000000e0e10722b */ /* 0x000fd0000000000a */
[----:B------:R-:W-:Y:S01]  /*1fd0*/  DFMA R4, R16, R8, R14 ;  /* 0x000000081004722b */ /* 0x000fe2000000000e */
[----:B------:R-:W-:Y:S10]  /*1fe0*/  @!P0 BRA `(.L_x_128) ;  /* 0x0000000000108947 */ /* 0x000ff40003800000 */
[----:B------:R-:W-:-:S07]  /*1ff0*/  MOV R4, 0x2010 ;  /* 0x0000201000047802 */ /* 0x000fce0000000f00 */
[----:B------:R-:W-:Y:S05]  /*2000*/  CALL.REL.NOINC `($__internal_4_$__cuda_sm20_dsqrt_rn_f64_mediumpath_v1) ;  /* 0x0000000800c87944 */ /* 0x000fea0003c00000 */
[----:B------:R-:W-:Y:S02]  /*2010*/  MOV R4, R6 ;  /* 0x0000000600047202 */ /* 0x000fe40000000f00 */
[----:B------:R-:W-:-:S07]  /*2020*/  MOV R5, R7 ;  /* 0x0000000700057202 */ /* 0x000fce0000000f00 */
.L_x_128:
[----:B------:R-:W-:Y:S05]  /*2030*/  BSYNC.RECONVERGENT B1 ;  /* 0x0000000000017941 */ /* 0x000fea0003800200 */
.L_x_127:
[----:B------:R-:W0:Y:S01]  /*2040*/  MUFU.RCP64H R7, R5 ;  /* 0x0000000500077308 */ /* 0x000e220000001800 */
[----:B------:R-:W-:Y:S01]  /*2050*/  IADD3 R6, PT, PT, R5, 0x300402, RZ ;  /* 0x0030040205067810 */ /* 0x000fe20007ffe0ff */
[----:B------:R-:W-:Y:S03]  /*2060*/  BSSY.RECONVERGENT B1, `(.L_x_129) ;  /* 0x000000e000017945 */ /* 0x000fe60003800200 */
[----:B------:R-:W-:Y:S02]  /*2070*/  FSETP.GEU.AND P0, PT, |R6|, 5.8789094863358348022e-39, PT ;  /* 0x004004020600780b */ /* 0x000fe40003f0e200 */
[----:B0-----:R-:W-:-:S08]  /*2080*/  DFMA R8, R6, -R4, 1 ;  /* 0x3ff000000608742b */ /* 0x001fd00000000804 */
[----:B------:R-:W-:-:S08]  /*2090*/  DFMA R8, R8, R8, R8 ;  /* 0x000000080808722b */ /* 0x000fd00000000008 */
[----:B------:R-:W-:-:S08]  /*20a0*/  DFMA R8, R6, R8, R6 ;  /* 0x000000080608722b */ /* 0x000fd00000000006 */
[----:B------:R-:W-:-:S08]  /*20b0*/  DFMA R10, R8, -R4, 1 ;  /* 0x3ff00000080a742b */ /* 0x000fd00000000804 */
[----:B------:R-:W-:Y:S01]  /*20c0*/  DFMA R8, R8, R10, R8 ;  /* 0x0000000a0808722b */ /* 0x000fe20000000008 */
[----:B------:R-:W-:Y:S10]  /*20d0*/  @P0 BRA `(.L_x_130) ;  /* 0x0000000000180947 */ /* 0x000ff40003800000 */
[----:B------:R-:W-:Y:S02]  /*20e0*/  LOP3.LUT R6, R5, 0x7fffffff, RZ, 0xc0, !PT ;  /* 0x7fffffff05067812 */ /* 0x000fe400078ec0ff */
[----:B------:R-:W-:Y:S02]  /*20f0*/  MOV R12, R4 ;  /* 0x00000004000c7202 */ /* 0x000fe40000000f00 */
[----:B------:R-:W-:Y:S01]  /*2100*/  MOV R13, R5 ;  /* 0x00000005000d7202 */ /* 0x000fe20000000f00 */
[----:B------:R-:W-:Y:S01]  /*2110*/  VIADD R5, R6, 0xfff00000 ;  /* 0xfff0000006057836 */ /* 0x000fe20000000000 */
[----:B------:R-:W-:-:S07]  /*2120*/  MOV R4, 0x2140 ;  /* 0x0000214000047802 */ /* 0x000fce0000000f00 */
[----:B------:R-:W-:Y:S05]  /*2130*/  CALL.REL.NOINC `($__internal_3_$__cuda_sm20_dblrcp_rn_slowpath_v3) ;  /* 0x0000000400d47944 */ /* 0x000fea0003c00000 */
.L_x_130:
[----:B------:R-:W-:Y:S05]  /*2140*/  BSYNC.RECONVERGENT B1 ;  /* 0x0000000000017941 */ /* 0x000fea0003800200 */
.L_x_129:
[----:B------:R-:W0:Y:S01]  /*2150*/  S2UR UR5, SR_CgaCtaId ;  /* 0x00000000000579c3 */ /* 0x000e220000008800 */
[----:B------:R-:W1:Y:S01]  /*2160*/  F2F.F32.F64 R8, R8 ;  /* 0x0000000800087310 */ /* 0x000e620000301000 */
[----:B------:R-:W-:Y:S02]  /*2170*/  UMOV UR4, 0x400 ;  /* 0x0000040000047882 */ /* 0x000fe40000000000 */
[----:B0-----:R-:W-:-:S09]  /*2180*/  ULEA UR4, UR5, UR4, 0x18 ;  /* 0x0000000405047291 */ /* 0x001fd2000f8ec0ff */
[----:B-1----:R3:W-:Y:S03]  /*2190*/  STS [UR4], R8 ;  /* 0x00000008ff007988 */ /* 0x0027e60008000804 */
.L_x_125:
[----:B------:R-:W-:Y:S05]  /*21a0*/  BSYNC.RECONVERGENT B0 ;  /* 0x0000000000007941 */ /* 0x000fea0003800200 */
.L_x_124:
[----:B------:R-:W4:Y:S01]  /*21b0*/  LDCU UR8, c[0x0][0x390] ;  /* 0x00007200ff0877ac */ /* 0x000f220008000800 */
[----:B------:R-:W-:Y:S01]  /*21c0*/  BAR.SYNC.DEFER_BLOCKING 0x0 ;  /* 0x0000000000007b1d */ /* 0x000fe20000010000 */
[----:B----4-:R-:W-:-:S13]  /*21d0*/  ISETP.GT.U32.AND P0, PT, R0, UR8, PT ;  /* 0x0000000800007c0c */ /* 0x010fda000bf04070 */
[----:B------:R-:W-:Y:S05]  /*21e0*/  @P0 EXIT ;  /* 0x000000000000094d */ /* 0x000fea0003800000 */
[----:B------:R-:W4:Y:S01]  /*21f0*/  S2UR UR5, SR_CgaCtaId ;  /* 0x00000000000579c3 */ /* 0x000f220000008800 */
[C---:B---3--:R-:W-:Y:S01]  /*2200*/  VIMNMX.U32 R8, PT, PT, R2.reuse, 0x1, !PT ;  /* 0x0000000102087848 */ /* 0x048fe20007fe0000 */
[----:B------:R-:W-:Y:S01]  /*2210*/  UMOV UR4, 0x400 ;  /* 0x0000040000047882 */ /* 0x000fe20000000000 */
[----:B------:R-:W-:Y:S02]  /*2220*/  ISETP.GE.U32.AND P0, PT, R2, 0x4, PT ;  /* 0x000000040200780c */ /* 0x000fe40003f06070 */
[----:B------:R-:W3:Y:S01]  /*2230*/  S2R R2, SR_CTAID.X ;  /* 0x0000000000027919 */ /* 0x000ee20000002500 */
[----:B0-2---:R-:W-:Y:S02]  /*2240*/  LOP3.LUT R4, R8, 0x3, RZ, 0xc0, !PT ;  /* 0x0000000308047812 */ /* 0x005fe400078ec0ff */
[----:B-1----:R-:W-:Y:S02]  /*2250*/  MOV R5, RZ ;  /* 0x000000ff00057202 */ /* 0x002fe40000000f00 */
[----:B------:R-:W-:Y:S01]  /*2260*/  ISETP.NE.AND P1, PT, R4, RZ, PT ;  /* 0x000000ff0400720c */ /* 0x000fe20003f25270 */
[----:B----4-:R-:W-:-:S09]  /*2270*/  ULEA UR4, UR5, UR4, 0x18 ;  /* 0x0000000405047291 */ /* 0x010fd2000f8ec0ff */
[----:B------:R-:W0:Y:S04]  /*2280*/  LDS R6, [UR4+0x80] ;  /* 0x00008004ff067984 */ /* 0x000e280008000800 */
[----:B------:R-:W1:Y:S01]  /*2290*/  LDS R7, [UR4] ;  /* 0x00000004ff077984 */ /* 0x000e620008000800 */
[----:B---3--:R-:W-:Y:S05]  /*22a0*/  @!P0 BRA `(.L_x_131) ;  /* 0x0000000400148947 */ /* 0x008fea0003800000 */
[----:B------:R-:W-:Y:S01]  /*22b0*/  IADD3 R11, PT, PT, R3, R0, RZ ;  /* 0x00000000030b7210 */ /* 0x000fe20007ffe0ff */
[--C-:B------:R-:W-:Y:S01]  /*22c0*/  IMAD R12, R2, UR8, R3.reuse ;  /* 0x00000008020c7c24 */ /* 0x100fe2000f8e0203 */
[----:B------:R-:W-:Y:S01]  /*22d0*/  LOP3.LUT R5, R8, 0xfffffffc, RZ, 0xc0, !PT ;  /* 0xfffffffc08057812 */ /* 0x000fe200078ec0ff */
[C---:B------:R-:W-:Y:S01]  /*22e0*/  IMAD R13, R0.reuse, 0x3, R3 ;  /* 0x00000003000d7824 */ /* 0x040fe200078e0203 */
[-C--:B------:R-:W-:Y:S01]  /*22f0*/  LEA R9, R0, R3.reuse, 0x1 ;  /* 0x0000000300097211 */ /* 0x080fe200078e08ff */
[----:B------:R-:W-:Y:S01]  /*2300*/  IMAD R17, R2, UR8, R11 ;  /* 0x0000000802117c24 */ /* 0x000fe2000f8e020b */
[----:B------:R-:W-:Y:S01]  /*2310*/  MOV R15, R3 ;  /* 0x00000003000f7202 */ /* 0x000fe20000000f00 */
[C---:B------:R-:W-:Y:S01]  /*2320*/  IMAD R10, R0.reuse, 0x3, R12 ;  /* 0x00000003000a7824 */ /* 0x040fe200078e020c */
[----:B------:R-:W-:Y:S02]  /*2330*/  LEA R8, R0, R12, 0x1 ;  /* 0x0000000c00087211 */ /* 0x000fe400078e08ff */
[----:B------:R-:W-:-:S07]  /*2340*/  IADD3 R14, PT, PT, -R5, RZ, RZ ;  /* 0x000000ff050e7210 */ /* 0x000fce0007ffe1ff */
.L_x_132:
[----:B--2---:R-:W2:Y:S08]  /*2350*/  LDC.64 R24, c[0x0][0x380] ;  /* 0x0000e000ff187b82 */ /* 0x004eb00000000a00 */
[----:B------:R-:W3:Y:S08]  /*2360*/  LDC.64 R18, c[0x0][0x398] ;  /* 0x0000e600ff127b82 */ /* 0x000ef00000000a00 */
[----:B------:R-:W4:Y:S01]  /*2370*/  LDC.64 R22, c[0x0][0x3a0] ;  /* 0x0000e800ff167b82 */ /* 0x000f220000000a00 */
[----:B--2---:R-:W-:-:S07]  /*2380*/  IMAD.WIDE.U32 R26, R12, 0x4, R24 ;  /* 0x000000040c1a7825 */ /* 0x004fce00078e0018 */
[----:B------:R-:W2:Y:S01]  /*2390*/  LDC.64 R20, c[0x0][0x388] ;  /* 0x0000e200ff147b82 */ /* 0x000ea20000000a00 */
[----:B------:R-:W0:Y:S01]  /*23a0*/  LDG.E R27, desc[UR6][R26.64] ;  /* 0x000000061a1b7981 */ /* 0x000e22000c1e1900 */
[----:B---3--:R-:W-:-:S06]  /*23b0*/  IMAD.WIDE.U32 R28, R15, 0x4, R18 ;  /* 0x000000040f1c7825 */ /* 0x008fcc00078e0012 */
[----:B------:R-:W3:Y:S01]  /*23c0*/  LDG.E R29, desc[UR6][R28.64] ;  /* 0x000000061c1d7981 */ /* 0x000ee2000c1e1900 */
[----:B----4-:R-:W-:-:S06]  /*23d0*/  IMAD.WIDE.U32 R30, R15, 0x4, R22 ;  /* 0x000000040f1e7825 */ /* 0x010fcc00078e0016 */
[----:B------:R-:W3:Y:S01]  /*23e0*/  LDG.E R31, desc[UR6][R30.64] ;  /* 0x000000061e1f7981 */ /* 0x000ee2000c1e1900 */
[----:B------:R-:W-:-:S04]  /*23f0*/  IMAD.WIDE.U32 R34, R17, 0x4, R24 ;  /* 0x0000000411227825 */ /* 0x000fc800078e0018 */
[----:B--2---:R-:W-:-:S04]  /*2400*/  IMAD.WIDE.U32 R36, R12, 0x4, R20 ;  /* 0x000000040c247825 */ /* 0x004fc800078e0014 */
[----:B0-----:R-:W-:-:S04]  /*2410*/  FADD R16, -R6, R27 ;  /* 0x0000001b06107221 */ /* 0x001fc80000000100 */
[----:B-1----:R-:W-:Y:S01]  /*2420*/  FMUL R16, R7, R16 ;  /* 0x0000001007107220 */ /* 0x002fe20000400000 */
[----:B------:R-:W-:-:S04]  /*2430*/  IMAD.WIDE.U32 R26, R11, 0x4, R18 ;  /* 0x000000040b1a7825 */ /* 0x000fc800078e0012 */
[----:B---3--:R-:W-:Y:S01]  /*2440*/  FFMA R16, R16, R29, R31 ;  /* 0x0000001d10107223 */ /* 0x008fe2000000001f */
[----:B------:R-:W-:-:S04]  /*2450*/  IMAD.WIDE.U32 R28, R11, 0x4, R22 ;  /* 0x000000040b1c7825 */ /* 0x000fc800078e0016 */
[----:B------:R0:W-:Y:S04]  /*2460*/  STG.E desc[UR6][R36.64], R16 ;  /* 0x0000001024007986 */ /* 0x0001e8000c101906 */
[----:B------:R-:W2:Y:S04]  /*2470*/  LDG.E R35, desc[UR6][R34.64] ;  /* 0x0000000622237981 */ /* 0x000ea8000c1e1900 */
[----:B------:R-:W3:Y:S04]  /*2480*/  LDG.E R27, desc[UR6][R26.64] ;  /* 0x000000061a1b7981 */ /* 0x000ee8000c1e1900 */
[----:B------:R-:W3:Y:S01]  /*2490*/  LDG.E R29, desc[UR6][R28.64] ;  /* 0x000000061c1d7981 */ /* 0x000ee2000c1e1900 */
[----:B0-----:R-:W-:-:S04]  /*24a0*/  IMAD.WIDE.U32 R36, R9, 0x4, R22 ;  /* 0x0000000409247825 */ /* 0x001fc800078e0016 */
[----:B--2---:R-:W-:-:S04]  /*24b0*/  FADD R30, -R6, R35 ;  /* 0x00000023061e7221 */ /* 0x004fc80000000100 */
[----:B------:R-:W-:Y:S01]  /*24c0*/  FMUL R32, R7, R30 ;  /* 0x0000001e07207220 */ /* 0x000fe20000400000 */
[----:B------:R-:W-:-:S04]  /*24d0*/  IMAD.WIDE.U32 R30, R17, 0x4, R20 ;  /* 0x00000004111e7825 */ /* 0x000fc800078e0014 */
[----:B---3--:R-:W-:Y:S01]  /*24e0*/  FFMA R29, R32, R27, R29 ;  /* 0x0000001b201d7223 */ /* 0x008fe2000000001d */
[----:B------:R-:W-:-:S04]  /*24f0*/  IMAD.WIDE.U32 R32, R8, 0x4, R24 ;  /* 0x0000000408207825 */ /* 0x000fc800078e0018 */
[----:B------:R0:W-:Y:S01]  /*2500*/  STG.E desc[UR6][R30.64], R29 ;  /* 0x0000001d1e007986 */ /* 0x0001e2000c101906 */
[----:B------:R-:W-:-:S03]  /*2510*/  IMAD.WIDE.U32 R34, R9, 0x4, R18 ;  /* 0x0000000409227825 */ /* 0x000fc600078e0012 */
[----:B------:R-:W2:Y:S04]  /*2520*/  LDG.E R33, desc[UR6][R32.64] ;  /* 0x0000000620217981 */ /* 0x000ea8000c1e1900 */
[----:B------:R-:W3:Y:S04]  /*2530*/  LDG.E R35, desc[UR6][R34.64] ;  /* 0x0000000622237981 */ /* 0x000ee8000c1e1900 */
[----:B------:R-:W3:Y:S01]  /*2540*/  LDG.E R37, desc[UR6][R36.64] ;  /* 0x0000000624257981 */ /* 0x000ee2000c1e1900 */
[----:B------:R-:W-:-:S04]  /*2550*/  IMAD.WIDE.U32 R26, R8, 0x4, R20 ;  /* 0x00000004081a7825 */ /* 0x000fc800078e0014 */
[----:B------:R-:W-:-:S04]  /*2560*/  IMAD.WIDE.U32 R24, R10, 0x4, R24 ;  /* 0x000000040a187825 */ /* 0x000fc800078e0018 */
[----:B------:R-:W-:-:S04]  /*2570*/  IMAD.WIDE.U32 R18, R13, 0x4, R18 ;  /* 0x000000040d127825 */ /* 0x000fc800078e0012 */
[----:B------:R-:W-:-:S04]  /*2580*/  IMAD.WIDE.U32 R22, R13, 0x4, R22 ;  /* 0x000000040d167825 */ /* 0x000fc800078e0016 */
[----:B--2---:R-:W-:-:S04]  /*2590*/  FADD R16, -R6, R33 ;  /* 0x0000002106107221 */ /* 0x004fc80000000100 */
[----:B------:R-:W-:-:S04]  /*25a0*/  FMUL R16, R7, R16 ;  /* 0x0000001007107220 */ /* 0x000fc80000400000 */
[----:B---3--:R-:W-:-:S05]  /*25b0*/  FFMA R16, R16, R35, R37 ;  /* 0x0000002310107223 */ /* 0x008fca0000000025 */
[----:B------:R2:W-:Y:S04]  /*25c0*/  STG.E desc[UR6][R26.64], R16 ;  /* 0x000000101a007986 */ /* 0x0005e8000c101906 */
[----:B------:R-:W3:Y:S04]  /*25d0*/  LDG.E R25, desc[UR6][R24.64] ;  /* 0x0000000618197981 */ /* 0x000ee8000c1e1900 */
[----:B------:R-:W0:Y:S04]  /*25e0*/  LDG.E R19, desc[UR6][R18.64] ;  /* 0x0000000612137981 */ /* 0x000e28000c1e1900 */
[----:B------:R-:W0:Y:S01]  /*25f0*/  LDG.E R23, desc[UR6][R22.64] ;  /* 0x0000000616177981 */ /* 0x000e22000c1e1900 */
[----:B------:R-:W-:Y:S01]  /*2600*/  IMAD.WIDE.U32 R20, R10, 0x4, R20 ;  /* 0x000000040a147825 */ /* 0x000fe200078e0014 */
[----:B------:R-:W-:-:S04]  /*2610*/  IADD3 R14, PT, PT, R14, 0x4, RZ ;  /* 0x000000040e0e7810 */ /* 0x000fc80007ffe0ff */
[----:B------:R-:W-:Y:S01]  /*2620*/  ISETP.NE.AND P0, PT, R14, RZ, PT ;  /* 0x000000ff0e00720c */ /* 0x000fe20003f05270 */
[C---:B------:R-:W-:Y:S01]  /*2630*/  IMAD R13, R0.reuse, 0x4, R13 ;  /* 0x00000004000d7824 */ /* 0x040fe200078e020d */
[C---:B------:R-:W-:Y:S02]  /*2640*/  LEA R11, R0.reuse, R11, 0x2 ;  /* 0x0000000b000b7211 */ /* 0x040fe400078e10ff */
[C---:B------:R-:W-:Y:S02]  /*2650*/  LEA R9, R0.reuse, R9, 0x2 ;  /* 0x0000000900097211 */ /* 0x040fe400078e10ff */
[C---:B------:R-:W-:Y:S02]  /*2660*/  LEA R15, R0.reuse, R15, 0x2 ;  /* 0x0000000f000f7211 */ /* 0x040fe400078e10ff */
[C---:B------:R-:W-:Y:S02]  /*2670*/  LEA R17, R0.reuse, R17, 0x2 ;  /* 0x0000001100117211 */ /* 0x040fe400078e10ff */
[----:B------:R-:W-:-:S02]  /*2680*/  LEA R8, R0, R8, 0x2 ;  /* 0x0000000800087211 */ /* 0x000fc400078e10ff */
[C---:B------:R-:W-:Y:S02]  /*2690*/  LEA R10, R0.reuse, R10, 0x2 ;  /* 0x0000000a000a7211 */ /* 0x040fe400078e10ff */
[----:B------:R-:W-:Y:S01]  /*26a0*/  LEA R12, R0, R12, 0x2 ;  /* 0x0000000c000c7211 */ /* 0x000fe200078e10ff */
[----:B---3--:R-:W-:-:S04]  /*26b0*/  FADD R28, -R6, R25 ;  /* 0x00000019061c7221 */ /* 0x008fc80000000100 */
[----:B------:R-:W-:-:S04]  /*26c0*/  FMUL R28, R7, R28 ;  /* 0x0000001c071c7220 */ /* 0x000fc80000400000 */
[----:B0-----:R-:W-:-:S05]  /*26d0*/  FFMA R29, R28, R19, R23 ;  /* 0x000000131c1d7223 */ /* 0x001fca0000000017 */
[----:B------:R2:W-:Y:S01]  /*26e0*/  STG.E desc[UR6][R20.64], R29 ;  /* 0x0000001d14007986 */ /* 0x0005e2000c101906 */
[----:B------:R-:W-:Y:S05]  /*26f0*/  @P0 BRA `(.L_x_132) ;  /* 0xfffffffc00140947 */ /* 0x000fea000383ffff */
.L_x_131:
[----:B------:R-:W-:Y:S05]  /*2700*/  @!P1 EXIT ;  /* 0x000000000000994d */ /* 0x000fea0003800000 */
[----:B------:R-:W3:Y:S01]  /*2710*/  LDC.64 R8, c[0x0][0x398] ;  /* 0x0000e600ff087b82 */ /* 0x000ee20000000a00 */
[----:B--2---:R-:W-:Y:S01]  /*2720*/  IMAD R21, R0, R5, R3 ;  /* 0x0000000500157224 */ /* 0x004fe200078e0203 */
[----:B------:R-:W-:-:S03]  /*2730*/  IADD3 R20, PT, PT, -R4, RZ, RZ ;  /* 0x000000ff04147210 */ /* 0x000fc60007ffe1ff */
[----:B------:R-:W-:-:S03]  /*2740*/  IMAD R23, R2, UR8, R21 ;  /* 0x0000000802177c24 */ /* 0x000fc6000f8e0215 */
[----:B------:R-:W2:Y:S08]  /*2750*/  LDC.64 R10, c[0x0][0x3a0] ;  /* 0x0000e800ff0a7b82 */ /* 0x000eb00000000a00 */
[----:B------:R-:W4:Y:S08]  /*2760*/  LDC.64 R12, c[0x0][0x380] ;  /* 0x0000e000ff0c7b82 */ /* 0x000f300000000a00 */
[----:B------:R-:W0:Y:S02]  /*2770*/  LDC.64 R14, c[0x0][0x388] ;  /* 0x0000e200ff0e7b82 */ /* 0x000e240000000a00 */
.L_x_133:
[----:B----4-:R-:W-:-:S04]  /*2780*/  IMAD.WIDE.U32 R2, R23, 0x4, R12 ;  /* 0x0000000417027825 */ /* 0x010fc800078e000c */
[C---:B---3--:R-:W-:Y:S02]  /*2790*/  IMAD.WIDE.U32 R4, R21.reuse, 0x4, R8 ;  /* 0x0000000415047825 */ /* 0x048fe400078e0008 */
[----:B0-----:R-:W0:Y:S02]  /*27a0*/  LDG.E R3, desc[UR6][R2.64] ;  /* 0x0000000602037981 */ /* 0x001e24000c1e1900 */
[----:B--2---:R-:W-:Y:S02]  /*27b0*/  IMAD.WIDE.U32 R16, R21, 0x4, R10 ;  /* 0x0000000415107825 */ /* 0x004fe400078e000a */
[----:B------:R-:W2:Y:S04]  /*27c0*/  LDG.E R5, desc[UR6][R4.64] ;  /* 0x0000000604057981 */ /* 0x000ea8000c1e1900 */
[----:B------:R-:W2:Y:S01]  /*27d0*/  LDG.E R17, desc[UR6][R16.64] ;  /* 0x0000000610117981 */ /* 0x000ea2000c1e1900 */
[----:B------:R-:W-:-:S02]  /*27e0*/  IADD3 R20, PT, PT, R20, 0x1, RZ ;  /* 0x0000000114147810 */ /* 0x000fc40007ffe0ff */
[----:B------:R-:W-:Y:S02]  /*27f0*/  IADD3 R21, PT, PT, R0, R21, RZ ;  /* 0x0000001500157210 */ /* 0x000fe40007ffe0ff */
[----:B------:R-:W-:Y:S01]  /*2800*/  ISETP.NE.AND P0, PT, R20, RZ, PT ;  /* 0x000000ff1400720c */ /* 0x000fe20003f05270 */
[----:B0-----:R-:W-:-:S04]  /*2810*/  FADD R18, -R6, R3 ;  /* 0x0000000306127221 */ /* 0x001fc80000000100 */
[----:B-1----:R-:W-:Y:S01]  /*2820*/  FMUL R22, R7, R18 ;  /* 0x0000001207167220 */ /* 0x002fe20000400000 */
[----:B------:R-:W-:Y:S01]  /*2830*/  IMAD.WIDE.U32 R18, R23, 0x4, R14 ;  /* 0x0000000417127825 */ /* 0x000fe200078e000e */
[----:B------:R-:W-:-:S03]  /*2840*/  IADD3 R23, PT, PT, R0, R23, RZ ;  /* 0x0000001700177210 */ /* 0x000fc60007ffe0ff */
[----:B--2---:R-:W-:-:S05]  /*2850*/  FFMA R25, R22, R5, R17 ;  /* 0x0000000516197223 */ /* 0x004fca0000000011 */
[----:B------:R0:W-:Y:S01]  /*2860*/  STG.E desc[UR6][R18.64], R25 ;  /* 0x0000001912007986 */ /* 0x0001e2000c101906 */
[----:B------:R-:W-:Y:S05]  /*2870*/  @P0 BRA `(.L_x_133) ;  /* 0xfffffffc00c00947 */ /* 0x000fea000383ffff */
[----:B------:R-:W-:Y:S05]  /*2880*/  EXIT ;  /* 0x000000000000794d */ /* 0x000fea0003800000 */
        .weak           $__internal_3_$__cuda_sm20_dblrcp_rn_slowpath_v3
        .type           $__internal_3_$__cuda_sm20_dblrcp_rn_slowpath_v3,@function
        .size           $__internal_3_$__cuda_sm20_dblrcp_rn_slowpath_v3,($__internal_4_$__cuda_sm20_dsqrt_rn_f64_mediumpath_v1 - $__internal_3_$__cuda_sm20_dblrcp_rn_slowpath_v3)
$__internal_3_$__cuda_sm20_dblrcp_rn_slowpath_v3:
[----:B------:R-:W-:Y:S01]  /*2890*/  DSETP.GTU.AND P0, PT, |R12|, +INF , PT ;  /* 0x7ff000000c00742a */ /* 0x000fe20003f0c200 */
[----:B------:R-:W-:-:S13]  /*28a0*/  BSSY.RECONVERGENT B2, `(.L_x_134) ;  /* 0x0000024000027945 */ /* 0x000fda0003800200 */
[----:B------:R-:W-:Y:S05]  /*28b0*/  @P0 BRA `(.L_x_135) ;  /* 0x0000000000800947 */ /* 0x000fea0003800000 */
[----:B------:R-:W-:-:S05]  /*28c0*/  LOP3.LUT R8, R13, 0x7fffffff, RZ, 0xc0, !PT ;  /* 0x7fffffff0d087812 */ /* 0x000fca00078ec0ff */
[----:B------:R-:W-:-:S05]  /*28d0*/  VIADD R6, R8, 0xffffffff ;  /* 0xffffffff08067836 */ /* 0x000fca0000000000 */
[----:B------:R-:W-:-:S13]  /*28e0*/  ISETP.GE.U32.AND P0, PT, R6, 0x7fefffff, PT ;  /* 0x7fefffff0600780c */ /* 0x000fda0003f06070 */
[----:B------:R-:W-:Y:S02]  /*28f0*/  @P0 LOP3.LUT R7, R13, 0x7ff00000, RZ, 0x3c, !PT ;  /* 0x7ff000000d070812 */ /* 0x000fe400078e3cff */
[----:B------:R-:W-:Y:S01]  /*2900*/  @P0 MOV R6, RZ ;  /* 0x000000ff00060202 */ /* 0x000fe20000000f00 */
[----:B------:R-:W-:Y:S06]  /*2910*/  @P0 BRA `(.L_x_136) ;  /* 0x0000000000700947 */ /* 0x000fec0003800000 */
[----:B------:R-:W-:-:S13]  /*2920*/  ISETP.GE.U32.AND P0, PT, R8, 0x1000001, PT ;  /* 0x010000010800780c */ /* 0x000fda0003f06070 */
[----:B------:R-:W-:Y:S05]  /*2930*/  @!P0 BRA `(.L_x_137) ;  /* 0x0000000000388947 */ /* 0x000fea0003800000 */
[----:B------:R-:W-:Y:S02]  /*2940*/  IADD3 R7, PT, PT, R13, -0x3fe00000, RZ ;  /* 0xc02000000d077810 */ /* 0x000fe40007ffe0ff */
[----:B------:R-:W-:Y:S02]  /*2950*/  MOV R6, R12 ;  /* 0x0000000c00067202 */ /* 0x000fe40000000f00 */
[----:B------:R-:W0:Y:S01]  /*2960*/  MUFU.RCP64H R9, R7 ;  /* 0x0000000700097308 */ /* 0x000e220000001800 */
[----:B------:R-:W-:-:S06]  /*2970*/  MOV R8, R5 ;  /* 0x0000000500087202 */ /* 0x000fcc0000000f00 */
[----:B0-----:R-:W-:-:S08]  /*2980*/  DFMA R10, -R6, R8, 1 ;  /* 0x3ff00000060a742b */ /* 0x001fd00000000108 */
[----:B------:R-:W-:-:S08]  /*2990*/  DFMA R10, R10, R10, R10 ;  /* 0x0000000a0a0a722b */ /* 0x000fd0000000000a */
[----:B------:R-:W-:-:S08]  /*29a0*/  DFMA R10, R8, R10, R8 ;  /* 0x0000000a080a722b */ /* 0x000fd00000000008 */
[----:B------:R-:W-:-:S08]  /*29b0*/  DFMA R8, -R6, R10, 1 ;  /* 0x3ff000000608742b */ /* 0x000fd0000000010a */
[----:B------:R-:W-:-:S08]  /*29c0*/  DFMA R8, R10, R8, R10 ;  /* 0x000000080a08722b */ /* 0x000fd0000000000a */
[----:B------:R-:W-:-:S08]  /*29d0*/  DMUL R8, R8, 2.2250738585072013831e-308 ;  /* 0x0010000008087828 */ /* 0x000fd00000000000 */
[----:B------:R-:W-:-:S08]  /*29e0*/  DFMA R10, -R12, R8, 1 ;  /* 0x3ff000000c0a742b */ /* 0x000fd00000000108 */
[----:B------:R-:W-:-:S08]  /*29f0*/  DFMA R10, R10, R10, R10 ;  /* 0x0000000a0a0a722b */ /* 0x000fd0000000000a */
[----:B------:R-:W-:Y:S01]  /*2a00*/  DFMA R6, R8, R10, R8 ;  /* 0x0000000a0806722b */ /* 0x000fe20000000008 */
[----:B------:R-:W-:Y:S10]  /*2a10*/  BRA `(.L_x_136) ;  /* 0x0000000000307947 */ /* 0x000ff40003800000 */
.L_x_137:
[----:B------:R-:W-:Y:S01]  /*2a20*/  DMUL R8, R12, 8.11296384146066816958e+31 ;  /* 0x469000000c087828 */ /* 0x000fe20000000000 */
[----:B------:R-:W-:-:S05]  /*2a30*/  MOV R6, R5 ;  /* 0x0000000500067202 */ /* 0x000fca0000000f00 */
[----:B------:R-:W0:Y:S02]  /*2a40*/  MUFU.RCP64H R7, R9 ;  /* 0x0000000900077308 */ /* 0x000e240000001800 */
[----:B0-----:R-:W-:-:S08]  /*2a50*/  DFMA R10, -R8, R6, 1 ;  /* 0x3ff00000080a742b */ /* 0x001fd00000000106 */
[----:B------:R-:W-:-:S08]  /*2a60*/  DFMA R10, R10, R10, R10 ;  /* 0x0000000a0a0a722b */ /* 0x000fd0000000000a */
[----:B------:R-:W-:-:S08]  /*2a70*/  DFMA R10, R6, R10, R6 ;  /* 0x0000000a060a722b */ /* 0x000fd00000000006 */
[----:B------:R-:W-:-:S08]  /*2a80*/  DFMA R6, -R8, R10, 1 ;  /* 0x3ff000000806742b */ /* 0x000fd0000000010a */
[----:B------:R-:W-:-:S08]  /*2a90*/  DFMA R6, R10, R6, R10 ;  /* 0x000000060a06722b */ /* 0x000fd0000000000a */
[----:B------:R-:W-:Y:S01]  /*2aa0*/  DMUL R6, R6, 8.11296384146066816958e+31 ;  /* 0x4690000006067828 */ /* 0x000fe20000000000 */
[----:B------:R-:W-:Y:S10]  /*2ab0*/  BRA `(.L_x_136) ;  /* 0x0000000000087947 */ /* 0x000ff40003800000 */
.L_x_135:
[----:B------:R-:W-:Y:S02]  /*2ac0*/  LOP3.LUT R7, R13, 0x80000, RZ, 0xfc, !PT ;  /* 0x000800000d077812 */ /* 0x000fe400078efcff */
[----:B------:R-:W-:-:S07]  /*2ad0*/  MOV R6, R12 ;  /* 0x0000000c00067202 */ /* 0x000fce0000000f00 */
.L_x_136:
[----:B------:R-:W-:Y:S05]  /*2ae0*/  BSYNC.RECONVERGENT B2 ;  /* 0x0000000000027941 */ /* 0x000fea0003800200 */
.L_x_134:
[----:B------:R-:W-:Y:S01]  /*2af0*/  HFMA2 R5, -RZ, RZ, 0, 0 ;  /* 0x00000000ff057431 */ /* 0x000fe200000001ff */
[----:B------:R-:W-:Y:S02]  /*2b00*/  MOV R8, R6 ;  /* 0x0000000600087202 */ /* 0x000fe40000000f00 */
[----:B------:R-:W-:Y:S01]  /*2b10*/  MOV R9, R7 ;  /* 0x0000000700097202 */ /* 0x000fe20000000f00 */
[----:B------:R-:W-:Y:S06]  /*2b20*/  RET.REL.NODEC R4 `(_Z9layernormPfS_iS_S_) ;  /* 0xffffffd404347950 */ /* 0x000fec0003c3ffff */
        .weak           $__internal_4_$__cuda_sm20_dsqrt_rn_f64_mediumpath_v1
        .type           $__internal_4_$__cuda_sm20_dsqrt_rn_f64_mediumpath_v1,@function
        .size           $__internal_4_$__cuda_sm20_dsqrt_rn_f64_mediumpath_v1,($__internal_5_$__cuda_sm3x_div_rn_noftz_f32_slowpath - $__internal_4_$__cuda_sm20_dsqrt_rn_f64_mediumpath_v1)
$__internal_4_$__cuda_sm20_dsqrt_rn_f64_mediumpath_v1:
[----:B------:R-:W-:Y:S01]  /*2b30*/  ISETP.GE.U32.AND P0, PT, R6, -0x3400000, PT ;  /* 0xfcc000000600780c */ /* 0x000fe20003f06070 */
[----:B------:R-:W-:Y:S01]  /*2b40*/  BSSY.RECONVERGENT B2, `(.L_x_138) ;  /* 0x0000028000027945 */ /* 0x000fe20003800200 */
[----:B------:R-:W-:Y:S01]  /*2b50*/  IMAD.MOV.U32 R13, RZ, RZ, R9 ;  /* 0x000000ffff0d7224 */ /* 0x000fe200078e0009 */
[----:B------:R-:W-:Y:S02]  /*2b60*/  MOV R8, R10 ;  /* 0x0000000a00087202 */ /* 0x000fe40000000f00 */
[----:B------:R-:W-:Y:S02]  /*2b70*/  MOV R9, R11 ;  /* 0x0000000b00097202 */ /* 0x000fe40000000f00 */
[----:B------:R-:W-:Y:S02]  /*2b80*/  MOV R6, R16 ;  /* 0x0000001000067202 */ /* 0x000fe40000000f00 */
[----:B------:R-:W-:-:S04]  /*2b90*/  MOV R7, R17 ;  /* 0x0000001100077202 */ /* 0x000fc80000000f00 */
[----:B------:R-:W-:Y:S05]  /*2ba0*/  @!P0 BRA `(.L_x_139) ;  /* 0x0000000000208947 */ /* 0x000fea0003800000 */
[----:B------:R-:W-:-:S10]  /*2bb0*/  DFMA.RM R6, R6, R12, R14 ;  /* 0x0000000c0606722b */ /* 0x000fd4000000400e */
[----:B------:R-:W-:-:S04]  /*2bc0*/  IADD3 R10, P0, PT, R6, 0x1, RZ ;  /* 0x00000001060a7810 */ /* 0x000fc80007f1e0ff */
[----:B------:R-:W-:-:S06]  /*2bd0*/  IADD3.X R11, PT, PT, RZ, R7, RZ, P0, !PT ;  /* 0x00000007ff0b7210 */ /* 0x000fcc00007fe4ff */
[----:B------:R-:W-:-:S08]  /*2be0*/  DFMA.RP R8, -R6, R10, R8 ;  /* 0x0000000a0608722b */ /* 0x000fd00000008108 */
[----:B------:R-:W-:-:S06]  /*2bf0*/  DSETP.GT.AND P0, PT, R8, RZ, PT ;  /* 0x000000ff0800722a */ /* 0x000fcc0003f04000 */
[----:B------:R-:W-:Y:S02]  /*2c00*/  FSEL R6, R10, R6, P0 ;  /* 0x000000060a067208 */ /* 0x000fe40000000000 */
[----:B------:R-:W-:Y:S01]  /*2c10*/  FSEL R7, R11, R7, P0 ;  /* 0x000000070b077208 */ /* 0x000fe20000000000 */
[----:B------:R-:W-:Y:S06]  /*2c20*/  BRA `(.L_x_140) ;  /* 0x0000000000647947 */ /* 0x000fec0003800000 */
.L_x_139:
[----:B------:R-:W-:-:S14]  /*2c30*/  DSETP.NE.AND P0, PT, R8, RZ, PT ;  /* 0x000000ff0800722a */ /* 0x000fdc0003f05000 */
[----:B------:R-:W-:Y:S05]  /*2c40*/  @!P0 BRA `(.L_x_141) ;  /* 0x0000000000588947 */ /* 0x000fea0003800000 */
[----:B------:R-:W-:-:S13]  /*2c50*/  ISETP.GE.AND P0, PT, R9, RZ, PT ;  /* 0x000000ff0900720c */ /* 0x000fda0003f06270 */
[----:B------:R-:W-:Y:S02]  /*2c60*/  @!P0 MOV R6, 0x0 ;  /* 0x0000000000068802 */ /* 0x000fe40000000f00 */
[----:B------:R-:W-:Y:S01]  /*2c70*/  @!P0 MOV R7, 0xfff80000 ;  /* 0xfff8000000078802 */ /* 0x000fe20000000f00 */
[----:B------:R-:W-:Y:S06]  /*2c80*/  @!P0 BRA `(.L_x_140) ;  /* 0x00000000004c8947 */ /* 0x000fec0003800000 */
[----:B------:R-:W-:-:S13]  /*2c90*/  ISETP.GT.AND P0, PT, R9, 0x7fefffff, PT ;  /* 0x7fefffff0900780c */ /* 0x000fda0003f04270 */
[----:B------:R-:W-:Y:S05]  /*2ca0*/  @P0 BRA `(.L_x_141) ;  /* 0x0000000000400947 */ /* 0x000fea0003800000 */
[----:B------:R-:W-:Y:S01]  /*2cb0*/  DMUL R6, R8, 8.11296384146066816958e+31 ;  /* 0x4690000008067828 */ /* 0x000fe20000000000 */
[----:B------:R-:W-:Y:S01]  /*2cc0*/  MOV R12, 0x0 ;  /* 0x00000000000c7802 */ /* 0x000fe20000000f00 */
[----:B------:R-:W-:Y:S01]  /*2cd0*/  IMAD.MOV.U32 R13, RZ, RZ, 0x3fd80000 ;  /* 0x3fd80000ff0d7424 */ /* 0x000fe200078e00ff */
[----:B------:R-:W-:-:S03]  /*2ce0*/  MOV R8, RZ ;  /* 0x000000ff00087202 */ /* 0x000fc60000000f00 */
[----:B------:R-:W0:Y:S03]  /*2cf0*/  MUFU.RSQ64H R9, R7 ;  /* 0x0000000700097308 */ /* 0x000e260000001c00 */
[----:B0-----:R-:W-:-:S08]  /*2d00*/  DMUL R10, R8, R8 ;  /* 0x00000008080a7228 */ /* 0x001fd00000000000 */
[----:B------:R-:W-:-:S08]  /*2d10*/  DFMA R10, R6, -R10, 1 ;  /* 0x3ff00000060a742b */ /* 0x000fd0000000080a */
[----:B------:R-:W-:Y:S02]  /*2d20*/  DFMA R12, R10, R12, 0.5 ;  /* 0x3fe000000a0c742b */ /* 0x000fe4000000000c */
[----:B------:R-:W-:-:S08]  /*2d30*/  DMUL R10, R8, R10 ;  /* 0x0000000a080a7228 */ /* 0x000fd00000000000 */
[----:B------:R-:W-:-:S08]  /*2d40*/  DFMA R10, R12, R10, R8 ;  /* 0x0000000a0c0a722b */ /* 0x000fd00000000008 */
[----:B------:R-:W-:Y:S02]  /*2d50*/  DMUL R8, R6, R10 ;  /* 0x0000000a06087228 */ /* 0x000fe40000000000 */
[----:B------:R-:W-:-:S06]  /*2d60*/  IADD3 R11, PT, PT, R11, -0x100000, RZ ;  /* 0xfff000000b0b7810 */ /* 0x000fcc0007ffe0ff */
[----:B------:R-:W-:-:S08]  /*2d70*/  DFMA R12, R8, -R8, R6 ;  /* 0x80000008080c722b */ /* 0x000fd00000000006 */
[----:B------:R-:W-:-:S10]  /*2d80*/  DFMA R6, R10, R12, R8 ;  /* 0x0000000c0a06722b */ /* 0x000fd40000000008 */
[----:B------:R-:W-:Y:S01]  /*2d90*/  IADD3 R7, PT, PT, R7, -0x3500000, RZ ;  /* 0xfcb0000007077810 */ /* 0x000fe20007ffe0ff */
[----:B------:R-:W-:Y:S06]  /*2da0*/  BRA `(.L_x_140) ;  /* 0x0000000000047947 */ /* 0x000fec0003800000 */
.L_x_141:
[----:B------:R-:W-:-:S11]  /*2db0*/  DADD R6, R8, R8 ;  /* 0x0000000008067229 */ /* 0x000fd60000000008 */
.L_x_140:
[----:B------:R-:W-:Y:S05]  /*2dc0*/  BSYNC.RECONVERGENT B2 ;  /* 0x0000000000027941 */ /* 0x000fea0003800200 */
.L_x_138:
[----:B------:R-:W-:-:S04]  /*2dd0*/  MOV R5, 0x0 ;  /* 0x0000000000057802 */ /* 0x000fc80000000f00 */
[----:B------:R-:W-:Y:S05]  /*2de0*/  RET.REL.NODEC R4 `(_Z9layernormPfS_iS_S_) ;  /* 0xffffffd004847950 */ /* 0x000fea0003c3ffff */
        .weak           $__internal_5_$__cuda_sm3x_div_rn_noftz_f32_slowpath
        .type           $__internal_5_$__cuda_sm3x_div_rn_noftz_f32_slowpath,@function
        .size           $__internal_5_$__cuda_sm3x_div_rn_noftz_f32_slowpath,(.L_x_190 - $__internal_5_$__cuda_sm3x_div_rn_noftz_f32_slowpath)
$__internal_5_$__cuda_sm3x_div_rn_noftz_f32_slowpath:
        /* <DEDUP_REMOVED lines=34> */
.L_x_143:
[----:B------:R-:W-:Y:S01]  /*3010*/  LEA R9, R13, 0xc0800000, 0x17 ;  /* 0xc08000000d097811 */ /* 0x000fe200078eb8ff */
[----:B------:R-:W-:Y:S04]  /*3020*/  BSSY.RECONVERGENT B2, `(.L_x_148) ;  /* 0x0000036000027945 */ /* 0x000fe80003800200 */
[----:B------:R-:W-:Y:S01]  /*3030*/  IMAD.IADD R9, R6, 0x1, -R9 ;  /* 0x0000000106097824 */ /* 0x000fe200078e0a09 */
[----:B------:R-:W-:-:S03]  /*3040*/  IADD3 R6, PT, PT, R11, -0x7f, RZ ;  /* 0xffffff810b067810 */ /* 0x000fc60007ffe0ff */
[----:B------:R-:W0:Y:S01]  /*3050*/  MUFU.RCP R10, R9 ;  /* 0x00000009000a7308 */ /* 0x000e220000001000 */
[----:B------:R-:W-:Y:S01]  /*3060*/  FADD.FTZ R12, -R9, -RZ ;  /* 0x800000ff090c7221 */ /* 0x000fe20000010100 */
[C---:B------:R-:W-:Y:S01]  /*3070*/  IMAD R5, R6.reuse, -0x800000, R5 ;  /* 0xff80000006057824 */ /* 0x040fe200078e0205 */
[----:B------:R-:W-:-:S04]  /*3080*/  IADD3 R6, PT, PT, R6, 0x7f, -R13 ;  /* 0x0000007f06067810 */ /* 0x000fc80007ffe80d */
[----:B------:R-:W-:Y:S01]  /*3090*/  IADD3 R6, PT, PT, R6, R7, RZ ;  /* 0x0000000706067210 */ /* 0x000fe20007ffe0ff */
[----:B0-----:R-:W-:-:S04]  /*30a0*/  FFMA R11, R10, R12, 1 ;  /* 0x3f8000000a0b7423 */ /* 0x001fc8000000000c */
[----:B------:R-:W-:-:S04]  /*30b0*/  FFMA R15, R10, R11, R10 ;  /* 0x0000000b0a0f7223 */ /* 0x000fc8000000000a */
[----:B------:R-:W-:-:S04]  /*30c0*/  FFMA R10, R5, R15, RZ ;  /* 0x0000000f050a7223 */ /* 0x000fc800000000ff */
[----:B------:R-:W-:-:S04]  /*30d0*/  FFMA R11, R12, R10, R5 ;  /* 0x0000000a0c0b7223 */ /* 0x000fc80000000005 */
[----:B------:R-:W-:-:S04]  /*30e0*/  FFMA R14, R15, R11, R10 ;  /* 0x0000000b0f0e7223 */ /* 0x000fc8000000000a */
[----:B------:R-:W-:-:S04]  /*30f0*/  FFMA R11, R12, R14, R5 ;  /* 0x0000000e0c0b7223 */ /* 0x000fc80000000005 */
        /* <DEDUP_REMOVED lines=14> */
[-CC-:B------:R-:W-:Y:S01]  /*31e0*/  FFMA.RZ R5, R15, R11.reuse, R14.reuse ;  /* 0x0000000b0f057223 */ /* 0x180fe2000000c00e */
[----:B------:R-:W-:Y:S01]  /*31f0*/  IADD3 R12, PT, PT, R9, 0x20, RZ ;  /* 0x00000020090c7810 */ /* 0x000fe20007ffe0ff */
[-CC-:B------:R-:W-:Y:S01]  /*3200*/  FFMA.RM R6, R15, R11.reuse, R14.reuse ;  /* 0x0000000b0f067223 */ /* 0x180fe2000000400e */
        /* <DEDUP_REMOVED lines=19> */
.L_x_150:
[----:B------:R-:W-:-:S04]  /*3340*/  LOP3.LUT R10, R10, 0x80000000, RZ, 0xc0, !PT ;  /* 0x800000000a0a7812 */ /* 0x000fc800078ec0ff */
[----:B------:R-:W-:Y:S01]  /*3350*/  LOP3.LUT R10, R10, 0x7f800000, RZ, 0xfc, !PT ;  /* 0x7f8000000a0a7812 */ /* 0x000fe200078efcff */
[----:B------:R-:W-:Y:S06]  /*3360*/  BRA `(.L_x_151) ;  /* 0x0000000000047947 */ /* 0x000fec0003800000 */
.L_x_149:
[----:B------:R-:W-:-:S07]  /*3370*/  LEA R10, R6, R10, 0x17 ;  /* 0x0000000a060a7211 */ /* 0x000fce00078eb8ff */
.L_x_151:
[----:B------:R-:W-:Y:S05]  /*3380*/  BSYNC.RECONVERGENT B2 ;  /* 0x0000000000027941 */ /* 0x000fea0003800200 */
.L_x_148:
[----:B------:R-:W-:Y:S05]  /*3390*/  BRA `(.L_x_152) ;  /* 0x0000000000207947 */ /* 0x000fea0003800000 */
.L_x_147:
[----:B------:R-:W-:-:S04]  /*33a0*/  LOP3.LUT R5, R6, 0x80000000, R5, 0x48, !PT ;  /* 0x8000000006057812 */ /* 0x000fc800078e4805 */
[----:B------:R-:W-:Y:S01]  /*33b0*/  LOP3.LUT R10, R5, 0x7f800000, RZ, 0xfc, !PT ;  /* 0x7f800000050a7812 */ /* 0x000fe200078efcff */
[----:B------:R-:W-:Y:S06]  /*33c0*/  BRA `(.L_x_152) ;  /* 0x0000000000147947 */ /* 0x000fec0003800000 */
.L_x_146:
[----:B------:R-:W-:Y:S01]  /*33d0*/  LOP3.LUT R10, R6, 0x80000000, R5, 0x48, !PT ;  /* 0x80000000060a7812 */ /* 0x000fe200078e4805 */
[----:B------:R-:W-:Y:S06]  /*33e0*/  BRA `(.L_x_152) ;  /* 0x00000000000c7947 */ /* 0x000fec0003800000 */
.L_x_145:
[----:B------:R-:W0:Y:S01]  /*33f0*/  MUFU.RSQ R10, -QNAN ;  /* 0xffc00000000a7908 */ /* 0x000e220000001400 */
[----:B------:R-:W-:Y:S05]  /*3400*/  BRA `(.L_x_152) ;  /* 0x0000000000047947 */ /* 0x000fea0003800000 */
.L_x_144:
[----:B------:R-:W-:-:S07]  /*3410*/  FADD.FTZ R10, R5, R6 ;  /* 0x00000006050a7221 */ /* 0x000fce0000010000 */
.L_x_152:
[----:B------:R-:W-:Y:S05]  /*3420*/  BSYNC.RECONVERGENT B1 ;  /* 0x0000000000017941 */ /* 0x000fea0003800200 */
.L_x_142:
[----:B------:R-:W-:-:S04]  /*3430*/  HFMA2 R9, -RZ, RZ, 0, 0 ;  /* 0x00000000ff097431 */ /* 0x000fc800000001ff */
[----:B0-----:R-:W-:Y:S05]  /*3440*/  RET.REL.NODEC R8 `(_Z9layernormPfS_iS_S_) ;  /* 0xffffffc808ec7950 */ /* 0x001fea0003c3ffff */
.L_x_153:
        /* <DEDUP_REMOVED lines=11> */
.L_x_190:


//--------------------- .text._Z11softmax_maxPfm  --------------------------
	.section	.text._Z11softmax_maxPfm,"ax",@progbits
	.align	128
        .global         _Z11softmax_maxPfm
        .type           _Z11softmax_maxPfm,@function
        .size           _Z11softmax_maxPfm,(.L_x_191 - _Z11softmax_maxPfm)
        .other          _Z11softmax_maxPfm,@"STO_CUDA_ENTRY STV_DEFAULT"
_Z11softmax_maxPfm:
.text._Z11softmax_maxPfm:
[----:B------:R-:W-:Y:S01]  /*0000*/  LDC R1, c[0x0][0x37c] ;  /* 0x0000df00ff017b82 */ /* 0x000fe20000000800 */
[----:B------:R-:W0:Y:S07]  /*0010*/  S2R R9, SR_CTAID.X ;  /* 0x0000000000097919 */ /* 0x000e2e0000002500 */
[----:B------:R-:W1:Y:S01]  /*0020*/  LDC.64 R6, c[0x0][0x388] ;  /* 0x0000e200ff067b82 */ /* 0x000e620000000a00 */
[----:B------:R-:W-:Y:S01]  /*0030*/  UMOV UR4, 0x400 ;  /* 0x0000040000047882 */ /* 0x000fe20000000000 */
[----:B------:R-:W2:Y:S01]  /*0040*/  LDCU.64 UR8, c[0x0][0x358] ;  /* 0x00006b00ff0877ac */ /* 0x000ea20008000a00 */
[----:B------:R-:W3:Y:S01]  /*0050*/  S2R R3, SR_TID.X ;  /* 0x0000000000037919 */ /* 0x000ee20000002100 */
[----:B------:R-:W-:Y:S04]  /*0060*/  BSSY.RECONVERGENT B0, `(.L_x_154) ;  /* 0x0000020000007945 */ /* 0x000fe80003800200 */
[----:B------:R-:W4:Y:S01]  /*0070*/  S2UR UR5, SR_CgaCtaId ;  /* 0x00000000000579c3 */ /* 0x000f220000008800 */
[----:B-1----:R-:W-:-:S04]  /*0080*/  IMAD R4, R7, R6, RZ ;  /* 0x0000000607047224 */ /* 0x002fc800078e02ff */
[C---:B------:R-:W-:Y:S02]  /*0090*/  IMAD R7, R6.reuse, R7, R4 ;  /* 0x0000000706077224 */ /* 0x040fe400078e0204 */
[----:B------:R-:W-:Y:S01]  /*00a0*/  IMAD.WIDE.U32 R4, R6, R6, RZ ;  /* 0x0000000606047225 */ /* 0x000fe200078e00ff */
[----:B----4-:R-:W-:-:S03]  /*00b0*/  ULEA UR4, UR5, UR4, 0x18 ;  /* 0x0000000405047291 */ /* 0x010fc6000f8ec0ff */
[CC--:B0-----:R-:W-:Y:S02]  /*00c0*/  IMAD R2, R9.reuse, R6.reuse, R6 ;  /* 0x0000000609027224 */ /* 0x0c1fe400078e0206 */
[----:B---3--:R-:W-:Y:S01]  /*00d0*/  IMAD R9, R9, R6, R3 ;  /* 0x0000000609097224 */ /* 0x008fe200078e0203 */
[----:B------:R-:W-:-:S04]  /*00e0*/  LEA R0, R3, UR4, 0x2 ;  /* 0x0000000403007c11 */ /* 0x000fc8000f8e10ff */
[----:B------:R-:W-:Y:S01]  /*00f0*/  ISETP.GE.AND P0, PT, R9, R2, PT ;  /* 0x000000020900720c */ /* 0x000fe20003f06270 */
[----:B------:R0:W-:Y:S04]  /*0100*/  STS [R0], RZ ;  /* 0x000000ff00007388 */ /* 0x0001e80000000800 */
[----:B------:R-:W-:Y:S01]  /*0110*/  STS [UR4+0x80], RZ ;  /* 0x000080ffff007988 */ /* 0x000fe20008000804 */
[----:B------:R-:W1:Y:S07]  /*0120*/  LDCU.64 UR4, c[0x0][0x380] ;  /* 0x00007000ff0477ac */ /* 0x000e6e0008000a00 */
[----:B0-2---:R-:W-:Y:S05]  /*0130*/  @P0 BRA `(.L_x_155) ;  /* 0x0000000000480947 */ /* 0x005fea0003800000 */
[----:B------:R-:W0:Y:S01]  /*0140*/  LDC R8, c[0x0][0x360] ;  /* 0x0000d800ff087b82 */ /* 0x000e220000000800 */
[----:B------:R-:W-:Y:S02]  /*0150*/  IMAD.IADD R10, R5, 0x1, R7 ;  /* 0x00000001050a7824 */ /* 0x000fe400078e0207 */
[----:B------:R-:W-:Y:S02]  /*0160*/  IMAD.MOV.U32 R11, RZ, RZ, RZ ;  /* 0x000000ffff0b7224 */ /* 0x000fe400078e00ff */
[----:B------:R-:W-:-:S07]  /*0170*/  IMAD.MOV.U32 R13, RZ, RZ, R9 ;  /* 0x000000ffff0d7224 */ /* 0x000fce00078e0009 */
.L_x_158:
[----:B------:R-:W-:Y:S01]  /*0180*/  ISETP.GT.U32.AND P0, PT, R4, R13, PT ;  /* 0x0000000d0400720c */ /* 0x000fe20003f04070 */
[----:B------:R-:W-:Y:S01]  /*0190*/  BSSY.RECONVERGENT B1, `(.L_x_156) ;  /* 0x0000009000017945 */ /* 0x000fe20003800200 */
[----:B------:R-:W-:-:S04]  /*01a0*/  SHF.R.S32.HI R7, RZ, 0x1f, R13 ;  /* 0x0000001fff077819 */ /* 0x000fc8000001140d */
[----:B------:R-:W-:-:S13]  /*01b0*/  ISETP.GT.U32.AND.EX P0, PT, R10, R7, PT, P0 ;  /* 0x000000070a00720c */ /* 0x000fda0003f04100 */
[----:B--2---:R-:W-:Y:S05]  /*01c0*/  @!P0 BRA `(.L_x_157) ;  /* 0x0000000000148947 */ /* 0x004fea0003800000 */
[----:B-1----:R-:W-:-:S04]  /*01d0*/  LEA R6, P0, R13, UR4, 0x2 ;  /* 0x000000040d067c11 */ /* 0x002fc8000f8010ff */
[----:B------:R-:W-:-:S05]  /*01e0*/  LEA.HI.X R7, R13, UR5, R7, 0x2, P0 ;  /* 0x000000050d077c11 */ /* 0x000fca00080f1407 */
[----:B------:R-:W2:Y:S02]  /*01f0*/  LDG.E R6, desc[UR8][R6.64] ;  /* 0x0000000806067981 */ /* 0x000ea4000c1e1900 */
[----:B--2---:R-:W-:-:S05]  /*0200*/  FMNMX R11, R11, R6, !PT ;  /* 0x000000060b0b7209 */ /* 0x004fca0007800000 */
[----:B------:R2:W-:Y:S02]  /*0210*/  STS [R0], R11 ;  /* 0x0000000b00007388 */ /* 0x0005e40000000800 */
.L_x_157:
[----:B-1----:R-:W-:Y:S05]  /*0220*/  BSYNC.RECONVERGENT B1 ;  /* 0x0000000000017941 */ /* 0x002fea0003800200 */
.L_x_156:
[----:B0-----:R-:W-:-:S05]  /*0230*/  IMAD.IADD R13, R8, 0x1, R13 ;  /* 0x00000001080d7824 */ /* 0x001fca00078e020d */
[----:B------:R-:W-:-:S13]  /*0240*/  ISETP.GE.AND P0, PT, R13, R2, PT ;  /* 0x000000020d00720c */ /* 0x000fda0003f06270 */
[----:B------:R-:W-:Y:S05]  /*0250*/  @!P0 BRA `(.L_x_158) ;  /* 0xfffffffc00c88947 */ /* 0x000fea000383ffff */
.L_x_155:
[----:B-1----:R-:W-:Y:S05]  /*0260*/  BSYNC.RECONVERGENT B0 ;  /* 0x0000000000007941 */ /* 0x002fea0003800200 */
.L_x_154:
[----:B------:R-:W-:Y:S01]  /*0270*/  ISETP.NE.AND P0, PT, R3, RZ, PT ;  /* 0x000000ff0300720c */ /* 0x000fe20003f05270 */
[----:B------:R-:W0:-:S12]  /*0280*/  LDC R8, c[0x0][0x360] ;  /* 0x0000d800ff087b82 */ /* 0x000e180000000800 */
[----:B------:R-:W2:Y:S01]  /*0290*/  @!P0 S2R R5, SR_CgaCtaId ;  /* 0x0000000000058919 */ /* 0x000ea20000008800 */
[----:B------:R-:W-:Y:S02]  /*02a0*/  @!P0 MOV R4, 0x400 ;  /* 0x0000040000048802 */ /* 0x000fe40000000f00 */
[----:B0-----:R-:W-:Y:S02]  /*02b0*/  ISETP.GE.U32.AND P1, PT, R8, 0x2, PT ;  /* 0x000000020800780c */ /* 0x001fe40003f26070 */
[----:B--2---:R-:W-:-:S11]  /*02c0*/  @!P0 LEA R11, R5, R4, 0x18 ;  /* 0x00000004050b8211 */ /* 0x004fd600078ec0ff */
[----:B------:R-:W-:Y:S05]  /*02d0*/  @!P1 BRA `(.L_x_159) ;  /* 0x0000000000309947 */ /* 0x000fea0003800000 */
[----:B------:R-:W-:-:S07]  /*02e0*/  IMAD.MOV.U32 R4, RZ, RZ, R8 ;  /* 0x000000ffff047224 */ /* 0x000fce00078e0008 */
.L_x_160:
[----:B------:R-:W-:Y:S01]  /*02f0*/  BAR.SYNC.DEFER_BLOCKING 0x0 ;  /* 0x0000000000007b1d */ /* 0x000fe20000010000 */
[----:B------:R-:W-:-:S04]  /*0300*/  SHF.R.U32.HI R7, RZ, 0x1, R4 ;  /* 0x00000001ff077819 */ /* 0x000fc80000011604 */
[----:B------:R-:W-:-:S13]  /*0310*/  ISETP.GE.U32.AND P1, PT, R3, R7, PT ;  /* 0x000000070300720c */ /* 0x000fda0003f26070 */
[----:B------:R-:W-:Y:S01]  /*0320*/  @!P1 IMAD R6, R7, 0x4, R0 ;  /* 0x0000000407069824 */ /* 0x000fe200078e0200 */
[----:B------:R-:W-:Y:S05]  /*0330*/  @!P1 LDS R5, [R0] ;  /* 0x0000000000059984 */ /* 0x000fea0000000800 */
[----:B------:R-:W0:Y:S02]  /*0340*/  @!P1 LDS R6, [R6] ;  /* 0x0000000006069984 */ /* 0x000e240000000800 */
[----:B0-----:R-:W-:-:S05]  /*0350*/  @!P1 FMNMX R5, R5, R6, !PT ;  /* 0x0000000605059209 */ /* 0x001fca0007800000 */
[----:B------:R0:W-:Y:S01]  /*0360*/  @!P1 STS [R0], R5 ;  /* 0x0000000500009388 */ /* 0x0001e20000000800 */
[----:B------:R-:W-:Y:S01]  /*0370*/  ISETP.GT.U32.AND P1, PT, R4, 0x3, PT ;  /* 0x000000030400780c */ /* 0x000fe20003f24070 */
[----:B------:R-:W-:-:S12]  /*0380*/  IMAD.MOV.U32 R4, RZ, RZ, R7 ;  /* 0x000000ffff047224 */ /* 0x000fd800078e0007 */
[----:B0-----:R-:W-:Y:S05]  /*0390*/  @P1 BRA `(.L_x_160) ;  /* 0xfffffffc00d41947 */ /* 0x001fea000383ffff */
.L_x_159:
[----:B------:R-:W-:Y:S06]  /*03a0*/  BAR.SYNC.DEFER_BLOCKING 0x0 ;  /* 0x0000000000007b1d */ /* 0x000fec0000010000 */
[----:B------:R-:W0:Y:S01]  /*03b0*/  LDCU UR4, c[0x0][0x388] ;  /* 0x00007100ff0477ac */ /* 0x000e220008000800 */
[----:B------:R-:W1:Y:S01]  /*03c0*/  @!P0 LDS R4, [R11] ;  /* 0x000000000b048984 */ /* 0x000e620000000800 */
[----:B0-----:R-:W-:-:S03]  /*03d0*/  UIMAD UR4, UR4, UR4, URZ ;  /* 0x00000004040472a4 */ /* 0x001fc6000f8e02ff */
[----:B-1----:R0:W-:Y:S01]  /*03e0*/  @!P0 STS [R11+0x80], R4 ;  /* 0x000080040b008388 */ /* 0x0021e20000000800 */
[----:B------:R-:W-:Y:S01]  /*03f0*/  BAR.SYNC.DEFER_BLOCKING 0x0 ;  /* 0x0000000000007b1d */ /* 0x000fe20000010000 */
[----:B------:R-:W-:-:S05]  /*0400*/  ISETP.GE.AND P0, PT, R9, R2, PT ;  /* 0x000000020900720c */ /* 0x000fca0003f06270 */
[----:B------:R0:W-:Y:S08]  /*0410*/  STS [R0], RZ ;  /* 0x000000ff00007388 */ /* 0x0001f00000000800 */
[----:B0-----:R-:W-:Y:S05]  /*0420*/  @P0 BRA `(.L_x_161) ;  /* 0x0000000000800947 */ /* 0x001fea0003800000 */
[----:B------:R-:W-:-:S07]  /*0430*/  IMAD.MOV.U32 R7, RZ, RZ, R9 ;  /* 0x000000ffff077224 */ /* 0x000fce00078e0009 */
.L_x_165:
[----:B------:R-:W-:Y:S01]  /*0440*/  ISETP.GE.AND P0, PT, R7, UR4, PT ;  /* 0x0000000407007c0c */ /* 0x000fe2000bf06270 */
[----:B------:R-:W-:Y:S05]  /*0450*/  YIELD ;  /* 0x0000000000007946 */ /* 0x000fea0003800000 */
[----:B------:R-:W-:Y:S07]  /*0460*/  BSSY.RECONVERGENT B0, `(.L_x_162) ;  /* 0x0000019000007945 */ /* 0x000fee0003800200 */
[----:B------:R-:W-:Y:S05]  /*0470*/  @P0 BRA `(.L_x_163) ;  /* 0x00000000005c0947 */ /* 0x000fea0003800000 */
[----:B------:R-:W0:Y:S02]  /*0480*/  LDC.64 R4, c[0x0][0x380] ;  /* 0x0000e000ff047b82 */ /* 0x000e240000000a00 */
[----:B0-----:R-:W-:-:S05]  /*0490*/  IMAD.WIDE R4, R7, 0x4, R4 ;  /* 0x0000000407047825 */ /* 0x001fca00078e0204 */
[----:B------:R-:W2:Y:S01]  /*04a0*/  LDG.E R6, desc[UR8][R4.64] ;  /* 0x0000000804067981 */ /* 0x000ea2000c1e1900 */
[----:B------:R-:W0:Y:S01]  /*04b0*/  S2UR UR6, SR_CgaCtaId ;  /* 0x00000000000679c3 */ /* 0x000e220000008800 */
[----:B------:R-:W-:Y:S01]  /*04c0*/  UMOV UR5, 0x400 ;  /* 0x0000040000057882 */ /* 0x000fe20000000000 */
[----:B------:R-:W-:Y:S01]  /*04d0*/  IMAD.MOV.U32 R13, RZ, RZ, 0x3bbb989d ;  /* 0x3bbb989dff0d7424 */ /* 0x000fe200078e00ff */
[----:B0-----:R-:W-:-:S09]  /*04e0*/  ULEA UR5, UR6, UR5, 0x18 ;  /* 0x0000000506057291 */ /* 0x001fd2000f8ec0ff */
[----:B------:R-:W2:Y:S02]  /*04f0*/  LDS R11, [UR5+0x80] ;  /* 0x00008005ff0b7984 */ /* 0x000ea40008000800 */
[----:B--2---:R-:W-:Y:S01]  /*0500*/  FADD R6, R6, -R11 ;  /* 0x8000000b06067221 */ /* 0x004fe20000000000 */
[----:B------:R-:W-:-:S03]  /*0510*/  IMAD.MOV.U32 R11, RZ, RZ, 0x437c0000 ;  /* 0x437c0000ff0b7424 */ /* 0x000fc600078e00ff */
[----:B------:R-:W-:-:S04]  /*0520*/  FFMA.SAT R10, R6, R13, 0.5 ;  /* 0x3f000000060a7423 */ /* 0x000fc8000000200d */
[----:B------:R-:W-:-:S04]  /*0530*/  FFMA.RM R10, R10, R11, 12582913 ;  /* 0x4b4000010a0a7423 */ /* 0x000fc8000000400b */
[C---:B------:R-:W-:Y:S01]  /*0540*/  FADD R11, R10.reuse, -12583039 ;  /* 0xcb40007f0a0b7421 */ /* 0x040fe20000000000 */
[----:B------:R-:W-:-:S03]  /*0550*/  IMAD.SHL.U32 R10, R10, 0x800000, RZ ;  /* 0x008000000a0a7824 */ /* 0x000fc600078e00ff */
[----:B------:R-:W-:-:S04]  /*0560*/  FFMA R11, R6, 1.4426950216293334961, -R11 ;  /* 0x3fb8aa3b060b7823 */ /* 0x000fc8000000080b */
[----:B------:R-:W-:-:S06]  /*0570*/  FFMA R11, R6, 1.925963033500011079e-08, R11 ;  /* 0x32a57060060b7823 */ /* 0x000fcc000000000b */
[----:B------:R-:W0:Y:S02]  /*0580*/  MUFU.EX2 R11, R11 ;  /* 0x0000000b000b7308 */ /* 0x000e240000000800 */
[----:B0-----:R-:W-:-:S05]  /*0590*/  FMUL R13, R10, R11 ;  /* 0x0000000b0a0d7220 */ /* 0x001fca0000400000 */
[----:B------:R0:W-:Y:S02]  /*05a0*/  STG.E desc[UR8][R4.64], R13 ;  /* 0x0000000d04007986 */ /* 0x0001e4000c101908 */
.L_x_164:
[----:B0-----:R-:W0:Y:S02]  /*05b0*/  LDS R4, [R0] ;  /* 0x0000000000047984 */ /* 0x001e240000000800 */
[----:B0-----:R-:W-:-:S05]  /*05c0*/  FADD R5, R13, R4 ;  /* 0x000000040d057221 */ /* 0x001fca0000000000 */
[----:B------:R-:W0:Y:S02]  /*05d0*/  ATOMS.CAST.SPIN P0, [R0], R4, R5 ;  /* 0x000000040000758d */ /* 0x000e240001800005 */
[----:B0-----:R-:W-:Y:S05]  /*05e0*/  @!P0 BRA `(.L_x_164) ;  /* 0xfffffffc00f08947 */ /* 0x001fea000383ffff */
.L_x_163:
[----:B------:R-:W-:Y:S05]  /*05f0*/  BSYNC.RECONVERGENT B0 ;  /* 0x0000000000007941 */ /* 0x000fea0003800200 */
.L_x_162:
[----:B------:R-:W-:-:S05]  /*0600*/  IMAD.IADD R7, R8, 0x1, R7 ;  /* 0x0000000108077824 */ /* 0x000fca00078e0207 */
[----:B------:R-:W-:-:S13]  /*0610*/  ISETP.GE.AND P0, PT, R7, R2, PT ;  /* 0x000000020700720c */ /* 0x000fda0003f06270 */
[----:B------:R-:W-:Y:S05]  /*0620*/  @!P0 BRA `(.L_x_165) ;  /* 0xfffffffc00848947 */ /* 0x000fea000383ffff */
.L_x_161:
[----:B------:R-:W-:Y:S01]  /*0630*/  ISETP.GE.U32.AND P1, PT, R8, 0x2, PT ;  /* 0x000000020800780c */ /* 0x000fe20003f26070 */
[----:B------:R-:W-:Y:S05]  /*0640*/  WARPSYNC.ALL ;  /* 0x0000000000007948 */ /* 0x000fea0003800000 */
[----:B------:R-:W-:Y:S01]  /*0650*/  BAR.SYNC.DEFER_BLOCKING 0x0 ;  /* 0x0000000000007b1d */ /* 0x000fe20000010000 */
[----:B------:R-:W-:-:S06]  /*0660*/  ISETP.GE.AND P0, PT, R9, R2, PT ;  /* 0x000000020900720c */ /* 0x000fcc0003f06270 */
[----:B------:R-:W-:Y:S07]  /*0670*/  @!P1 BRA `(.L_x_166) ;  /* 0x0000000000309947 */ /* 0x000fee0003800000 */
[----:B------:R-:W-:-:S07]  /*0680*/  IMAD.MOV.U32 R4, RZ, RZ, R8 ;  /* 0x000000ffff047224 */ /* 0x000fce00078e0008 */
.L_x_167:
[----:B------:R-:W-:-:S04]  /*0690*/  SHF.R.U32.HI R10, RZ, 0x1, R4 ;  /* 0x00000001ff0a7819 */ /* 0x000fc80000011604 */
[----:B------:R-:W-:-:S13]  /*06a0*/  ISETP.GE.U32.AND P1, PT, R3, R10, PT ;  /* 0x0000000a0300720c */ /* 0x000fda0003f26070 */
[----:B------:R-:W-:Y:S01]  /*06b0*/  @!P1 IMAD R5, R10, 0x4, R0 ;  /* 0x000000040a059824 */ /* 0x000fe200078e0200 */
[----:B------:R-:W-:Y:S05]  /*06c0*/  @!P1 LDS R6, [R0] ;  /* 0x0000000000069984 */ /* 0x000fea0000000800 */
[----:B------:R-:W0:Y:S02]  /*06d0*/  @!P1 LDS R5, [R5] ;  /* 0x0000000005059984 */ /* 0x000e240000000800 */
[----:B0-----:R-:W-:-:S05]  /*06e0*/  @!P1 FADD R7, R5, R6 ;  /* 0x0000000605079221 */ /* 0x001fca0000000000 */
[----:B------:R0:W-:Y:S01]  /*06f0*/  @!P1 STS [R0], R7 ;  /* 0x0000000700009388 */ /* 0x0001e20000000800 */
[----:B------:R-:W-:Y:S01]  /*0700*/  BAR.SYNC.DEFER_BLOCKING 0x0 ;  /* 0x0000000000007b1d */ /* 0x000fe20000010000 */
[----:B------:R-:W-:Y:S01]  /*0710*/  ISETP.GE.U32.AND P1, PT, R4, 0x4, PT ;  /* 0x000000040400780c */ /* 0x000fe20003f26070 */
[----:B------:R-:W-:-:S12]  /*0720*/  IMAD.MOV.U32 R4, RZ, RZ, R10 ;  /* 0x000000ffff047224 */ /* 0x000fd800078e000a */
[----:B0-----:R-:W-:Y:S05]  /*0730*/  @P1 BRA `(.L_x_167) ;  /* 0xfffffffc00d41947 */ /* 0x001fea000383ffff */
.L_x_166:
[----:B------:R-:W-:Y:S05]  /*0740*/  @P0 EXIT ;  /* 0x000000000000094d */ /* 0x000fea0003800000 */
[----:B------:R-:W0:Y:S01]  /*0750*/  S2UR UR6, SR_CgaCtaId ;  /* 0x00000000000679c3 */ /* 0x000e220000008800 */
[----:B------:R-:W-:-:S07]  /*0760*/  UMOV UR5, 0x400 ;  /* 0x0000040000057882 */ /* 0x000fce0000000000 */
[----:B------:R-:W1:Y:S01]  /*0770*/  LDC.64 R4, c[0x0][0x380] ;  /* 0x0000e000ff047b82 */ /* 0x000e620000000a00 */
[----:B0-----:R-:W-:-:S09]  /*0780*/  ULEA UR5, UR6, UR5, 0x18 ;  /* 0x0000000506057291 */ /* 0x001fd2000f8ec0ff */
[----:B------:R-:W0:Y:S03]  /*0790*/  LDS R3, [UR5] ;  /* 0x00000005ff037984 */ /* 0x000e260008000800 */
.L_x_172:
[----:B------:R-:W-:Y:S01]  /*07a0*/  ISETP.GE.AND P0, PT, R9, UR4, PT ;  /* 0x0000000409007c0c */ /* 0x000fe2000bf06270 */
[----:B------:R-:W-:-:S12]  /*07b0*/  BSSY.RECONVERGENT B0, `(.L_x_168) ;  /* 0x0000012000007945 */ /* 0x000fd80003800200 */
[----:B--2---:R-:W-:Y:S05]  /*07c0*/  @P0 BRA `(.L_x_169) ;  /* 0x0000000000400947 */ /* 0x004fea0003800000 */
[----:B-1----:R-:W-:-:S05]  /*07d0*/  IMAD.WIDE R6, R9, 0x4, R4 ;  /* 0x0000000409067825 */ /* 0x002fca00078e0204 */
[----:B------:R-:W2:Y:S01]  /*07e0*/  LDG.E R0, desc[UR8][R6.64] ;  /* 0x0000000806007981 */ /* 0x000ea2000c1e1900 */
[----:B0-----:R-:W0:Y:S01]  /*07f0*/  MUFU.RCP R10, R3 ;  /* 0x00000003000a7308 */ /* 0x001e220000001000 */
[----:B------:R-:W-:Y:S01]  /*0800*/  BSSY.RECONVERGENT B1, `(.L_x_170) ;  /* 0x000000b000017945 */ /* 0x000fe20003800200 */
[----:B0-----:R-:W-:-:S04]  /*0810*/  FFMA R11, -R3, R10, 1 ;  /* 0x3f800000030b7423 */ /* 0x001fc8000000010a */
[----:B------:R-:W-:Y:S02]  /*0820*/  FFMA R11, R10, R11, R10 ;  /* 0x0000000b0a0b7223 */ /* 0x000fe4000000000a */
[----:B--2---:R-:W0:Y:S02]  /*0830*/  FCHK P0, R0, R3 ;  /* 0x0000000300007302 */ /* 0x004e240000000000 */
[----:B------:R-:W-:-:S04]  /*0840*/  FFMA R10, R0, R11, RZ ;  /* 0x0000000b000a7223 */ /* 0x000fc800000000ff */
[----:B------:R-:W-:-:S04]  /*0850*/  FFMA R12, -R3, R10, R0 ;  /* 0x0000000a030c7223 */ /* 0x000fc80000000100 */
[----:B------:R-:W-:Y:S01]  /*0860*/  FFMA R11, R11, R12, R10 ;  /* 0x0000000c0b0b7223 */ /* 0x000fe2000000000a */
[----:B0-----:R-:W-:Y:S06]  /*0870*/  @!P0 BRA `(.L_x_171) ;  /* 0x00000000000c8947 */ /* 0x001fec0003800000 */
[----:B------:R-:W-:-:S07]  /*0880*/  MOV R10, 0x8a0 ;  /* 0x000008a0000a7802 */ /* 0x000fce0000000f00 */
[----:B------:R-:W-:Y:S05]  /*0890*/  CALL.REL.NOINC `($__internal_6_$__cuda_sm3x_div_rn_noftz_f32_slowpath) ;  /* 0x0000000000207944 */ /* 0x000fea0003c00000 */
[----:B------:R-:W-:-:S07]  /*08a0*/  IMAD.MOV.U32 R11, RZ, RZ, R0 ;  /* 0x000000ffff0b7224 */ /* 0x000fce00078e0000 */
.L_x_171:
[----:B------:R-:W-:Y:S05]  /*08b0*/  BSYNC.RECONVERGENT B1 ;  /* 0x0000000000017941 */ /* 0x000fea0003800200 */
.L_x_170:
[----:B------:R2:W-:Y:S02]  /*08c0*/  STG.E desc[UR8][R6.64], R11 ;  /* 0x0000000b06007986 */ /* 0x0005e4000c101908 */
.L_x_169:
[----:B------:R-:W-:Y:S05]  /*08d0*/  BSYNC.RECONVERGENT B0 ;  /* 0x0000000000007941 */ /* 0x000fea0003800200 */
.L_x_168:
[----:B------:R-:W-:-:S05]  /*08e0*/  IMAD.IADD R9, R8, 0x1, R9 ;  /* 0x0000000108097824 */ /* 0x000fca00078e0209 */
[----:B------:R-:W-:-:S13]  /*08f0*/  ISETP.GE.AND P0, PT, R9, R2, PT ;  /* 0x000000020900720c */ /* 0x000fda0003f06270 */
[----:B------:R-:W-:Y:S05]  /*0900*/  @!P0 BRA `(.L_x_172) ;  /* 0xfffffffc00a48947 */ /* 0x000fea000383ffff */
[----:B------:R-:W-:Y:S05]  /*0910*/  EXIT ;  /* 0x000000000000794d */ /* 0x000fea0003800000 */
        .weak           $__internal_6_$__cuda_sm3x_div_rn_noftz_f32_slowpath
        .type           $__internal_6_$__cuda_sm3x_div_rn_noftz_f32_slowpath,@function
        .size           $__internal_6_$__cuda_sm3x_div_rn_noftz_f32_slowpath,(.L_x_191 - $__internal_6_$__cuda_sm3x_div_rn_noftz_f32_slowpath)
$__internal_6_$__cuda_sm3x_div_rn_noftz_f32_slowpath:
[--C-:B------:R-:W-:Y:S01]  /*0920*/  SHF.R.U32.HI R12, RZ, 0x17, R3.reuse ;  /* 0x00000017ff0c7819 */ /* 0x100fe20000011603 */
[----:B------:R-:W-:Y:S01]  /*0930*/  BSSY.RECONVERGENT B2, `(.L_x_173) ;  /* 0x0000064000027945 */ /* 0x000fe20003800200 */
[--C-:B------:R-:W-:Y:S01]  /*0940*/  SHF.R.U32.HI R11, RZ, 0x17, R0.reuse ;  /* 0x00000017ff0b7819 */ /* 0x100fe20000011600 */
[----:B------:R-:W-:Y:S01]  /*0950*/  IMAD.MOV.U32 R13, RZ, RZ, R0 ;  /* 0x000000ffff0d7224 */ /* 0x000fe200078e0000 */
[----:B------:R-:W-:Y:S01]  /*0960*/  LOP3.LUT R12, R12, 0xff, RZ, 0xc0, !PT ;  /* 0x000000ff0c0c7812 */ /* 0x000fe200078ec0ff */
[----:B------:R-:W-:Y:S01]  /*0970*/  IMAD.MOV.U32 R14, RZ, RZ, R3 ;  /* 0x000000ffff0e7224 */ /* 0x000fe200078e0003 */
[----:B------:R-:W-:-:S03]  /*0980*/  LOP3.LUT R18, R11, 0xff, RZ, 0xc0, !PT ;  /* 0x000000ff0b127812 */ /* 0x000fc600078ec0ff */
[----:B------:R-:W-:Y:S02]  /*0990*/  VIADD R15, R12, 0xffffffff ;  /* 0xffffffff0c0f7836 */ /* 0x000fe40000000000 */
[----:B------:R-:W-:-:S03]  /*09a0*/  VIADD R16, R18, 0xffffffff ;  /* 0xffffffff12107836 */ /* 0x000fc60000000000 */
        /* <DEDUP_REMOVED lines=22> */
[----:B------:R-:W-:Y:S02]  /*0b10*/  @P0 IMAD.MOV.U32 R11, RZ, RZ, RZ ;  /* 0x000000ffff0b0224 */ /* 0x000fe400078e00ff */
[----:B------:R-:W-:Y:S01]  /*0b20*/  @!P0 FFMA R13, R0, 1.84467440737095516160e+19, RZ ;  /* 0x5f800000000d8823 */ /* 0x000fe200000000ff */
[----:B------:R-:W-:Y:S02]  /*0b30*/  @!P0 IMAD.MOV.U32 R11, RZ, RZ, -0x40 ;  /* 0xffffffc0ff0b8424 */ /* 0x000fe400078e00ff */
[----:B------:R-:W-:Y:S02]  /*0b40*/  @!P1 FFMA R14, R3, 1.84467440737095516160e+19, RZ ;  /* 0x5f800000030e9823 */ /* 0x000fe400000000ff */
[----:B------:R-:W-:-:S07]  /*0b50*/  @!P1 VIADD R11, R11, 0x40 ;  /* 0x000000400b0b9836 */ /* 0x000fce0000000000 */
.L_x_174:
[----:B------:R-:W-:Y:S01]  /*0b60*/  LEA R15, R12, 0xc0800000, 0x17 ;  /* 0xc08000000c0f7811 */ /* 0x000fe200078eb8ff */
[----:B------:R-:W-:Y:S04]  /*0b70*/  BSSY.RECONVERGENT B3, `(.L_x_179) ;  /* 0x0000036000037945 */ /* 0x000fe80003800200 */
[----:B------:R-:W-:Y:S02]  /*0b80*/  IMAD.IADD R15, R14, 0x1, -R15 ;  /* 0x000000010e0f7824 */ /* 0x000fe400078e0a0f */
[----:B------:R-:W-:Y:S02]  /*0b90*/  VIADD R14, R18, 0xffffff81 ;  /* 0xffffff81120e7836 */ /* 0x000fe40000000000 */
[----:B------:R-:W0:Y:S01]  /*0ba0*/  MUFU.RCP R16, R15 ;  /* 0x0000000f00107308 */ /* 0x000e220000001000 */
[----:B------:R-:W-:Y:S01]  /*0bb0*/  FADD.FTZ R17, -R15, -RZ ;  /* 0x800000ff0f117221 */ /* 0x000fe20000010100 */
[C---:B------:R-:W-:Y:S01]  /*0bc0*/  IMAD R0, R14.reuse, -0x800000, R13 ;  /* 0xff8000000e007824 */ /* 0x040fe200078e020d */
[----:B------:R-:W-:-:S05]  /*0bd0*/  IADD3 R14, PT, PT, R14, 0x7f, -R12 ;  /* 0x0000007f0e0e7810 */ /* 0x000fca0007ffe80c */
[----:B------:R-:W-:Y:S02]  /*0be0*/  IMAD.IADD R11, R14, 0x1, R11 ;  /* 0x000000010e0b7824 */ /* 0x000fe400078e020b */
        /* <DEDUP_REMOVED lines=8> */
[----:B------:R-:W-:-:S05]  /*0c70*/  LOP3.LUT R12, R12, 0xff, RZ, 0xc0, !PT ;  /* 0x000000ff0c0c7812 */ /* 0x000fca00078ec0ff */
[----:B------:R-:W-:-:S04]  /*0c80*/  IMAD.IADD R15, R12, 0x1, R11 ;  /* 0x000000010c0f7824 */ /* 0x000fc800078e020b */
[----:B------:R-:W-:-:S05]  /*0c90*/  VIADD R12, R15, 0xffffffff ;  /* 0xffffffff0f0c7836 */ /* 0x000fca0000000000 */
        /* <DEDUP_REMOVED lines=11> */
[CCC-:B------:R-:W-:Y:S01]  /*0d50*/  FFMA.RM R12, R18.reuse, R16.reuse, R19.reuse ;  /* 0x00000010120c7223 */ /* 0x1c0fe20000004013 */
[----:B------:R-:W-:Y:S02]  /*0d60*/  ISETP.NE.AND P2, PT, R15, RZ, PT ;  /* 0x000000ff0f00720c */ /* 0x000fe40003f45270 */
[----:B------:R-:W-:Y:S01]  /*0d70*/  LOP3.LUT R13, R11, 0x7fffff, RZ, 0xc0, !PT ;  /* 0x007fffff0b0d7812 */ /* 0x000fe200078ec0ff */
[----:B------:R-:W-:Y:S01]  /*0d80*/  FFMA.RP R11, R18, R16, R19 ;  /* 0x00000010120b7223 */ /* 0x000fe20000008013 */
[----:B------:R-:W-:Y:S01]  /*0d90*/  ISETP.NE.AND P1, PT, R15, RZ, PT ;  /* 0x000000ff0f00720c */ /* 0x000fe20003f25270 */
[----:B------:R-:W-:Y:S01]  /*0da0*/  IMAD.MOV R15, RZ, RZ, -R15 ;  /* 0x000000ffff0f7224 */ /* 0x000fe200078e0a0f */
[----:B------:R-:W-:-:S02]  /*0db0*/  LOP3.LUT R13, R13, 0x800000, RZ, 0xfc, !PT ;  /* 0x008000000d0d7812 */ /* 0x000fc400078efcff */
[----:B------:R-:W-:Y:S02]  /*0dc0*/  FSETP.NEU.FTZ.AND P0, PT, R11, R12, PT ;  /* 0x0000000c0b00720b */ /* 0x000fe40003f1d000 */
[----:B------:R-:W-:Y:S02]  /*0dd0*/  SHF.L.U32 R14, R13, R14, RZ ;  /* 0x0000000e0d0e7219 */ /* 0x000fe400000006ff */
[----:B------:R-:W-:Y:S02]  /*0de0*/  SEL R12, R15, RZ, P2 ;  /* 0x000000ff0f0c7207 */ /* 0x000fe40001000000 */
[----:B------:R-:W-:Y:S02]  /*0df0*/  ISETP.NE.AND P1, PT, R14, RZ, P1 ;  /* 0x000000ff0e00720c */ /* 0x000fe40000f25270 */
[----:B------:R-:W-:Y:S02]  /*0e00*/  SHF.R.U32.HI R12, RZ, R12, R13 ;  /* 0x0000000cff0c7219 */ /* 0x000fe4000001160d */
[----:B------:R-:W-:-:S02]  /*0e10*/  PLOP3.LUT P0, PT, P0, P1, PT, 0xf8, 0x8f ;  /* 0x00000000008f781c */ /* 0x000fc40000703f70 */
[----:B------:R-:W-:Y:S02]  /*0e20*/  SHF.R.U32.HI R14, RZ, 0x1, R12 ;  /* 0x00000001ff0e7819 */ /* 0x000fe4000001160c */
[----:B------:R-:W-:-:S04]  /*0e30*/  SEL R11, RZ, 0x1, !P0 ;  /* 0x00000001ff0b7807 */ /* 0x000fc80004000000 */
[----:B------:R-:W-:-:S04]  /*0e40*/  LOP3.LUT R11, R11, 0x1, R14, 0xf8, !PT ;  /* 0x000000010b0b7812 */ /* 0x000fc800078ef80e */
[----:B------:R-:W-:-:S05]  /*0e50*/  LOP3.LUT R11, R11, R12, RZ, 0xc0, !PT ;  /* 0x0000000c0b0b7212 */ /* 0x000fca00078ec0ff */
[----:B------:R-:W-:-:S05]  /*0e60*/  IMAD.IADD R11, R14, 0x1, R11 ;  /* 0x000000010e0b7824 */ /* 0x000fca00078e020b */
[----:B------:R-:W-:Y:S01]  /*0e70*/  LOP3.LUT R0, R11, R0, RZ, 0xfc, !PT ;  /* 0x000000000b007212 */ /* 0x000fe200078efcff */
[----:B------:R-:W-:Y:S06]  /*0e80*/  BRA `(.L_x_182) ;  /* 0x0000000000107947 */ /* 0x000fec0003800000 */
.L_x_181:
[----:B------:R-:W-:-:S04]  /*0e90*/  LOP3.LUT R0, R0, 0x80000000, RZ, 0xc0, !PT ;  /* 0x8000000000007812 */ /* 0x000fc800078ec0ff */
[----:B------:R-:W-:Y:S01]  /*0ea0*/  LOP3.LUT R0, R0, 0x7f800000, RZ, 0xfc, !PT ;  /* 0x7f80000000007812 */ /* 0x000fe200078efcff */
[----:B------:R-:W-:Y:S06]  /*0eb0*/  BRA `(.L_x_182) ;  /* 0x0000000000047947 */ /* 0x000fec0003800000 */
.L_x_180:
[----:B------:R-:W-:-:S07]  /*0ec0*/  IMAD R0, R11, 0x800000, R0 ;  /* 0x008000000b007824 */ /* 0x000fce00078e0200 */
.L_x_182:
[----:B------:R-:W-:Y:S05]  /*0ed0*/  BSYNC.RECONVERGENT B3 ;  /* 0x0000000000037941 */ /* 0x000fea0003800200 */
.L_x_179:
[----:B------:R-:W-:Y:S05]  /*0ee0*/  BRA `(.L_x_183) ;  /* 0x0000000000207947 */ /* 0x000fea0003800000 */
.L_x_178:
[----:B------:R-:W-:-:S04]  /*0ef0*/  LOP3.LUT R0, R14, 0x80000000, R13, 0x48, !PT ;  /* 0x800000000e007812 */ /* 0x000fc800078e480d */
[----:B------:R-:W-:Y:S01]  /*0f00*/  LOP3.LUT R0, R0, 0x7f800000, RZ, 0xfc, !PT ;  /* 0x7f80000000007812 */ /* 0x000fe200078efcff */
[----:B------:R-:W-:Y:S06]  /*0f10*/  BRA `(.L_x_183) ;  /* 0x0000000000147947 */ /* 0x000fec0003800000 */
.L_x_177:
[----:B------:R-:W-:Y:S01]  /*0f20*/  LOP3.LUT R0, R14, 0x80000000, R13, 0x48, !PT ;  /* 0x800000000e007812 */ /* 0x000fe200078e480d */
[----:B------:R-:W-:Y:S06]  /*0f30*/  BRA `(.L_x_183) ;  /* 0x00000000000c7947 */ /* 0x000fec0003800000 */
.L_x_176:
[----:B------:R-:W0:Y:S01]  /*0f40*/  MUFU.RSQ R0, -QNAN ;  /* 0xffc0000000007908 */ /* 0x000e220000001400 */
[----:B------:R-:W-:Y:S05]  /*0f50*/  BRA `(.L_x_183) ;  /* 0x0000000000047947 */ /* 0x000fea0003800000 */
.L_x_175:
[----:B------:R-:W-:-:S07]  /*0f60*/  FADD.FTZ R0, R0, R3 ;  /* 0x0000000300007221 */ /* 0x000fce0000010000 */
.L_x_183:
[----:B------:R-:W-:Y:S05]  /*0f70*/  BSYNC.RECONVERGENT B2 ;  /* 0x0000000000027941 */ /* 0x000fea0003800200 */
.L_x_173:
[----:B------:R-:W-:-:S04]  /*0f80*/  IMAD.MOV.U32 R11, RZ, RZ, 0x0 ;  /* 0x00000000ff0b7424 */ /* 0x000fc800078e00ff */
[----:B0-----:R-:W-:Y:S05]  /*0f90*/  RET.REL.NODEC R10 `(_Z11softmax_maxPfm) ;  /* 0xfffffff00a187950 */ /* 0x001fea0003c3ffff */
.L_x_184:
        /* <DEDUP_REMOVED lines=14> */
.L_x_191:


//--------------------- .nv.global.init           --------------------------
	.section	.nv.global.init,"aw",@progbits
.nv.global.init:
	.type		$str,@object
	.size		$str,(.L_0 - $str)
$str:
        /*0000*/ 	.byte	0x4e, 0x41, 0x4e, 0x20, 0x6f, 0x72, 0x20, 0x49, 0x4e, 0x46, 0x20, 0x61, 0x74, 0x20, 0x25, 0x64
        /*0010*/ 	.byte	0x2c, 0x20, 0x25, 0x64, 0x0a, 0x00
.L_0:


//--------------------- .nv.shared._Z9max_indexPfmmPi --------------------------
	.section	.nv.shared._Z9max_indexPfmmPi,"aw",@nobits
	.sectionflags	@""
	.align	4
.nv.shared._Z9max_indexPfmmPi:
	.zero		5120


//--------------------- .nv.shared.reserved.0     --------------------------
	.section	.nv.shared.reserved.0,"aw",@nobits
	.weak		__nv_reservedSMEM_offset_0_alias
	.size		__nv_reservedSMEM_offset_0_alias, 0, 64
	.other		__nv_reservedSMEM_offset_0_alias,@"STO_CUDA_RESERVED_SHARED STV_DEFAULT"
__nv_reservedSMEM_offset_0_alias:
	.zero		0
	.zero		64


//--------------------- .nv.shared._Z10matmul_mhaPKfS0_Pfiiiiii --------------------------
	.section	.nv.shared._Z10matmul_mhaPKfS0_Pfiiiiii,"aw",@nobits
	.sectionflags	@""
	.align	4
.nv.shared._Z10matmul_mhaPKfS0_Pfiiiiii:
	.zero		9216


//--------------------- .nv.shared._Z20matmul_mha_transposePKfS0_Pfiiiii --------------------------
	.section	.nv.shared._Z20matmul_mha_transposePKfS0_Pfiiiii,"aw",@nobits
	.sectionflags	@""
	.align	4
.nv.shared._Z20matmul_mha_transposePKfS0_Pfiiiii:
	.zero		9216


//--------------------- .nv.shared._Z4QK_VPKfS0_Pfii --------------------------
	.section	.nv.shared._Z4QK_VPKfS0_Pfii,"aw",@nobits
	.sectionflags	@""
	.align	4
.nv.shared._Z4QK_VPKfS0_Pfii:
	.zero		9216


//--------------------- .nv.shared._Z11matmul_biasPKfS0_PfS1_iiii --------------------------
	.section	.nv.shared._Z11matmul_biasPKfS0_PfS1_iiii,"aw",@nobits
	.sectionflags	@""
	.align	4
.nv.shared._Z11matmul_biasPKfS0_PfS1_iiii:
	.zero		9216


//--------------------- .nv.shared._Z6matmulPKfS0_Pfiii --------------------------
	.section	.nv.shared._Z6matmulPKfS0_Pfiii,"aw",@nobits
	.sectionflags	@""
	.align	4
.nv.shared._Z6matmulPKfS0_Pfiii:
	.zero		9216


//--------------------- .nv.shared._Z9layernormPfS_iS_S_ --------------------------
	.section	.nv.shared._Z9layernormPfS_iS_S_,"aw",@nobits
	.sectionflags	@""
	.align	4
.nv.shared._Z9layernormPfS_iS_S_:
	.zero		1156


//--------------------- .nv.shared._Z11softmax_maxPfm --------------------------
	.section	.nv.shared._Z11softmax_maxPfm,"aw",@nobits
	.sectionflags	@""
	.align	4
.nv.shared._Z11softmax_maxPfm:
	.zero		1156


//--------------------- .nv.constant0._Z9max_indexPfmmPi --------------------------
	.section	.nv.constant0._Z9max_indexPfmmPi,"a",@progbits
	.sectionflags	@""
	.align	4
.nv.constant0._Z9max_indexPfmmPi:
	.zero		928


//--------------------- .nv.constant0._Z10matmul_mhaPKfS0_Pfiiiiii --------------------------
	.section	.nv.constant0._Z10matmul_mhaPKfS0_Pfiiiiii,"a",@progbits
	.sectionflags	@""
	.align	4
.nv.constant0._Z10matmul_mhaPKfS0_Pfiiiiii:
	.zero		944


//--------------------- .nv.constant0._Z20matmul_mha_transposePKfS0_Pfiiiii --------------------------
	.section	.nv.constant0._Z20matmul_mha_transposePKfS0_Pfiiiii,"a",@progbits
	.sectionflags	@""
	.align	4
.nv.constant0._Z20matmul_mha_transposePKfS0_Pfiiiii:
	.zero		940


//--------------------- .nv.constant0._Z10isnan_testPfii --------------------------
	.section	.nv.constant0._Z10isnan_testPfii,"a",@progbits
	.sectionflags	@""
	.align	4
.nv.constant0._Z10isnan_testPfii:
	.zero		912


//--------------------- .nv.constant0._Z8set_zeroPfiii --------------------------
	.section	.nv.constant0._Z8set_zeroPfiii,"a",@progbits
	.sectionflags	@""
	.align	4
.nv.constant0._Z8set_zeroPfiii:
	.zero		916


//--------------------- .nv.constant0._Z7set_infPfiii --------------------------
	.section	.nv.constant0._Z7set_infPfiii,"a",@progbits
	.sectionflags	@""
	.align	4
.nv.constant0._Z7set_infPfiii:
	.zero		916


//--------------------- .nv.constant0._Z5scalePfii --------------------------
	.section	.nv.constant0._Z5scalePfii,"a",@progbits
	.sectionflags	@""
	.align	4
.nv.constant0._Z5scalePfii:
	.zero		912


//--------------------- .nv.constant0._Z3addPfS_i --------------------------
	.section	.nv.constant0._Z3addPfS_i,"a",@progbits
	.sectionflags	@""
	.align	4
.nv.constant0._Z3addPfS_i:
	.zero		916


//--------------------- .nv.constant0._Z4geluPfi  --------------------------
	.section	.nv.constant0._Z4geluPfi,"a",@progbits
	.sectionflags	@""
	.align	4
.nv.constant0._Z4geluPfi:
	.zero		908


//--------------------- .nv.constant0._Z4QK_VPKfS0_Pfii --------------------------
	.section	.nv.constant0._Z4QK_VPKfS0_Pfii,"a",@progbits
	.sectionflags	@""
	.align	4
.nv.constant0._Z4QK_VPKfS0_Pfii:
	.zero		928


//--------------------- .nv.constant0._Z11matmul_biasPKfS0_PfS1_iiii --------------------------
	.section	.nv.constant0._Z11matmul_biasPKfS0_PfS1_iiii,"a",@progbits
	.sectionflags	@""
	.align	4
.nv.constant0._Z11matmul_biasPKfS0_PfS1_iiii:
	.zero		944


//--------------------- .nv.constant0._Z6matmulPKfS0_Pfiii --------------------------
	.section	.nv.constant0._Z6matmulPKfS0_Pfiii,"a",@progbits
	.sectionflags	@""
	.align	4
.nv.constant0._Z6matmulPKfS0_Pfiii:
	.zero		932


//--------------------- .nv.constant0._Z9layernormPfS_iS_S_ --------------------------
	.section	.nv.constant0._Z9layernormPfS_iS_S_,"a",@progbits
	.sectionflags	@""
	.align	4
.nv.constant0._Z9layernormPfS_iS_S_:
	.zero		936


//--------------------- .nv.constant0._Z11softmax_maxPfm --------------------------
	.section	.nv.constant0._Z11softmax_maxPfm,"a",@progbits
	.sectionflags	@""
	.align	4
.nv.constant0._Z11softmax_maxPfm:
	.zero		912


//--------------------- SYMBOLS --------------------------

	.type		.nv.reservedSmem.offset0,@object
	.size		.nv.reservedSmem.offset0,0x4
	.type		.nv.reservedSmem.cap,@object
	.size		.nv.reservedSmem.cap,0x4
	.type		vprintf,@function
